def attn_fwd(
    Q,
    K,
    V,
    Out,
    Lse,
    sm_scale,
    stride_qz,
    stride_qh,
    stride_qm,
    stride_qk,
    stride_kz,
    stride_kh,
    stride_kn,
    stride_kk,
    stride_vz,
    stride_vh,
    stride_vn,
    stride_vk,
    stride_oz,
    stride_oh,
    stride_om,
    stride_ok,
    seqlen_q,
    seqlen_k,
    BLOCK_M: tl.constexpr,
    BLOCK_N: tl.constexpr,
    HEAD_DIM: tl.constexpr,
    CAUSAL: tl.constexpr,
):
    start_m = tl.program_id(0)
    off_hz = tl.program_id(1)
    q_off = off_hz * stride_qh
    k_off = off_hz * stride_kh
    v_off = off_hz * stride_vh
    offs_m = start_m * BLOCK_M + tl.arange(0, BLOCK_M)
    offs_d = tl.arange(0, HEAD_DIM)
    offs_n = tl.arange(0, BLOCK_N)
    q_ptrs = Q + q_off + offs_m[:, None] * stride_qm + offs_d[None, :] * stride_qk
    k_ptrs = K + k_off + offs_d[:, None] * stride_kk + offs_n[None, :] * stride_kn
    v_ptrs = V + v_off + offs_n[:, None] * stride_vn + offs_d[None, :] * stride_vk
    m_i = tl.full([BLOCK_M], float("-inf"), dtype=tl.float32)
    l_i = tl.zeros([BLOCK_M], dtype=tl.float32) + 1.0
    acc = tl.zeros([BLOCK_M, HEAD_DIM], dtype=tl.float32)
    q = tl.load(q_ptrs)
    acc, l_i, m_i = _attn_fwd_inner(
        acc,
        l_i,
        m_i,
        q,
        k_ptrs,
        v_ptrs,
        sm_scale,
        stride_kn,
        stride_vn,
        start_m,
        seqlen_k,
        BLOCK_M,
        BLOCK_N,
        HEAD_DIM,
        CAUSAL,
    )
    acc = acc / l_i[:, None]
    lse = m_i + tl.math.log2(l_i) / 1.4426950408889634
    o_ptrs = (
        Out
        + off_hz * stride_oh
        + offs_m[:, None] * stride_om
        + offs_d[None, :] * stride_ok
    )
    tl.store(o_ptrs, acc.to(Out.dtype.element_ty))
    tl.store(Lse + off_hz * seqlen_q + offs_m, lse)

# config = {"BLOCK_M": 64, "BLOCK_N": 64, "HEAD_DIM": 256, "arch": "sm_100", "causal": false, "dtype": "fp8e4m3", "num_stages": 3, "num_warps": 4}
# arch = sm_100


// ===== COMPILED SASS (sm_100a) =====

	.target	sm_100a

	.elftype	@"ET_EXEC"


//--------------------- .note.nv.tkinfo           --------------------------
	.section	.note.nv.tkinfo,"",@"SHT_NOTE"
	.sectionflags	@"SHF_NOTE_NV_TKINFO"
	.tkinfo
        /*0018*/ 	.word	0x00000081
        /*0030*/ 	.string	""
        /*0030*/ 	.string	"ptxas-blackwell"
        /*0030*/ 	.string	"Cuda compilation tools, release 12.9, V12.9.86"
        /*0030*/ 	.string	"Build cuda_12.9.r12.9/compiler.36037853_0"
        /*0030*/ 	.string	"-v  -suppress-debug-info  -lineinfo  -arch sm_100a "



//--------------------- .note.nv.cuver            --------------------------
	.section	.note.nv.cuver,"",@"SHT_NOTE"
	.sectionflags	@"SHF_NOTE_NV_CUVER"
        /*0018*/ 	.short	0x0001
        /*001a*/ 	.short	0x0064
        /*001c*/ 	.short	0x0001
        /*001e*/ 	.short	0x0000
        /*0020*/ 	.short	0x0001
        /*0022*/ 	.short	0x0000


//--------------------- .nv.info                  --------------------------
	.section	.nv.info,"",@"SHT_CUDA_INFO"
	.align	4


	//----- nvinfo : EIATTR_REGCOUNT
	.align		4
        /*0000*/ 	.byte	0x04, 0x2f
        /*0002*/ 	.short	(.L_5 - .L_4)
	.align		4
.L_4:
        /*0004*/ 	.word	index@(attn_fwd)
        /*0008*/ 	.word	0x000000a8


	//----- nvinfo : EIATTR_FRAME_SIZE
	.align		4
.L_5:
        /*000c*/ 	.byte	0x04, 0x11
        /*000e*/ 	.short	(.L_7 - .L_6)
	.align		4
.L_6:
        /*0010*/ 	.word	index@($__internal_2_$__cuda_sm10x_tcgen05_guardrail_trap_unallocated_columns_being_dealloced)
        /*0014*/ 	.word	0x00000910


	//----- nvinfo : EIATTR_FRAME_SIZE
	.align		4
.L_7:
        /*0018*/ 	.byte	0x04, 0x11
        /*001a*/ 	.short	(.L_9 - .L_8)
	.align		4
.L_8:
        /*001c*/ 	.word	index@($__internal_1_$__cuda_sm10x_tcgen05_guardrail_trap_phase_invalid_during_alloc)
        /*0020*/ 	.word	0x00000910


	//----- nvinfo : EIATTR_FRAME_SIZE
	.align		4
.L_9:
        /*0024*/ 	.byte	0x04, 0x11
        /*0026*/ 	.short	(.L_11 - .L_10)
	.align		4
.L_10:
        /*0028*/ 	.word	index@($__internal_0_$__cuda_sm10x_tcgen05_guardrail_trap_col_being_dealloced_not_returned_by_alloc)
        /*002c*/ 	.word	0x00000910


	//----- nvinfo : EIATTR_FRAME_SIZE
	.align		4
.L_11:
        /*0030*/ 	.byte	0x04, 0x11
        /*0032*/ 	.short	(.L_13 - .L_12)
	.align		4
.L_12:
        /*0034*/ 	.word	index@(attn_fwd)
        /*0038*/ 	.word	0x00000910


	//----- nvinfo : EIATTR_MIN_STACK_SIZE
	.align		4
.L_13:
        /*003c*/ 	.byte	0x04, 0x12
        /*003e*/ 	.short	(.L_15 - .L_14)
	.align		4
.L_14:
        /*0040*/ 	.word	index@(attn_fwd)
        /*0044*/ 	.word	0x00000910
.L_15:


//--------------------- .nv.info.attn_fwd         --------------------------
	.section	.nv.info.attn_fwd,"",@"SHT_CUDA_INFO"
	.sectionflags	@""
	.align	4


	//----- nvinfo : EIATTR_CUDA_API_VERSION
	.align		4
        /*0000*/ 	.byte	0x04, 0x37
        /*0002*/ 	.short	(.L_17 - .L_16)
.L_16:
        /*0004*/ 	.word	0x00000081


	//----- nvinfo : EIATTR_KPARAM_INFO
	.align		4
.L_17:
        /*0008*/ 	.byte	0x04, 0x17
        /*000a*/ 	.short	(.L_19 - .L_18)
.L_18:
        /*000c*/ 	.word	0x00000000
        /*0010*/ 	.short	0x0019
        /*0012*/ 	.short	0x0080
        /*0014*/ 	.byte	0x00, 0xf4, 0x21, 0x00


	//----- nvinfo : EIATTR_KPARAM_INFO
	.align		4
.L_19:
        /*0018*/ 	.byte	0x04, 0x17
        /*001a*/ 	.short	(.L_21 - .L_20)
.L_20:
        /*001c*/ 	.word	0x00000000
        /*0020*/ 	.short	0x0018
        /*0022*/ 	.short	0x0078
        /*0024*/ 	.byte	0x00, 0xf4, 0x21, 0x00


	//----- nvinfo : EIATTR_KPARAM_INFO
	.align		4
.L_21:
        /*0028*/ 	.byte	0x04, 0x17
        /*002a*/ 	.short	(.L_23 - .L_22)
.L_22:
        /*002c*/ 	.word	0x00000000
        /*0030*/ 	.short	0x0017
        /*0032*/ 	.short	0x0070
        /*0034*/ 	.byte	0x00, 0xf0, 0x11, 0x00


	//----- nvinfo : EIATTR_KPARAM_INFO
	.align		4
.L_23:
        /*0038*/ 	.byte	0x04, 0x17
        /*003a*/ 	.short	(.L_25 - .L_24)
.L_24:
        /*003c*/ 	.word	0x00000000
        /*0040*/ 	.short	0x0016
        /*0042*/ 	.short	0x006c
        /*0044*/ 	.byte	0x00, 0xf0, 0x11, 0x00


	//----- nvinfo : EIATTR_KPARAM_INFO
	.align		4
.L_25:
        /*0048*/ 	.byte	0x04, 0x17
        /*004a*/ 	.short	(.L_27 - .L_26)
.L_26:
        /*004c*/ 	.word	0x00000000
        /*0050*/ 	.short	0x0015
        /*0052*/ 	.short	0x0068
        /*0054*/ 	.byte	0x00, 0xf0, 0x11, 0x00


	//----- nvinfo : EIATTR_KPARAM_INFO
	.align		4
.L_27:
        /*0058*/ 	.byte	0x04, 0x17
        /*005a*/ 	.short	(.L_29 - .L_28)
.L_28:
        /*005c*/ 	.word	0x00000000
        /*0060*/ 	.short	0x0014
        /*0062*/ 	.short	0x0064
        /*0064*/ 	.byte	0x00, 0xf0, 0x11, 0x00


	//----- nvinfo : EIATTR_KPARAM_INFO
	.align		4
.L_29:
        /*0068*/ 	.byte	0x04, 0x17
        /*006a*/ 	.short	(.L_31 - .L_30)
.L_30:
        /*006c*/ 	.word	0x00000000
        /*0070*/ 	.short	0x0013
        /*0072*/ 	.short	0x0060
        /*0074*/ 	.byte	0x00, 0xf0, 0x11, 0x00


	//----- nvinfo : EIATTR_KPARAM_INFO
	.align		4
.L_31:
        /*0078*/ 	.byte	0x04, 0x17
        /*007a*/ 	.short	(.L_33 - .L_32)
.L_32:
        /*007c*/ 	.word	0x00000000
        /*0080*/ 	.short	0x0012
        /*0082*/ 	.short	0x005c
        /*0084*/ 	.byte	0x00, 0xf0, 0x11, 0x00


	//----- nvinfo : EIATTR_KPARAM_INFO
	.align		4
.L_33:
        /*0088*/ 	.byte	0x04, 0x17
        /*008a*/ 	.short	(.L_35 - .L_34)
.L_34:
        /*008c*/ 	.word	0x00000000
        /*0090*/ 	.short	0x0011
        /*0092*/ 	.short	0x0058
        /*0094*/ 	.byte	0x00, 0xf0, 0x11, 0x00


	//----- nvinfo : EIATTR_KPARAM_INFO
	.align		4
.L_35:
        /*0098*/ 	.byte	0x04, 0x17
        /*009a*/ 	.short	(.L_37 - .L_36)
.L_36:
        /*009c*/ 	.word	0x00000000
        /*00a0*/ 	.short	0x0010
        /*00a2*/ 	.short	0x0054
        /*00a4*/ 	.byte	0x00, 0xf0, 0x11, 0x00


	//----- nvinfo : EIATTR_KPARAM_INFO
	.align		4
.L_37:
        /*00a8*/ 	.byte	0x04, 0x17
        /*00aa*/ 	.short	(.L_39 - .L_38)
.L_38:
        /*00ac*/ 	.word	0x00000000
        /*00b0*/ 	.short	0x000f
        /*00b2*/ 	.short	0x0050
        /*00b4*/ 	.byte	0x00, 0xf0, 0x11, 0x00


	//----- nvinfo : EIATTR_KPARAM_INFO
	.align		4
.L_39:
        /*00b8*/ 	.byte	0x04, 0x17
        /*00ba*/ 	.short	(.L_41 - .L_40)
.L_40:
        /*00bc*/ 	.word	0x00000000
        /*00c0*/ 	.short	0x000e
        /*00c2*/ 	.short	0x004c
        /*00c4*/ 	.byte	0x00, 0xf0, 0x11, 0x00


	//----- nvinfo : EIATTR_KPARAM_INFO
	.align		4
.L_41:
        /*00c8*/ 	.byte	0x04, 0x17
        /*00ca*/ 	.short	(.L_43 - .L_42)
.L_42:
        /*00cc*/ 	.word	0x00000000
        /*00d0*/ 	.short	0x000d
        /*00d2*/ 	.short	0x0048
        /*00d4*/ 	.byte	0x00, 0xf0, 0x11, 0x00


	//----- nvinfo : EIATTR_KPARAM_INFO
	.align		4
.L_43:
        /*00d8*/ 	.byte	0x04, 0x17
        /*00da*/ 	.short	(.L_45 - .L_44)
.L_44:
        /*00dc*/ 	.word	0x00000000
        /*00e0*/ 	.short	0x000c
        /*00e2*/ 	.short	0x0044
        /*00e4*/ 	.byte	0x00, 0xf0, 0x11, 0x00


	//----- nvinfo : EIATTR_KPARAM_INFO
	.align		4
.L_45:
        /*00e8*/ 	.byte	0x04, 0x17
        /*00ea*/ 	.short	(.L_47 - .L_46)
.L_46:
        /*00ec*/ 	.word	0x00000000
        /*00f0*/ 	.short	0x000b
        /*00f2*/ 	.short	0x0040
        /*00f4*/ 	.byte	0x00, 0xf0, 0x11, 0x00


	//----- nvinfo : EIATTR_KPARAM_INFO
	.align		4
.L_47:
        /*00f8*/ 	.byte	0x04, 0x17
        /*00fa*/ 	.short	(.L_49 - .L_48)
.L_48:
        /*00fc*/ 	.word	0x00000000
        /*0100*/ 	.short	0x000a
        /*0102*/ 	.short	0x003c
        /*0104*/ 	.byte	0x00, 0xf0, 0x11, 0x00


	//----- nvinfo : EIATTR_KPARAM_INFO
	.align		4
.L_49:
        /*0108*/ 	.byte	0x04, 0x17
        /*010a*/ 	.short	(.L_51 - .L_50)
.L_50:
        /*010c*/ 	.word	0x00000000
        /*0110*/ 	.short	0x0009
        /*0112*/ 	.short	0x0038
        /*0114*/ 	.byte	0x00, 0xf0, 0x11, 0x00


	//----- nvinfo : EIATTR_KPARAM_INFO
	.align		4
.L_51:
        /*0118*/ 	.byte	0x04, 0x17
        /*011a*/ 	.short	(.L_53 - .L_52)
.L_52:
        /*011c*/ 	.word	0x00000000
        /*0120*/ 	.short	0x0008
        /*0122*/ 	.short	0x0034
        /*0124*/ 	.byte	0x00, 0xf0, 0x11, 0x00


	//----- nvinfo : EIATTR_KPARAM_INFO
	.align		4
.L_53:
        /*0128*/ 	.byte	0x04, 0x17
        /*012a*/ 	.short	(.L_55 - .L_54)
.L_54:
        /*012c*/ 	.word	0x00000000
        /*0130*/ 	.short	0x0007
        /*0132*/ 	.short	0x0030
        /*0134*/ 	.byte	0x00, 0xf0, 0x11, 0x00


	//----- nvinfo : EIATTR_KPARAM_INFO
	.align		4
.L_55:
        /*0138*/ 	.byte	0x04, 0x17
        /*013a*/ 	.short	(.L_57 - .L_56)
.L_56:
        /*013c*/ 	.word	0x00000000
        /*0140*/ 	.short	0x0006
        /*0142*/ 	.short	0x002c
        /*0144*/ 	.byte	0x00, 0xf0, 0x11, 0x00


	//----- nvinfo : EIATTR_KPARAM_INFO
	.align		4
.L_57:
        /*0148*/ 	.byte	0x04, 0x17
        /*014a*/ 	.short	(.L_59 - .L_58)
.L_58:
        /*014c*/ 	.word	0x00000000
        /*0150*/ 	.short	0x0005
        /*0152*/ 	.short	0x0028
        /*0154*/ 	.byte	0x00, 0xf0, 0x11, 0x00


	//----- nvinfo : EIATTR_KPARAM_INFO
	.align		4
.L_59:
        /*0158*/ 	.byte	0x04, 0x17
        /*015a*/ 	.short	(.L_61 - .L_60)
.L_60:
        /*015c*/ 	.word	0x00000000
        /*0160*/ 	.short	0x0004
        /*0162*/ 	.short	0x0020
        /*0164*/ 	.byte	0x00, 0xf4, 0x21, 0x00


	//----- nvinfo : EIATTR_KPARAM_INFO
	.align		4
.L_61:
        /*0168*/ 	.byte	0x04, 0x17
        /*016a*/ 	.short	(.L_63 - .L_62)
.L_62:
        /*016c*/ 	.word	0x00000000
        /*0170*/ 	.short	0x0003
        /*0172*/ 	.short	0x0018
        /*0174*/ 	.byte	0x00, 0xf4, 0x21, 0x00


	//----- nvinfo : EIATTR_KPARAM_INFO
	.align		4
.L_63:
        /*0178*/ 	.byte	0x04, 0x17
        /*017a*/ 	.short	(.L_65 - .L_64)
.L_64:
        /*017c*/ 	.word	0x00000000
        /*0180*/ 	.short	0x0002
        /*0182*/ 	.short	0x0010
        /*0184*/ 	.byte	0x00, 0xf4, 0x21, 0x00


	//----- nvinfo : EIATTR_KPARAM_INFO
	.align		4
.L_65:
        /*0188*/ 	.byte	0x04, 0x17
        /*018a*/ 	.short	(.L_67 - .L_66)
.L_66:
        /*018c*/ 	.word	0x00000000
        /*0190*/ 	.short	0x0001
        /*0192*/ 	.short	0x0008
        /*0194*/ 	.byte	0x00, 0xf4, 0x21, 0x00


	//----- nvinfo : EIATTR_KPARAM_INFO
	.align		4
.L_67:
        /*0198*/ 	.byte	0x04, 0x17
        /*019a*/ 	.short	(.L_69 - .L_68)
.L_68:
        /*019c*/ 	.word	0x00000000
        /*01a0*/ 	.short	0x0000
        /*01a2*/ 	.short	0x0000
        /*01a4*/ 	.byte	0x00, 0xf4, 0x21, 0x00


	//----- nvinfo : EIATTR_AT_ENTRY_FRAGMENTS
	.align		4
.L_69:
        /*01a8*/ 	.byte	0x04, 0x4f
        /*01aa*/ 	.short	(.L_71 - .L_70)


	//   ....[0]....
.L_70:
        /*01ac*/ 	.word	0x00000004


	//----- nvinfo : EIATTR_RESERVED_SMEM_USED
	.align		4
.L_71:
        /*01b0*/ 	.byte	0x01, 0x41
	.zero		2


	//----- nvinfo : EIATTR_SPARSE_MMA_MASK
	.align		4
        /*01b4*/ 	.byte	0x03, 0x50
        /*01b6*/ 	.short	0x0000


	//----- nvinfo : EIATTR_TCGEN05_1CTA_USED
	.align		4
        /*01b8*/ 	.byte	0x01, 0x51
	.zero		2


	//----- nvinfo : EIATTR_MAXREG_COUNT
	.align		4
        /*01bc*/ 	.byte	0x03, 0x1b
        /*01be*/ 	.short	0x00ff


	//----- nvinfo : EIATTR_NUM_BARRIERS
	.align		4
        /*01c0*/ 	.byte	0x02, 0x4c
        /*01c2*/ 	.byte	0x01
	.zero		1


	//----- nvinfo : EIATTR_ANNOTATIONS
	.align		4
        /*01c4*/ 	.byte	0x04, 0x55
        /*01c6*/ 	.short	(.L_73 - .L_72)


	//   ....[0]....
.L_72:
        /*01c8*/ 	.word	0x00000001
        /*01cc*/ 	.byte	0x50, 0x04, 0x00, 0x00, 0x01, 0x00, 0x00, 0x00, 0x50, 0x06, 0x00, 0x00, 0x01, 0x00, 0x00, 0x00
        /* <DEDUP_REMOVED lines=382> */
        /*19bc*/ 	.byte	0x00, 0xad, 0x01, 0x00


	//----- nvinfo : EIATTR_INT_WARP_WIDE_INSTR_OFFSETS
	.align		4
.L_73:
        /*19c0*/ 	.byte	0x04, 0x31
        /*19c2*/ 	.short	(.L_75 - .L_74)


	//   ....[0]....
.L_74:
        /*19c4*/ 	.word	0x000032b0


	//   ....[1]....
        /*19c8*/ 	.word	0x000032e0


	//   ....[2]....
        /*19cc*/ 	.word	0x00006a00


	//   ....[3]....
        /*19d0*/ 	.word	0x00006fc0


	//   ....[4]....
        /*19d4*/ 	.word	0x00010120


	//   ....[5]....
        /*19d8*/ 	.word	0x0001b260


	//   ....[6]....
        /*19dc*/ 	.word	0x0001b2b0


	//----- nvinfo : EIATTR_COOP_GROUP_MASK_REGIDS
	.align		4
.L_75:
        /*19e0*/ 	.byte	0x04, 0x29
        /*19e2*/ 	.short	(.L_77 - .L_76)


	//   ....[0]....
.L_76:
        /*19e4*/ 	.word	0xffffffff


	//   ....[1]....
        /*19e8*/ 	.word	0xffffffff


	//   ....[2]....
        /*19ec*/ 	.word	0xffffffff


	//   ....[3]....
        /*19f0*/ 	.word	0xffffffff


	//   ....[4]....
        /*19f4*/ 	.word	0xffffffff


	//   ....[5]....
        /*19f8*/ 	.word	0xffffffff


	//   ....[6]....
        /*19fc*/ 	.word	0xffffffff


	//   ....[7]....
        /*1a00*/ 	.word	0xffffffff


	//----- nvinfo : EIATTR_COOP_GROUP_INSTR_OFFSETS
	.align		4
.L_77:
        /*1a04*/ 	.byte	0x04, 0x28
        /*1a06*/ 	.short	(.L_79 - .L_78)


	//   ....[0]....
.L_78:
        /*1a08*/ 	.word	0x00000060


	//   ....[1]....
        /*1a0c*/ 	.word	0x00000320


	//   ....[2]....
        /*1a10*/ 	.word	0x0000aa90


	//   ....[3]....
        /*1a14*/ 	.word	0x0000cb10


	//   ....[4]....
        /*1a18*/ 	.word	0x00010a40


	//   ....[5]....
        /*1a1c*/ 	.word	0x00011270


	//   ....[6]....
        /*1a20*/ 	.word	0x0001b0f0


	//   ....[7]....
        /*1a24*/ 	.word	0x0001b360


	//----- nvinfo : EIATTR_VRC_CTA_INIT_COUNT
	.align		4
.L_79:
        /*1a28*/ 	.byte	0x02, 0x4a
        /*1a2a*/ 	.byte	0x80
	.zero		1


	//----- nvinfo : EIATTR_MBARRIER_INSTR_OFFSETS
	.align		4
        /*1a2c*/ 	.byte	0x04, 0x39
        /*1a2e*/ 	.short	(.L_81 - .L_80)


	//   ....[0]....
.L_80:
        /*1a30*/ 	.word	0x000034e0
        /*1a34*/ 	.word	0x000000ff
        /*1a38*/ 	.word	0x00000000
        /*1a3c*/ 	.short	0x0100
        /*1a3e*/ 	.byte	0x0c
	.zero		1


	//   ....[1]....
        /*1a40*/ 	.word	0x00006a10
        /*1a44*/ 	.word	0x000000ff
        /*1a48*/ 	.word	0x00011008
        /*1a4c*/ 	.short	0x0100
        /*1a4e*/ 	.byte	0x09
	.zero		1


	//   ....[2]....
        /*1a50*/ 	.word	0x00007340
        /*1a54*/ 	.word	0x000000ff
        /*1a58*/ 	.word	0x00008000
        /*1a5c*/ 	.short	0x0100
        /*1a5e*/ 	.byte	0x09
	.zero		1


	//   ....[3]....
        /*1a60*/ 	.word	0x000076e0
        /*1a64*/ 	.word	0x000000ff
        /*1a68*/ 	.word	0x00008000
        /*1a6c*/ 	.short	0x010a
        /*1a6e*/ 	.byte	0x09
	.zero		1


	//   ....[4]....
        /*1a70*/ 	.word	0x000078d0
        /*1a74*/ 	.word	0x000000ff
        /*1a78*/ 	.word	0x00008000
        /*1a7c*/ 	.short	0x0108
        /*1a7e*/ 	.byte	0x09
	.zero		1


	//   ....[5]....
        /*1a80*/ 	.word	0x00010470
        /*1a84*/ 	.word	0x000000ff
        /*1a88*/ 	.word	0x00011010
        /*1a8c*/ 	.short	0x0100
        /*1a8e*/ 	.byte	0x09
	.zero		1


	//   ....[6]....
        /*1a90*/ 	.word	0x00010690
        /*1a94*/ 	.word	0x000000ff
        /*1a98*/ 	.word	0x00011010
        /*1a9c*/ 	.short	0x010a
        /*1a9e*/ 	.byte	0x09
	.zero		1


	//   ....[7]....
        /*1aa0*/ 	.word	0x00010710
        /*1aa4*/ 	.word	0x000000ff
        /*1aa8*/ 	.word	0x00011010
        /*1aac*/ 	.short	0x0108
        /*1aae*/ 	.byte	0x09
	.zero		1


	//   ....[8]....
        /*1ab0*/ 	.word	0x00010780
        /*1ab4*/ 	.word	0x000000ff
        /*1ab8*/ 	.word	0x00000000
        /*1abc*/ 	.short	0x010a
        /*1abe*/ 	.byte	0x0c
	.zero		1


	//   ....[9]....
        /*1ac0*/ 	.word	0x00014a80
        /*1ac4*/ 	.word	0x000000ff
        /*1ac8*/ 	.word	0x00000000
        /*1acc*/ 	.short	0x010a
        /*1ace*/ 	.byte	0x0c
	.zero		1


	//   ....[10]....
        /*1ad0*/ 	.word	0x00014b80
        /*1ad4*/ 	.word	0x000000ff
        /*1ad8*/ 	.word	0x00011000
        /*1adc*/ 	.short	0x0108
        /*1ade*/ 	.byte	0x09
	.zero		1


	//   ....[11]....
        /*1ae0*/ 	.word	0x00014c60
        /*1ae4*/ 	.word	0x000000ff
        /*1ae8*/ 	.word	0x00011008
        /*1aec*/ 	.short	0x0108
        /*1aee*/ 	.byte	0x09
	.zero		1


	//   ....[12]....
        /*1af0*/ 	.word	0x0001b380
        /*1af4*/ 	.word	0x000000ff
        /*1af8*/ 	.word	0x00008000
        /*1afc*/ 	.short	0x010a
        /*1afe*/ 	.byte	0x09
	.zero		1


	//   ....[13]....
        /*1b00*/ 	.word	0x0001b3b0
        /*1b04*/ 	.word	0x000000ff
        /*1b08*/ 	.word	0x00011010
        /*1b0c*/ 	.short	0x010a
        /*1b0e*/ 	.byte	0x09
	.zero		1


	//   ....[14]....
        /*1b10*/ 	.word	0x0001b3e0
        /*1b14*/ 	.word	0x000000ff
        /*1b18*/ 	.word	0x00000000
        /*1b1c*/ 	.short	0x010a
        /*1b1e*/ 	.byte	0x0c
	.zero		1


	//   ....[15]....
        /*1b20*/ 	.word	0x0001b410
        /*1b24*/ 	.word	0x000000ff
        /*1b28*/ 	.word	0x00000000
        /*1b2c*/ 	.short	0x010a
        /*1b2e*/ 	.byte	0x0c
	.zero		1


	//----- nvinfo : EIATTR_NUM_MBARRIERS
	.align		4
.L_81:
        /*1b30*/ 	.byte	0x03, 0x38
        /*1b32*/ 	.short	0xffff


	//----- nvinfo : EIATTR_EXIT_INSTR_OFFSETS
	.align		4
        /*1b34*/ 	.byte	0x04, 0x1c
        /*1b36*/ 	.short	(.L_83 - .L_82)


	//   ....[0]....
.L_82:
        /*1b38*/ 	.word	0x0001b370


	//----- nvinfo : EIATTR_REQNTID
	.align		4
.L_83:
        /*1b3c*/ 	.byte	0x04, 0x10
        /*1b3e*/ 	.short	(.L_85 - .L_84)
.L_84:
        /*1b40*/ 	.word	0x00000080
        /*1b44*/ 	.word	0x00000001
        /*1b48*/ 	.word	0x00000001


	//----- nvinfo : EIATTR_CRS_STACK_SIZE
	.align		4
.L_85:
        /*1b4c*/ 	.byte	0x04, 0x1e
        /*1b4e*/ 	.short	(.L_87 - .L_86)
.L_86:
        /*1b50*/ 	.word	0x00000000


	//----- nvinfo : EIATTR_CBANK_PARAM_SIZE
	.align		4
.L_87:
        /*1b54*/ 	.byte	0x03, 0x19
        /*1b56*/ 	.short	0x0088


	//----- nvinfo : EIATTR_PARAM_CBANK
	.align		4
        /*1b58*/ 	.byte	0x04, 0x0a
        /*1b5a*/ 	.short	(.L_89 - .L_88)
	.align		4
.L_88:
        /*1b5c*/ 	.word	index@(.nv.constant0.attn_fwd)
        /*1b60*/ 	.short	0x0380
        /*1b62*/ 	.short	0x0088


	//----- nvinfo : EIATTR_SW_WAR
	.align		4
.L_89:
        /*1b64*/ 	.byte	0x04, 0x36
        /*1b66*/ 	.short	(.L_91 - .L_90)
.L_90:
        /*1b68*/ 	.word	0x00000008
.L_91:


//--------------------- .nv.compat                --------------------------
	.section	.nv.compat,"",@"SHT_CUDA_COMPAT_INFO"
	.align	4
        /*0000*/ 	.byte	0x02, 0x02, 0x02, 0x00, 0x02, 0x05, 0x05, 0x00, 0x02, 0x03, 0x00, 0x00, 0x02, 0x06, 0x01, 0x00


//--------------------- .nv.callgraph             --------------------------
	.section	.nv.callgraph,"",@"SHT_CUDA_CALLGRAPH"
	.align	4
	.sectionentsize	8
	.align		4
        /*0000*/ 	.word	0x00000000
	.align		4
        /*0004*/ 	.word	0xffffffff
	.align		4
        /*0008*/ 	.word	0x00000000
	.align		4
        /*000c*/ 	.word	0xfffffffe
	.align		4
        /*0010*/ 	.word	0x00000000
	.align		4
        /*0014*/ 	.word	0xfffffffd
	.align		4
        /*0018*/ 	.word	0x00000000
	.align		4
        /*001c*/ 	.word	0xfffffffc


//--------------------- .nv.constant4             --------------------------
	.section	.nv.constant4,"a",@progbits
	.align	8
	.align		8
.nv.constant4:
        /*0000*/ 	.dword	_$_str


//--------------------- .text.attn_fwd            --------------------------
	.section	.text.attn_fwd,"ax",@progbits
	.align	128
        .global         attn_fwd
        .type           attn_fwd,@function
        .size           attn_fwd,(.L_x_27 - attn_fwd)
        .other          attn_fwd,@"STO_CUDA_ENTRY STV_DEFAULT"
attn_fwd:
.text.attn_fwd:
[----:B------:R-:W0:Y:S01]  /*0000*/  LDC R1, c[0x0][0x37c] ;  /* 0x0000df00ff017b82 */ /* 0x000e220000000800 */
[----:B------:R-:W1:Y:S01]  /*0010*/  S2R R0, SR_TID.X ;  /* 0x0000000000007919 */ /* 0x000e620000002100 */
[----:B0-----:R-:W-:Y:S01]  /*0020*/  VIADD R1, R1, 0xfffff6f0 ;  /* 0xfffff6f001017836 */ /* 0x001fe20000000000 */
[----:B-1----:R-:W-:-:S13]  /*0030*/  ISETP.GE.U32.AND P0, PT, R0, 0x20, PT ;  /* 0x000000200000780c */ /* 0x002fda0003f06070 */
[----:B------:R-:W-:Y:S05]  /*0040*/  @P0 BRA `(.L_x_0) ;  /* 0x0000000000b80947 */ /* 0x000fea0003800000 */
[----:B------:R-:W0:Y:S01]  /*0050*/  S2UR UR6, SR_CgaCtaId ;  /* 0x00000000000679c3 */ /* 0x000e220000008800 */
[----:B------:R-:W-:Y:S01]  /*0060*/  NOP ;  /* 0x0000000000007918 */ /* 0x000fe20000000000 */
[----:B------:R-:W-:Y:S02]  /*0070*/  UMOV UR4, 0x40 ;  /* 0x0000004000047882 */ /* 0x000fe40000000000 */
[----:B0-----:R-:W-:-:S09]  /*0080*/  ULEA UR4, UR6, UR4, 0x18 ;  /* 0x0000000406047291 */ /* 0x001fd2000f8ec0ff */
[----:B------:R-:W0:Y:S01]  /*0090*/  LDS.U8 R0, [UR4] ;  /* 0x00000004ff007984 */ /* 0x000e220008000000 */
[----:B------:R-:W-:Y:S02]  /*00a0*/  UMOV UR4, 0x400 ;  /* 0x0000040000047882 */ /* 0x000fe40000000000 */
[----:B------:R-:W-:Y:S01]  /*00b0*/  ULEA UR4, UR6, UR4, 0x18 ;  /* 0x0000000406047291 */ /* 0x000fe2000f8ec0ff */
[----:B0-----:R-:W-:-:S13]  /*00c0*/  ISETP.NE.AND P1, PT, R0, RZ, PT ;  /* 0x000000ff0000720c */ /* 0x001fda0003f25270 */
[----:B------:R-:W-:Y:S05]  /*00d0*/  @P1 BRA `(.L_x_1) ;  /* 0x00000000007c1947 */ /* 0x000fea0003800000 */
[----:B------:R-:W-:-:S13]  /*00e0*/  ELECT P1, URZ, PT ;  /* 0x0000000000ff782f */ /* 0x000fda0003820000 */
[----:B------:R-:W-:Y:S05]  /*00f0*/  @!P1 BRA `(.L_x_2) ;  /* 0x0000000000849947 */ /* 0x000fea0003800000 */
[----:B------:R-:W-:Y:S01]  /*0100*/  UMOV UR5, 0x8 ;  /* 0x0000000800057882 */ /* 0x000fe20000000000 */
[----:B------:R-:W-:Y:S02]  /*0110*/  IMAD.MOV.U32 R4, RZ, RZ, 0x1 ;  /* 0x00000001ff047424 */ /* 0x000fe400078e00ff */
[----:B------:R-:W-:Y:S02]  /*0120*/  IMAD.MOV.U32 R5, RZ, RZ, 0xff ;  /* 0x000000ffff057424 */ /* 0x000fe400078e00ff */
[----:B------:R-:W-:Y:S04]  /*0130*/  DEPBAR.LE SB0, 0x36 ;  /* 0x00008d800000791a */ /* 0x000fe80000000000 */
[----:B------:R-:W0:Y:S02]  /*0140*/  UTCATOMSWS.FIND_AND_SET.ALIGN UP0, UR5, UR5 ;  /* 0x00000005000575e3 */ /* 0x000e240008000800 */
[----:B0-----:R-:W-:-:S04]  /*0150*/  PLOP3.LUT P1, PT, PT, PT, UP0, 0x80, 0x8 ;  /* 0x000000000008781c */ /* 0x001fc80003f2f008 */
[----:B------:R-:W-:-:S04]  /*0160*/  SEL R0, RZ, 0xffffffff, !P1 ;  /* 0xffffffffff007807 */ /* 0x000fc80004800000 */
[----:B------:R-:W-:Y:S01]  /*0170*/  ISETP.NE.AND P1, PT, R0, RZ, PT ;  /* 0x000000ff0000720c */ /* 0x000fe20003f25270 */
[----:B------:R-:W-:-:S12]  /*0180*/  IMAD.U32 R0, RZ, RZ, UR5 ;  /* 0x00000005ff007e24 */ /* 0x000fd8000f8e00ff */
[----:B------:R-:W-:Y:S05]  /*0190*/  @P1 BRA `(.L_x_3) ;  /* 0x0000000000241947 */ /* 0x000fea0003800000 */
.L_x_4:
[----:B------:R-:W-:Y:S05]  /*01a0*/  NANOSLEEP 0x64 ;  /* 0x000000640000795d */ /* 0x000fea0003800000 */
[----:B------:R-:W-:-:S05]  /*01b0*/  UMOV UR5, 0x8 ;  /* 0x0000000800057882 */ /* 0x000fca0000000000 */
[----:B------:R-:W-:Y:S04]  /*01c0*/  DEPBAR.LE SB0, 0x36 ;  /* 0x00008d800000791a */ /* 0x000fe80000000000 */
[----:B------:R-:W0:Y:S02]  /*01d0*/  UTCATOMSWS.FIND_AND_SET.ALIGN UP0, UR5, UR5 ;  /* 0x00000005000575e3 */ /* 0x000e240008000800 */
[----:B0-----:R-:W-:-:S04]  /*01e0*/  PLOP3.LUT P1, PT, PT, PT, UP0, 0x80, 0x8 ;  /* 0x000000000008781c */ /* 0x001fc80003f2f008 */
[----:B------:R-:W-:-:S04]  /*01f0*/  SEL R0, RZ, 0xffffffff, !P1 ;  /* 0xffffffffff007807 */ /* 0x000fc80004800000 */
[----:B------:R-:W-:Y:S01]  /*0200*/  ISETP.NE.AND P1, PT, R0, RZ, PT ;  /* 0x000000ff0000720c */ /* 0x000fe20003f25270 */
[----:B------:R-:W-:-:S12]  /*0210*/  IMAD.U32 R0, RZ, RZ, UR5 ;  /* 0x00000005ff007e24 */ /* 0x000fd8000f8e00ff */
[----:B------:R-:W-:Y:S05]  /*0220*/  @!P1 BRA `(.L_x_4) ;  /* 0xfffffffc00dc9947 */ /* 0x000fea000383ffff */
.L_x_3:
[C---:B------:R-:W-:Y:S01]  /*0230*/  VIADD R3, R0.reuse, 0x10 ;  /* 0x0000001000037836 */ /* 0x040fe20000000000 */
[----:B------:R-:W-:Y:S01]  /*0240*/  UMOV UR5, 0x50 ;  /* 0x0000005000057882 */ /* 0x000fe20000000000 */
[----:B------:R-:W-:Y:S01]  /*0250*/  SHF.L.U32 R2, R5, R0, RZ ;  /* 0x0000000005027219 */ /* 0x000fe200000006ff */
[----:B------:R-:W-:Y:S01]  /*0260*/  ULEA UR5, UR6, UR5, 0x18 ;  /* 0x0000000506057291 */ /* 0x000fe2000f8ec0ff */
[----:B------:R-:W-:Y:S01]  /*0270*/  IMAD.SHL.U32 R0, R0, 0x20, RZ ;  /* 0x0000002000007824 */ /* 0x000fe200078e00ff */
[----:B------:R-:W-:-:S04]  /*0280*/  SHF.L.U32 R3, R4, R3, RZ ;  /* 0x0000000304037219 */ /* 0x000fc800000006ff */
[----:B------:R-:W-:-:S05]  /*0290*/  LOP3.LUT R2, R3, R2, RZ, 0xfc, !PT ;  /* 0x0000000203027212 */ /* 0x000fca00078efcff */
[----:B------:R0:W-:Y:S04]  /*02a0*/  ATOMS.OR RZ, [UR5], R2 ;  /* 0x00000002ffff798c */ /* 0x0001e8000b000005 */
[----:B------:R0:W-:Y:S01]  /*02b0*/  STS [UR4], R0 ;  /* 0x00000000ff007988 */ /* 0x0001e20008000804 */
[----:B------:R-:W-:Y:S05]  /*02c0*/  BRA `(.L_x_2) ;  /* 0x0000000000107947 */ /* 0x000fea0003800000 */
.L_x_1:
[----:B------:R-:W-:Y:S01]  /*02d0*/  IMAD.MOV.U32 R0, RZ, RZ, -0x1 ;  /* 0xffffffffff007424 */ /* 0x000fe200078e00ff */
[----:B------:R-:W-:-:S04]  /*02e0*/  MOV R2, 0x310 ;  /* 0x0000031000027802 */ /* 0x000fc80000000f00 */
[----:B------:R0:W-:Y:S03]  /*02f0*/  STS [UR4], R0 ;  /* 0x00000000ff007988 */ /* 0x0001e60008000804 */
[----:B0-----:R-:W-:Y:S05]  /*0300*/  CALL.REL.NOINC `($__internal_1_$__cuda_sm10x_tcgen05_guardrail_trap_phase_invalid_during_alloc) ;  /* 0x000001b000587944 */ /* 0x001fea0003c00000 */
.L_x_2:
[----:B------:R-:W-:Y:S05]  /*0310*/  WARPSYNC.ALL ;  /* 0x0000000000007948 */ /* 0x000fea0003800000 */
[----:B------:R-:W-:Y:S01]  /*0320*/  NOP ;  /* 0x0000000000007918 */ /* 0x000fe20000000000 */
.L_x_0:
[----:B------:R-:W1:Y:S01]  /*0330*/  S2R R148, SR_TID.X ;  /* 0x0000000000947919 */ /* 0x000e620000002100 */
[----:B------:R-:W2:Y:S01]  /*0340*/  S2UR UR7, SR_CTAID.Y ;  /* 0x00000000000779c3 */ /* 0x000ea20000002600 */
[----:B------:R-:W2:Y:S01]  /*0350*/  LDCU.64 UR4, c[0x0][0x3b0] ;  /* 0x00007600ff0477ac */ /* 0x000ea20008000a00 */
[----:B------:R-:W3:Y:S01]  /*0360*/  S2R R3, SR_CTAID.X ;  /* 0x0000000000037919 */ /* 0x000ee20000002500 */
[----:B------:R-:W-:Y:S01]  /*0370*/  UMOV UR9, 0x400 ;  /* 0x0000040000097882 */ /* 0x000fe20000000000 */
[----:B------:R-:W4:Y:S04]  /*0380*/  LDCU.64 UR22, c[0x0][0x358] ;  /* 0x00006b00ff1677ac */ /* 0x000f280008000a00 */
[----:B------:R-:W5:Y:S08]  /*0390*/  S2UR UR6, SR_CgaCtaId ;  /* 0x00000000000679c3 */ /* 0x000f700000008800 */
[----:B------:R-:W0:Y:S08]  /*03a0*/  LDC R88, c[0x0][0x3b8] ;  /* 0x0000ee00ff587b82 */ /* 0x000e300000000800 */
[----:B------:R-:W0:Y:S01]  /*03b0*/  LDC.64 R6, c[0x0][0x380] ;  /* 0x0000e000ff067b82 */ /* 0x000e220000000a00 */
[----:B--2---:R-:W-:Y:S01]  /*03c0*/  UIMAD UR4, UR7, UR4, URZ ;  /* 0x00000004070472a4 */ /* 0x004fe2000f8e02ff */
[----:B-1----:R-:W-:Y:S01]  /*03d0*/  LOP3.LUT R138, R148, 0x3f, RZ, 0xc0, !PT ;  /* 0x0000003f948a7812 */ /* 0x002fe200078ec0ff */
[----:B-----5:R-:W-:-:S05]  /*03e0*/  ULEA UR9, UR6, UR9, 0x18 ;  /* 0x0000000906097291 */ /* 0x020fca000f8ec0ff */
[----:B------:R-:W-:Y:S01]  /*03f0*/  BAR.SYNC.DEFER_BLOCKING 0x0 ;  /* 0x0000000000007b1d */ /* 0x000fe20000010000 */
[----:B------:R-:W-:Y:S01]  /*0400*/  SHF.R.U32.HI R136, RZ, 0x6, R148 ;  /* 0x00000006ff887819 */ /* 0x000fe20000011694 */
[----:B0--3--:R-:W-:Y:S01]  /*0410*/  IMAD R0, R3, 0x40, R138 ;  /* 0x0000004003007824 */ /* 0x009fe200078e028a */
[----:B------:R-:W-:Y:S02]  /*0420*/  LEA.HI R5, R148, 0xfe, RZ, 0x1a ;  /* 0x000000fe94057811 */ /* 0x000fe400078fd0ff */
[----:B------:R-:W-:Y:S01]  /*0430*/  SGXT.U32 R136, R136, 0x1 ;  /* 0x000000018888781a */ /* 0x000fe20000000000 */
[----:B------:R-:W-:Y:S01]  /*0440*/  IMAD R3, R0, UR5, RZ ;  /* 0x0000000500037c24 */ /* 0x000fe2000f8e02ff */
[----:B------:R0:W-:Y:S01]  /*0450*/  STL [R1+0x830], R0 ;  /* 0x0008300001007387 */ /* 0x0001e20000100800 */
[----:B------:R-:W-:Y:S01]  /*0460*/  USHF.R.S32.HI UR5, URZ, 0x1f, UR4 ;  /* 0x0000001fff057899 */ /* 0x000fe20008011404 */
[----:B------:R-:W-:Y:S02]  /*0470*/  LEA.HI R137, R148, 0xe, RZ, 0x1a ;  /* 0x0000000e94897811 */ /* 0x000fe400078fd0ff */
[----:B------:R-:W-:-:S02]  /*0480*/  SHF.R.S32.HI R78, RZ, 0x1f, R3 ;  /* 0x0000001fff4e7819 */ /* 0x000fc40000011403 */
[----:B------:R-:W-:Y:S01]  /*0490*/  IADD3 R79, P1, P2, R3, UR4, R6 ;  /* 0x00000004034f7c10 */ /* 0x000fe2000fa3e006 */
[----:B0-----:R-:W-:-:S03]  /*04a0*/  IMAD R0, R5, R88, RZ ;  /* 0x0000005805007224 */ /* 0x001fc600078e02ff */
[----:B------:R-:W-:Y:S01]  /*04b0*/  IADD3.X R78, PT, PT, R78, UR5, R7, P1, P2 ;  /* 0x000000054e4e7c10 */ /* 0x000fe20008fe4407 */
[----:B------:R-:W-:Y:S01]  /*04c0*/  IMAD R5, R136, R88, RZ ;  /* 0x0000005888057224 */ /* 0x000fe200078e02ff */
[CC--:B------:R-:W-:Y:S01]  /*04d0*/  IADD3 R8, P2, PT, R0.reuse, R79.reuse, RZ ;  /* 0x0000004f00087210 */ /* 0x0c0fe20007f5e0ff */
[----:B------:R-:W0:Y:S01]  /*04e0*/  LDS R55, [UR9] ;  /* 0x00000009ff377984 */ /* 0x000e220008000800 */
[----:B------:R-:W-:Y:S02]  /*04f0*/  BAR.SYNC.DEFER_BLOCKING 0x0 ;  /* 0x0000000000007b1d */ /* 0x000fe40000010000 */
[C---:B------:R-:W-:Y:S02]  /*0500*/  IADD3 R2, P1, PT, R5.reuse, R79, RZ ;  /* 0x0000004f05027210 */ /* 0x040fe40007f3e0ff */
[-C--:B------:R-:W-:Y:S02]  /*0510*/  LEA.HI.X.SX32 R9, R0, R78.reuse, 0x1, P2 ;  /* 0x0000004e00097211 */ /* 0x080fe400010f0eff */
[----:B------:R-:W-:Y:S01]  /*0520*/  LEA.HI.X.SX32 R3, R5, R78, 0x1, P1 ;  /* 0x0000004e05037211 */ /* 0x000fe200008f0eff */
[----:B----4-:R-:W-:Y:S08]  /*0530*/  @P0 BRA `(.L_x_5) ;  /* 0x0000000000180947 */ /* 0x010ff00003800000 */
[----:B------:R-:W-:Y:S01]  /*0540*/  ELECT P1, URZ, PT ;  /* 0x0000000000ff782f */ /* 0x000fe20003820000 */
[----:B------:R-:W-:Y:S01]  /*0550*/  IMAD.MOV.U32 R0, RZ, RZ, 0x1 ;  /* 0x00000001ff007424 */ /* 0x000fe200078e00ff */
[----:B------:R-:W-:Y:S01]  /*0560*/  UMOV UR4, 0x40 ;  /* 0x0000004000047882 */ /* 0x000fe20000000000 */
[----:B------:R-:W-:Y:S01]  /*0570*/  UVIRTCOUNT.DEALLOC.SMPOOL 0x80 ;  /* 0x000000800000784c */ /* 0x000fe20000000000 */
[----:B------:R-:W-:-:S09]  /*0580*/  ULEA UR4, UR6, UR4, 0x18 ;  /* 0x0000000406047291 */ /* 0x000fd2000f8ec0ff */
[----:B------:R1:W-:Y:S03]  /*0590*/  @P1 STS.U8 [UR4], R0 ;  /* 0x00000000ff001988 */ /* 0x0003e60008000004 */
.L_x_5:
[----:B------:R-:W-:Y:S01]  /*05a0*/  LEA.HI R139, R148, 0x1e, RZ, 0x1a ;  /* 0x0000001e948b7811 */ /* 0x000fe200078fd0ff */
[----:B------:R-:W-:Y:S01]  /*05b0*/  IMAD R13, R88, 0x2, R5 ;  /* 0x00000002580d7824 */ /* 0x000fe200078e0205 */
[----:B------:R2:W3:Y:S01]  /*05c0*/  LDG.E.U8 R11, desc[UR22][R8.64] ;  /* 0x00000016080b7981 */ /* 0x0004e2000c1e1100 */
[-C--:B-1----:R-:W-:Y:S01]  /*05d0*/  IMAD R0, R137, R88.reuse, RZ ;  /* 0x0000005889007224 */ /* 0x082fe200078e02ff */
[----:B------:R-:W-:Y:S01]  /*05e0*/  LEA.HI R141, R148, 0x3e, RZ, 0x1a ;  /* 0x0000003e948d7811 */ /* 0x000fe200078fd0ff */
[----:B------:R-:W-:Y:S01]  /*05f0*/  IMAD R10, R139, R88, RZ ;  /* 0x000000588b0a7224 */ /* 0x000fe200078e02ff */
[CC--:B------:R-:W-:Y:S01]  /*0600*/  IADD3 R4, P1, PT, R13.reuse, R79.reuse, RZ ;  /* 0x0000004f0d047210 */ /* 0x0c0fe20007f3e0ff */
[----:B------:R1:W4:Y:S01]  /*0610*/  LDG.E.U8 R59, desc[UR22][R2.64] ;  /* 0x00000016023b7981 */ /* 0x000322000c1e1100 */
[CC--:B------:R-:W-:Y:S01]  /*0620*/  IADD3 R6, P2, PT, R0.reuse, R79.reuse, RZ ;  /* 0x0000004f00067210 */ /* 0x0c0fe20007f5e0ff */
[----:B------:R-:W0:Y:S01]  /*0630*/  LDCU UR12, c[0x0][0x3c8] ;  /* 0x00007900ff0c77ac */ /* 0x000e220008000800 */
[-C--:B------:R-:W-:Y:S01]  /*0640*/  LEA.HI.X.SX32 R5, R13, R78.reuse, 0x1, P1 ;  /* 0x0000004e0d057211 */ /* 0x080fe200008f0eff */
[----:B------:R-:W-:Y:S01]  /*0650*/  STL.64 [R1+0x838], R136 ;  /* 0x0008388801007387 */ /* 0x000fe20000100a00 */
[----:B------:R-:W-:Y:S01]  /*0660*/  LEA.HI.X.SX32 R7, R0, R78, 0x1, P2 ;  /* 0x0000004e00077211 */ /* 0x000fe200010f0eff */
[-C--:B------:R-:W-:Y:S01]  /*0670*/  IMAD R0, R141, R88.reuse, RZ ;  /* 0x000000588d007224 */ /* 0x080fe200078e02ff */
[----:B------:R-:W-:Y:S01]  /*0680*/  LEA.HI R140, R148, 0x2e, RZ, 0x1a ;  /* 0x0000002e948c7811 */ /* 0x000fe200078fd0ff */
[----:B------:R0:W3:Y:S01]  /*0690*/  LDG.E.U8 R54, desc[UR22][R4.64] ;  /* 0x0000001604367981 */ /* 0x0000e2000c1e1100 */
[-C--:B--2---:R-:W-:Y:S01]  /*06a0*/  IADD3 R8, P1, PT, R10, R79.reuse, RZ ;  /* 0x0000004f0a087210 */ /* 0x084fe20007f3e0ff */
[----:B------:R-:W2:Y:S01]  /*06b0*/  LDCU UR40, c[0x0][0x3f0] ;  /* 0x00007e00ff2877ac */ /* 0x000ea20008000800 */
[----:B------:R-:W-:Y:S01]  /*06c0*/  LEA.HI R147, R148, 0x4e, RZ, 0x1a ;  /* 0x0000004e94937811 */ /* 0x000fe200078fd0ff */
[----:B------:R-:W-:Y:S01]  /*06d0*/  IMAD R12, R140, R88, RZ ;  /* 0x000000588c0c7224 */ /* 0x000fe200078e02ff */
[----:B------:R-:W-:Y:S01]  /*06e0*/  LEA.HI.X.SX32 R9, R10, R78, 0x1, P1 ;  /* 0x0000004e0a097211 */ /* 0x000fe200008f0eff */
[----:B------:R0:W2:Y:S01]  /*06f0*/  LDG.E.U8 R131, desc[UR22][R6.64] ;  /* 0x0000001606837981 */ /* 0x0000a2000c1e1100 */
[----:B------:R-:W-:-:S02]  /*0700*/  IADD3 R120, P1, PT, R0, R79, RZ ;  /* 0x0000004f00787210 */ /* 0x000fc40007f3e0ff */
[----:B------:R-:W-:Y:S01]  /*0710*/  LEA.HI R150, R148, 0x5e, RZ, 0x1a ;  /* 0x0000005e94967811 */ /* 0x000fe200078fd0ff */
[----:B------:R0:W2:Y:S01]  /*0720*/  LDG.E.U8 R129, desc[UR22][R8.64] ;  /* 0x0000001608817981 */ /* 0x0000a2000c1e1100 */
[----:B------:R-:W-:Y:S01]  /*0730*/  LEA.HI.X.SX32 R121, R0, R78, 0x1, P1 ;  /* 0x0000004e00797211 */ /* 0x000fe200008f0eff */
[----:B------:R-:W-:Y:S01]  /*0740*/  IMAD R0, R147, R88, RZ ;  /* 0x0000005893007224 */ /* 0x000fe200078e02ff */
[-C--:B-1----:R-:W-:Y:S01]  /*0750*/  IADD3 R2, P2, PT, R12, R79.reuse, RZ ;  /* 0x0000004f0c027210 */ /* 0x082fe20007f5e0ff */
[----:B------:R-:W-:Y:S01]  /*0760*/  UMOV UR4, 0x1 ;  /* 0x0000000100047882 */ /* 0x000fe20000000000 */
[----:B0-----:R-:W-:Y:S01]  /*0770*/  LEA.HI R5, R148, 0x6e, RZ, 0x1a ;  /* 0x0000006e94057811 */ /* 0x001fe200078fd0ff */
[----:B------:R-:W0:Y:S01]  /*0780*/  LDCU UR20, c[0x0][0x3c4] ;  /* 0x00007880ff1477ac */ /* 0x000e220008000800 */
[----:B------:R-:W-:Y:S02]  /*0790*/  LEA.HI.X.SX32 R3, R12, R78, 0x1, P2 ;  /* 0x0000004e0c037211 */ /* 0x000fe400010f0eff */
[----:B------:R-:W-:Y:S01]  /*07a0*/  LEA.HI R7, R148, 0x7e, RZ, 0x1a ;  /* 0x0000007e94077811 */ /* 0x000fe200078fd0ff */
[-C--:B------:R-:W-:Y:S01]  /*07b0*/  IMAD R12, R5, R88.reuse, RZ ;  /* 0x00000058050c7224 */ /* 0x080fe200078e02ff */
[-C--:B------:R-:W-:Y:S01]  /*07c0*/  IADD3 R114, P1, PT, R0, R79.reuse, RZ ;  /* 0x0000004f00727210 */ /* 0x080fe20007f3e0ff */
[----:B------:R1:W2:Y:S01]  /*07d0*/  LDG.E.U8 R127, desc[UR22][R2.64] ;  /* 0x00000016027f7981 */ /* 0x0002a2000c1e1100 */
[----:B------:R-:W-:Y:S01]  /*07e0*/  LEA.HI R9, R148, 0x8e, RZ, 0x1a ;  /* 0x0000008e94097811 */ /* 0x000fe200078fd0ff */
[----:B------:R-:W-:Y:S01]  /*07f0*/  IMAD R10, R150, R88, RZ ;  /* 0x00000058960a7224 */ /* 0x000fe200078e02ff */
[----:B------:R-:W-:Y:S01]  /*0800*/  LEA.HI.X.SX32 R115, R0, R78, 0x1, P1 ;  /* 0x0000004e00737211 */ /* 0x000fe200008f0eff */
[----:B------:R-:W-:Y:S01]  /*0810*/  IMAD R15, R88, 0x2, R13 ;  /* 0x00000002580f7824 */ /* 0x000fe200078e020d */
[-C--:B------:R-:W-:Y:S01]  /*0820*/  IADD3 R6, P1, PT, R12, R79.reuse, RZ ;  /* 0x0000004f0c067210 */ /* 0x080fe20007f3e0ff */
[-C--:B------:R-:W-:Y:S01]  /*0830*/  IMAD R0, R7, R88.reuse, RZ ;  /* 0x0000005807007224 */ /* 0x080fe200078e02ff */
[----:B------:R-:W2:Y:S01]  /*0840*/  LDG.E.U8 R120, desc[UR22][R120.64] ;  /* 0x0000001678787981 */ /* 0x000ea2000c1e1100 */
[----:B------:R-:W-:Y:S01]  /*0850*/  LOP3.LUT R152, R148, 0x7f, RZ, 0xc0, !PT ;  /* 0x0000007f94987812 */ /* 0x000fe200078ec0ff */
[----:B------:R-:W0:Y:S01]  /*0860*/  S2UR UR11, SR_CTAID.Y ;  /* 0x00000000000b79c3 */ /* 0x000e220000002600 */
[----:B-1----:R-:W-:Y:S01]  /*0870*/  IMAD R2, R9, R88, RZ ;  /* 0x0000005809027224 */ /* 0x002fe200078e02ff */
[-C--:B------:R-:W-:Y:S01]  /*0880*/  LEA.HI.X.SX32 R7, R12, R78.reuse, 0x1, P1 ;  /* 0x0000004e0c077211 */ /* 0x080fe200008f0eff */
[----:B------:R-:W2:Y:S01]  /*0890*/  LDG.E.U8 R114, desc[UR22][R114.64] ;  /* 0x0000001672727981 */ /* 0x000ea2000c1e1100 */
[-C--:B------:R-:W-:Y:S01]  /*08a0*/  IADD3 R4, P2, PT, R10, R79.reuse, RZ ;  /* 0x0000004f0a047210 */ /* 0x080fe20007f5e0ff */
[----:B------:R-:W1:Y:S01]  /*08b0*/  LDCU UR14, c[0x0][0x3c4] ;  /* 0x00007880ff0e77ac */ /* 0x000e620008000800 */
[-C--:B------:R-:W-:Y:S01]  /*08c0*/  IADD3 R12, P1, PT, R2, R79.reuse, RZ ;  /* 0x0000004f020c7210 */ /* 0x080fe20007f3e0ff */
[----:B------:R-:W-:Y:S01]  /*08d0*/  IMAD R17, R88, 0x2, R15 ;  /* 0x0000000258117824 */ /* 0x000fe200078e020f */
[-C--:B------:R-:W-:Y:S01]  /*08e0*/  LEA.HI.X.SX32 R5, R10, R78.reuse, 0x1, P2 ;  /* 0x0000004e0a057211 */ /* 0x080fe200010f0eff */
[----:B------:R-:W2:Y:S01]  /*08f0*/  LDG.E.U8 R3, desc[UR22][R6.64] ;  /* 0x0000001606037981 */ /* 0x000ea2000c1e1100 */
[-C--:B------:R-:W-:Y:S01]  /*0900*/  LEA.HI.X.SX32 R13, R2, R78.reuse, 0x1, P1 ;  /* 0x0000004e020d7211 */ /* 0x080fe200008f0eff */
[----:B------:R-:W0:Y:S01]  /*0910*/  LDCU UR28, c[0x0][0x3c4] ;  /* 0x00007880ff1c77ac */ /* 0x000e220008000800 */
[----:B------:R-:W-:Y:S01]  /*0920*/  IADD3 R32, P1, PT, R15, R79, RZ ;  /* 0x0000004f0f207210 */ /* 0x000fe20007f3e0ff */
[----:B------:R1:W2:Y:S01]  /*0930*/  LDG.E.U8 R4, desc[UR22][R4.64] ;  /* 0x0000001604047981 */ /* 0x0002a2000c1e1100 */
[----:B------:R-:W-:Y:S01]  /*0940*/  R2UR UR10, R55 ;  /* 0x00000000370a72ca */ /* 0x000fe200000e0000 */
[----:B------:R-:W0:Y:S01]  /*0950*/  LDCU UR44, c[0x0][0x3c4] ;  /* 0x00007880ff2c77ac */ /* 0x000e220008000800 */
[----:B------:R-:W-:-:S02]  /*0960*/  LEA.HI.X.SX32 R33, R15, R78, 0x1, P1 ;  /* 0x0000004e0f217211 */ /* 0x000fc400008f0eff */
[CC--:B------:R-:W-:Y:S01]  /*0970*/  IADD3 R132, P1, PT, R17.reuse, R79.reuse, RZ ;  /* 0x0000004f11847210 */ /* 0x0c0fe20007f3e0ff */
[----:B------:R-:W0:Y:S01]  /*0980*/  LDCU UR50, c[0x0][0x3c4] ;  /* 0x00007880ff3277ac */ /* 0x000e220008000800 */
[-C--:B------:R-:W-:Y:S01]  /*0990*/  IADD3 R8, P2, PT, R0, R79.reuse, RZ ;  /* 0x0000004f00087210 */ /* 0x080fe20007f5e0ff */
[----:B------:R-:W2:Y:S01]  /*09a0*/  LDG.E.U8 R32, desc[UR22][R32.64] ;  /* 0x0000001620207981 */ /* 0x000ea2000c1e1100 */
[C---:B-1----:R-:W-:Y:S01]  /*09b0*/  IMAD R5, R88.reuse, 0x2, R17 ;  /* 0x0000000258057824 */ /* 0x042fe200078e0211 */
[-C--:B------:R-:W-:Y:S01]  /*09c0*/  LEA.HI.X.SX32 R133, R17, R78.reuse, 0x1, P1 ;  /* 0x0000004e11857211 */ /* 0x080fe200008f0eff */
[----:B------:R-:W1:Y:S02]  /*09d0*/  LDCU UR46, c[0x0][0x3c4] ;  /* 0x00007880ff2e77ac */ /* 0x000e640008000800 */
[C---:B------:R-:W-:Y:S01]  /*09e0*/  IMAD R7, R88.reuse, 0x2, R5 ;  /* 0x0000000258077824 */ /* 0x040fe200078e0205 */
[CC--:B------:R-:W-:Y:S01]  /*09f0*/  IADD3 R60, P1, PT, R5.reuse, R79.reuse, RZ ;  /* 0x0000004f053c7210 */ /* 0x0c0fe20007f3e0ff */
[----:B------:R-:W2:Y:S01]  /*0a00*/  LDG.E.U8 R132, desc[UR22][R132.64] ;  /* 0x0000001684847981 */ /* 0x000ea2000c1e1100 */
[----:B------:R-:W0:Y:S02]  /*0a10*/  LDCU UR45, c[0x0][0x3c4] ;  /* 0x00007880ff2d77ac */ /* 0x000e240008000800 */
[-C--:B------:R-:W-:Y:S01]  /*0a20*/  LEA.HI.X.SX32 R61, R5, R78.reuse, 0x1, P1 ;  /* 0x0000004e053d7211 */ /* 0x080fe200008f0eff */
[----:B------:R-:W-:Y:S01]  /*0a30*/  IMAD R5, R88, 0x2, R7 ;  /* 0x0000000258057824 */ /* 0x000fe200078e0207 */
[-C--:B------:R-:W-:Y:S01]  /*0a40*/  LEA.HI.X.SX32 R9, R0, R78.reuse, 0x1, P2 ;  /* 0x0000004e00097211 */ /* 0x080fe200010f0eff */
[----:B------:R-:W0:Y:S01]  /*0a50*/  LDCU UR43, c[0x0][0x3c4] ;  /* 0x00007880ff2b77ac */ /* 0x000e220008000800 */
[CC--:B------:R-:W-:Y:S01]  /*0a60*/  IADD3 R6, P1, PT, R7.reuse, R79.reuse, RZ ;  /* 0x0000004f07067210 */ /* 0x0c0fe20007f3e0ff */
[C---:B------:R-:W-:Y:S01]  /*0a70*/  IMAD R15, R88.reuse, 0x4, R5 ;  /* 0x00000004580f7824 */ /* 0x040fe200078e0205 */
[----:B------:R1:W2:Y:S01]  /*0a80*/  LDG.E.U8 R0, desc[UR22][R12.64] ;  /* 0x000000160c007981 */ /* 0x0002a2000c1e1100 */
[----:B------:R-:W0:Y:S01]  /*0a90*/  LDCU UR51, c[0x0][0x3c4] ;  /* 0x00007880ff3377ac */ /* 0x000e220008000800 */
[----:B------:R-:W-:Y:S01]  /*0aa0*/  LEA.HI.X.SX32 R7, R7, R78, 0x1, P1 ;  /* 0x0000004e07077211 */ /* 0x000fe200008f0eff */
[----:B------:R-:W-:Y:S01]  /*0ab0*/  IMAD R17, R88, 0x2, R15 ;  /* 0x0000000258117824 */ /* 0x000fe200078e020f */
[----:B------:R1:W2:Y:S01]  /*0ac0*/  LDG.E.U8 R2, desc[UR22][R8.64] ;  /* 0x0000001608027981 */ /* 0x0002a2000c1e1100 */
[----:B------:R-:W0:Y:S03]  /*0ad0*/  LDCU UR54, c[0x0][0x3c4] ;  /* 0x00007880ff3677ac */ /* 0x000e260008000800 */
[----:B------:R0:W2:Y:S01]  /*0ae0*/  LDG.E.U8 R53, desc[UR22][R6.64] ;  /* 0x0000001606357981 */ /* 0x0000a2000c1e1100 */
[----:B------:R-:W0:Y:S01]  /*0af0*/  LDCU UR64, c[0x0][0x3c4] ;  /* 0x00007880ff4077ac */ /* 0x000e220008000800 */
[----:B-1----:R-:W-:-:S02]  /*0b00*/  IADD3 R12, P2, PT, R15, R79, RZ ;  /* 0x0000004f0f0c7210 */ /* 0x002fc40007f5e0ff */
[----:B------:R-:W2:Y:S01]  /*0b10*/  LDG.E.U8 R60, desc[UR22][R60.64] ;  /* 0x000000163c3c7981 */ /* 0x000ea2000c1e1100 */
[----:B------:R-:W1:Y:S01]  /*0b20*/  LDCU UR52, c[0x0][0x3c4] ;  /* 0x00007880ff3477ac */ /* 0x000e620008000800 */
[CC--:B------:R-:W-:Y:S01]  /*0b30*/  IADD3 R8, P1, PT, R5.reuse, R79.reuse, RZ ;  /* 0x0000004f05087210 */ /* 0x0c0fe20007f3e0ff */
[----:B------:R-:W1:Y:S03]  /*0b40*/  LDCU UR65, c[0x0][0x3c4] ;  /* 0x00007880ff4177ac */ /* 0x000e660008000800 */
[-C--:B------:R-:W-:Y:S01]  /*0b50*/  LEA.HI.X.SX32 R9, R5, R78.reuse, 0x1, P1 ;  /* 0x0000004e05097211 */ /* 0x080fe200008f0eff */
[C---:B------:R-:W-:Y:S01]  /*0b60*/  IMAD R5, R88.reuse, 0x2, R17 ;  /* 0x0000000258057824 */ /* 0x040fe200078e0211 */
[-C--:B------:R-:W-:Y:S01]  /*0b70*/  IADD3 R14, P1, PT, R17, R79.reuse, RZ ;  /* 0x0000004f110e7210 */ /* 0x080fe20007f3e0ff */
[----:B------:R-:W1:Y:S01]  /*0b80*/  LDCU UR49, c[0x0][0x3c4] ;  /* 0x00007880ff3177ac */ /* 0x000e620008000800 */
[-C--:B------:R-:W-:Y:S01]  /*0b90*/  LEA.HI.X.SX32 R13, R15, R78.reuse, 0x1, P2 ;  /* 0x0000004e0f0d7211 */ /* 0x080fe200010f0eff */
[----:B------:R1:W2:Y:S01]  /*0ba0*/  LDG.E.U8 R31, desc[UR22][R8.64] ;  /* 0x00000016081f7981 */ /* 0x0002a2000c1e1100 */
[-C--:B------:R-:W-:Y:S01]  /*0bb0*/  LEA.HI.X.SX32 R15, R17, R78.reuse, 0x1, P1 ;  /* 0x0000004e110f7211 */ /* 0x080fe200008f0eff */
[C---:B------:R-:W-:Y:S01]  /*0bc0*/  IMAD R19, R88.reuse, 0x2, R5 ;  /* 0x0000000258137824 */ /* 0x040fe200078e0205 */
[CC--:B------:R-:W-:Y:S01]  /*0bd0*/  IADD3 R16, P1, PT, R5.reuse, R79.reuse, RZ ;  /* 0x0000004f05107210 */ /* 0x0c0fe20007f3e0ff */
[----:B------:R-:W2:Y:S01]  /*0be0*/  LDG.E.U8 R61, desc[UR22][R12.64] ;  /* 0x000000160c3d7981 */ /* 0x000ea2000c1e1100 */
[----:B------:R-:W2:Y:S02]  /*0bf0*/  LDCU UR59, c[0x0][0x3c4] ;  /* 0x00007880ff3b77ac */ /* 0x000ea40008000800 */
[-C--:B------:R-:W-:Y:S01]  /*0c00*/  LEA.HI.X.SX32 R17, R5, R78.reuse, 0x1, P1 ;  /* 0x0000004e05117211 */ /* 0x080fe200008f0eff */
[C---:B------:R-:W-:Y:S01]  /*0c10*/  IMAD R5, R88.reuse, 0x2, R19 ;  /* 0x0000000258057824 */ /* 0x040fe200078e0213 */
[-C--:B0-----:R-:W-:Y:S01]  /*0c20*/  IADD3 R6, P1, PT, R19, R79.reuse, RZ ;  /* 0x0000004f13067210 */ /* 0x081fe20007f3e0ff */
[----:B------:R0:W2:Y:S01]  /*0c30*/  LDG.E.U8 R52, desc[UR22][R14.64] ;  /* 0x000000160e347981 */ /* 0x0000a2000c1e1100 */
[----:B------:R-:W2:Y:S01]  /*0c40*/  LDCU UR48, c[0x0][0x3c4] ;  /* 0x00007880ff3077ac */ /* 0x000ea20008000800 */
[C---:B------:R-:W-:Y:S01]  /*0c50*/  IMAD R21, R88.reuse, 0x2, R5 ;  /* 0x0000000258157824 */ /* 0x040fe200078e0205 */
[-C--:B------:R-:W-:Y:S01]  /*0c60*/  IADD3 R18, P2, PT, R5, R79.reuse, RZ ;  /* 0x0000004f05127210 */ /* 0x080fe20007f5e0ff */
[----:B------:R-:W2:Y:S01]  /*0c70*/  LDG.E.U8 R30, desc[UR22][R16.64] ;  /* 0x00000016101e7981 */ /* 0x000ea2000c1e1100 */
[-C--:B------:R-:W-:Y:S01]  /*0c80*/  LEA.HI.X.SX32 R7, R19, R78.reuse, 0x1, P1 ;  /* 0x0000004e13077211 */ /* 0x080fe200008f0eff */
[----:B------:R-:W2:Y:S01]  /*0c90*/  LDCU UR58, c[0x0][0x3c4] ;  /* 0x00007880ff3a77ac */ /* 0x000ea20008000800 */
[-C--:B------:R-:W-:Y:S01]  /*0ca0*/  LEA.HI.X.SX32 R19, R5, R78.reuse, 0x1, P2 ;  /* 0x0000004e05137211 */ /* 0x080fe200010f0eff */
[C---:B------:R-:W-:Y:S01]  /*0cb0*/  IMAD R5, R88.reuse, 0x2, R21 ;  /* 0x0000000258057824 */ /* 0x040fe200078e0215 */
[CC--:B-1----:R-:W-:Y:S01]  /*0cc0*/  IADD3 R8, P1, PT, R21.reuse, R79.reuse, RZ ;  /* 0x0000004f15087210 */ /* 0x0c2fe20007f3e0ff */
[----:B------:R1:W2:Y:S01]  /*0cd0*/  LDG.E.U8 R130, desc[UR22][R6.64] ;  /* 0x0000001606827981 */ /* 0x0002a2000c1e1100 */
[----:B------:R-:W2:Y:S01]  /*0ce0*/  LDCU UR57, c[0x0][0x3c4] ;  /* 0x00007880ff3977ac */ /* 0x000ea20008000800 */
[C---:B0-----:R-:W-:Y:S01]  /*0cf0*/  IMAD R15, R88.reuse, 0x4, R5 ;  /* 0x00000004580f7824 */ /* 0x041fe200078e0205 */
[-C--:B------:R-:W-:Y:S01]  /*0d00*/  LEA.HI.X.SX32 R9, R21, R78.reuse, 0x1, P1 ;  /* 0x0000004e15097211 */ /* 0x080fe200008f0eff */
[----:B------:R0:W2:Y:S01]  /*0d10*/  LDG.E.U8 R63, desc[UR22][R18.64] ;  /* 0x00000016123f7981 */ /* 0x0000a2000c1e1100 */
[-C--:B------:R-:W-:Y:S01]  /*0d20*/  IADD3 R12, P1, PT, R5, R79.reuse, RZ ;  /* 0x0000004f050c7210 */ /* 0x080fe20007f3e0ff */
[C---:B------:R-:W-:Y:S01]  /*0d30*/  IMAD R21, R88.reuse, 0x2, R15 ;  /* 0x0000000258157824 */ /* 0x040fe200078e020f */
[-C--:B------:R-:W-:Y:S01]  /*0d40*/  IADD3 R56, P2, PT, R15, R79.reuse, RZ ;  /* 0x0000004f0f387210 */ /* 0x080fe20007f5e0ff */
[----:B------:R0:W2:Y:S01]  /*0d50*/  LDG.E.U8 R51, desc[UR22][R8.64] ;  /* 0x0000001608337981 */ /* 0x0000a2000c1e1100 */
[-C--:B------:R-:W-:Y:S01]  /*0d60*/  LEA.HI.X.SX32 R13, R5, R78.reuse, 0x1, P1 ;  /* 0x0000004e050d7211 */ /* 0x080fe200008f0eff */
[C---:B------:R-:W-:Y:S01]  /*0d70*/  IMAD R5, R88.reuse, 0x2, R21 ;  /* 0x0000000258057824 */ /* 0x040fe200078e0215 */
[CC--:B-1----:R-:W-:Y:S01]  /*0d80*/  IADD3 R6, P1, PT, R21.reuse, R79.reuse, RZ ;  /* 0x0000004f15067210 */ /* 0x0c2fe20007f3e0ff */
[----:B------:R-:W1:Y:S02]  /*0d90*/  LDCU UR47, c[0x0][0x3c4] ;  /* 0x00007880ff2f77ac */ /* 0x000e640008000800 */
[C---:B------:R-:W-:Y:S01]  /*0da0*/  IMAD R17, R88.reuse, 0x2, R5 ;  /* 0x0000000258117824 */ /* 0x040fe200078e0205 */
[-C--:B------:R-:W-:Y:S01]  /*0db0*/  LEA.HI.X.SX32 R7, R21, R78.reuse, 0x1, P1 ;  /* 0x0000004e15077211 */ /* 0x080fe200008f0eff */
[----:B------:R1:W2:Y:S01]  /*0dc0*/  LDG.E.U8 R29, desc[UR22][R12.64] ;  /* 0x000000160c1d7981 */ /* 0x0002a2000c1e1100 */
[----:B------:R-:W1:Y:S01]  /*0dd0*/  LDCU UR55, c[0x0][0x3c4] ;  /* 0x00007880ff3777ac */ /* 0x000e620008000800 */
[C---:B0-----:R-:W-:Y:S01]  /*0de0*/  IMAD R19, R88.reuse, 0x2, R17 ;  /* 0x0000000258137824 */ /* 0x041fe200078e0211 */
[----:B------:R-:W-:Y:S01]  /*0df0*/  IADD3 R14, P1, PT, R5, R79, RZ ;  /* 0x0000004f050e7210 */ /* 0x000fe20007f3e0ff */
[----:B------:R0:W2:Y:S01]  /*0e00*/  LDG.E.U8 R50, desc[UR22][R6.64] ;  /* 0x0000001606327981 */ /* 0x0000a2000c1e1100 */
[----:B------:R-:W0:Y:S01]  /*0e10*/  LDCU UR25, c[0x0][0x3c4] ;  /* 0x00007880ff1977ac */ /* 0x000e220008000800 */
[----:B------:R-:W-:Y:S01]  /*0e20*/  IMAD R21, R88, 0x2, R19 ;  /* 0x0000000258157824 */ /* 0x000fe200078e0213 */
[----:B------:R-:W-:-:S02]  /*0e30*/  LEA.HI.X.SX32 R57, R15, R78, 0x1, P2 ;  /* 0x0000004e0f397211 */ /* 0x000fc400010f0eff */
[-C--:B------:R-:W-:Y:S01]  /*0e40*/  LEA.HI.X.SX32 R15, R5, R78.reuse, 0x1, P1 ;  /* 0x0000004e050f7211 */ /* 0x080fe200008f0eff */
[C---:B------:R-:W-:Y:S01]  /*0e50*/  IMAD R5, R88.reuse, 0x2, R21 ;  /* 0x0000000258057824 */ /* 0x040fe200078e0215 */
[-C--:B------:R-:W-:Y:S01]  /*0e60*/  IADD3 R8, P1, PT, R17, R79.reuse, RZ ;  /* 0x0000004f11087210 */ /* 0x080fe20007f3e0ff */
[----:B------:R-:W2:Y:S01]  /*0e70*/  LDG.E.U8 R56, desc[UR22][R56.64] ;  /* 0x0000001638387981 */ /* 0x000ea2000c1e1100 */
[-C--:B------:R-:W-:Y:S01]  /*0e80*/  IADD3 R16, P2, PT, R19, R79.reuse, RZ ;  /* 0x0000004f13107210 */ /* 0x080fe20007f5e0ff */
[C---:B------:R-:W-:Y:S01]  /*0e90*/  IMAD R23, R88.reuse, 0x4, R5 ;  /* 0x0000000458177824 */ /* 0x040fe200078e0205 */
[-C--:B------:R-:W-:Y:S01]  /*0ea0*/  LEA.HI.X.SX32 R9, R17, R78.reuse, 0x1, P1 ;  /* 0x0000004e11097211 */ /* 0x080fe200008f0eff */
[----:B------:R-:W2:Y:S01]  /*0eb0*/  LDG.E.U8 R28, desc[UR22][R14.64] ;  /* 0x000000160e1c7981 */ /* 0x000ea2000c1e1100 */
[-C--:B------:R-:W-:Y:S01]  /*0ec0*/  LEA.HI.X.SX32 R17, R19, R78.reuse, 0x1, P2 ;  /* 0x0000004e13117211 */ /* 0x080fe200010f0eff */
[C---:B------:R-:W-:Y:S01]  /*0ed0*/  IMAD R19, R88.reuse, 0x2, R23 ;  /* 0x0000000258137824 */ /* 0x040fe200078e0217 */
[CC--:B-1----:R-:W-:Y:S01]  /*0ee0*/  IADD3 R12, P1, PT, R21.reuse, R79.reuse, RZ ;  /* 0x0000004f150c7210 */ /* 0x0c2fe20007f3e0ff */
[----:B------:R1:W2:Y:S01]  /*0ef0*/  LDG.E.U8 R128, desc[UR22][R8.64] ;  /* 0x0000001608807981 */ /* 0x0002a2000c1e1100 */
[----:B------:R-:W2:Y:S01]  /*0f00*/  LDCU UR36, c[0x0][0x3c4] ;  /* 0x00007880ff2477ac */ /* 0x000ea20008000800 */
[C---:B------:R-:W-:Y:S01]  /*0f10*/  IMAD R25, R88.reuse, 0x2, R19 ;  /* 0x0000000258197824 */ /* 0x040fe200078e0213 */
[----:B------:R-:W-:Y:S01]  /*0f20*/  LEA.HI.X.SX32 R13, R21, R78, 0x1, P1 ;  /* 0x0000004e150d7211 */ /* 0x000fe200008f0eff */
[----:B------:R-:W2:Y:S01]  /*0f30*/  LDG.E.U8 R58, desc[UR22][R16.64] ;  /* 0x00000016103a7981 */ /* 0x000ea2000c1e1100 */
[----:B------:R-:W2:Y:S01]  /*0f40*/  LDCU UR24, c[0x0][0x3c4] ;  /* 0x00007880ff1877ac */ /* 0x000ea20008000800 */
[C---:B------:R-:W-:Y:S01]  /*0f50*/  IMAD R21, R88.reuse, 0x2, R25 ;  /* 0x0000000258157824 */ /* 0x040fe200078e0219 */
[-C--:B0-----:R-:W-:Y:S01]  /*0f60*/  IADD3 R6, P1, PT, R5, R79.reuse, RZ ;  /* 0x0000004f05067210 */ /* 0x081fe20007f3e0ff */
[----:B------:R0:W2:Y:S01]  /*0f70*/  LDG.E.U8 R49, desc[UR22][R12.64] ;  /* 0x000000160c317981 */ /* 0x0000a2000c1e1100 */
[----:B------:R-:W0:Y:S01]  /*0f80*/  LDCU UR35, c[0x0][0x3c4] ;  /* 0x00007880ff2377ac */ /* 0x000e220008000800 */
[----:B------:R-:W-:Y:S01]  /*0f90*/  IMAD R33, R88, 0x2, R21 ;  /* 0x0000000258217824 */ /* 0x000fe200078e0215 */
[----:B------:R-:W-:-:S02]  /*0fa0*/  IADD3 R64, P2, PT, R23, R79, RZ ;  /* 0x0000004f17407210 */ /* 0x000fc40007f5e0ff */
[-C--:B------:R-:W-:Y:S01]  /*0fb0*/  LEA.HI.X.SX32 R7, R5, R78.reuse, 0x1, P1 ;  /* 0x0000004e05077211 */ /* 0x080fe200008f0eff */
[C---:B------:R-:W-:Y:S01]  /*0fc0*/  IMAD R5, R88.reuse, 0x2, R33 ;  /* 0x0000000258057824 */ /* 0x040fe200078e0221 */
[-C--:B------:R-:W-:Y:S01]  /*0fd0*/  LEA.HI.X.SX32 R65, R23, R78.reuse, 0x1, P2 ;  /* 0x0000004e17417211 */ /* 0x080fe200010f0eff */
[----:B------:R-:W2:Y:S01]  /*0fe0*/  LDCU UR34, c[0x0][0x3c4] ;  /* 0x00007880ff2277ac */ /* 0x000ea20008000800 */
[CC--:B-1----:R-:W-:Y:S01]  /*0ff0*/  IADD3 R8, P1, PT, R19.reuse, R79.reuse, RZ ;  /* 0x0000004f13087210 */ /* 0x0c2fe20007f3e0ff */
[C---:B------:R-:W-:Y:S01]  /*1000*/  IMAD R23, R88.reuse, 0x2, R5 ;  /* 0x0000000258177824 */ /* 0x040fe200078e0205 */
[----:B------:R1:W2:Y:S01]  /*1010*/  LDG.E.U8 R27, desc[UR22][R6.64] ;  /* 0x00000016061b7981 */ /* 0x0002a2000c1e1100 */
[----:B------:R-:W2:Y:S01]  /*1020*/  LDCU UR32, c[0x0][0x3c4] ;  /* 0x00007880ff2077ac */ /* 0x000ea20008000800 */
[-C--:B------:R-:W-:Y:S01]  /*1030*/  LEA.HI.X.SX32 R9, R19, R78.reuse, 0x1, P1 ;  /* 0x0000004e13097211 */ /* 0x080fe200008f0eff */
[C---:B------:R-:W-:Y:S01]  /*1040*/  IMAD R19, R88.reuse, 0x4, R23 ;  /* 0x0000000458137824 */ /* 0x040fe200078e0217 */
[CC--:B------:R-:W-:Y:S01]  /*1050*/  IADD3 R14, P1, PT, R25.reuse, R79.reuse, RZ ;  /* 0x0000004f190e7210 */ /* 0x0c0fe20007f3e0ff */
[----:B------:R-:W2:Y:S01]  /*1060*/  LDG.E.U8 R64, desc[UR22][R64.64] ;  /* 0x0000001640407981 */ /* 0x000ea2000c1e1100 */
[----:B------:R-:W2:Y:S01]  /*1070*/  LDCU UR31, c[0x0][0x3c4] ;  /* 0x00007880ff1f77ac */ /* 0x000ea20008000800 */
[C---:B------:R-:W-:Y:S01]  /*1080*/  IMAD R35, R88.reuse, 0x2, R19 ;  /* 0x0000000258237824 */ /* 0x040fe200078e0213 */
[-C--:B------:R-:W-:Y:S01]  /*1090*/  LEA.HI.X.SX32 R15, R25, R78.reuse, 0x1, P1 ;  /* 0x0000004e190f7211 */ /* 0x080fe200008f0eff */
[----:B------:R1:W2:Y:S01]  /*10a0*/  LDG.E.U8 R48, desc[UR22][R8.64] ;  /* 0x0000001608307981 */ /* 0x0002a2000c1e1100 */
[-C--:B0-----:R-:W-:Y:S01]  /*10b0*/  IADD3 R12, P1, PT, R21, R79.reuse, RZ ;  /* 0x0000004f150c7210 */ /* 0x081fe20007f3e0ff */
[C---:B------:R-:W-:Y:S01]  /*10c0*/  IMAD R37, R88.reuse, 0x2, R35 ;  /* 0x0000000258257824 */ /* 0x040fe200078e0223 */
[-C--:B-1----:R-:W-:Y:S01]  /*10d0*/  IADD3 R6, P2, PT, R33, R79.reuse, RZ ;  /* 0x0000004f21067210 */ /* 0x082fe20007f5e0ff */
[----:B------:R0:W2:Y:S01]  /*10e0*/  LDG.E.U8 R26, desc[UR22][R14.64] ;  /* 0x000000160e1a7981 */ /* 0x0000a2000c1e1100 */
[-C--:B------:R-:W-:Y:S01]  /*10f0*/  LEA.HI.X.SX32 R13, R21, R78.reuse, 0x1, P1 ;  /* 0x0000004e150d7211 */ /* 0x080fe200008f0eff */
[C---:B------:R-:W-:Y:S01]  /*1100*/  IMAD R21, R88.reuse, 0x2, R37 ;  /* 0x0000000258157824 */ /* 0x040fe200078e0225 */
[-C--:B------:R-:W-:Y:S01]  /*1110*/  LEA.HI.X.SX32 R7, R33, R78.reuse, 0x1, P2 ;  /* 0x0000004e21077211 */ /* 0x080fe200010f0eff */
[----:B------:R-:W1:Y:S01]  /*1120*/  LDCU UR29, c[0x0][0x3c4] ;  /* 0x00007880ff1d77ac */ /* 0x000e620008000800 */
[CC--:B------:R-:W-:Y:S01]  /*1130*/  IADD3 R16, P1, PT, R5.reuse, R79.reuse, RZ ;  /* 0x0000004f05107210 */ /* 0x0c0fe20007f3e0ff */
[C---:B------:R-:W-:Y:S01]  /*1140*/  IMAD R33, R88.reuse, 0x2, R21 ;  /* 0x0000000258217824 */ /* 0x040fe200078e0215 */
[----:B------:R0:W2:Y:S01]  /*1150*/  LDG.E.U8 R125, desc[UR22][R12.64] ;  /* 0x000000160c7d7981 */ /* 0x0000a2000c1e1100 */
[----:B------:R-:W1:Y:S01]  /*1160*/  LDCU UR33, c[0x0][0x3c4] ;  /* 0x00007880ff2177ac */ /* 0x000e620008000800 */
[-C--:B------:R-:W-:Y:S01]  /*1170*/  LEA.HI.X.SX32 R17, R5, R78.reuse, 0x1, P1 ;  /* 0x0000004e05117211 */ /* 0x080fe200008f0eff */
[C---:B------:R-:W-:Y:S01]  /*1180*/  IMAD R5, R88.reuse, 0x2, R33 ;  /* 0x0000000258057824 */ /* 0x040fe200078e0221 */
[-C--:B------:R-:W-:Y:S01]  /*1190*/  IADD3 R8, P1, PT, R23, R79.reuse, RZ ;  /* 0x0000004f17087210 */ /* 0x080fe20007f3e0ff */
[----:B------:R1:W2:Y:S01]  /*11a0*/  LDG.E.U8 R57, desc[UR22][R6.64] ;  /* 0x0000001606397981 */ /* 0x0002a2000c1e1100 */
[----:B------:R-:W2:Y:S01]  /*11b0*/  LDCU UR26, c[0x0][0x3c4] ;  /* 0x00007880ff1a77ac */ /* 0x000ea20008000800 */
[C---:B------:R-:W-:Y:S01]  /*11c0*/  IMAD R39, R88.reuse, 0x2, R5 ;  /* 0x0000000258277824 */ /* 0x040fe200078e0205 */
[-C--:B0-----:R-:W-:Y:S01]  /*11d0*/  IADD3 R14, P2, PT, R19, R79.reuse, RZ ;  /* 0x0000004f130e7210 */ /* 0x081fe20007f5e0ff */
[----:B------:R0:W2:Y:S01]  /*11e0*/  LDG.E.U8 R47, desc[UR22][R16.64] ;  /* 0x00000016102f7981 */ /* 0x0000a2000c1e1100 */
[-C--:B------:R-:W-:Y:S01]  /*11f0*/  LEA.HI.X.SX32 R9, R23, R78.reuse, 0x1, P1 ;  /* 0x0000004e17097211 */ /* 0x080fe200008f0eff */
[C---:B------:R-:W-:Y:S01]  /*1200*/  IMAD R23, R88.reuse, 0x4, R39 ;  /* 0x0000000458177824 */ /* 0x040fe200078e0227 */
[-C--:B------:R-:W-:Y:S01]  /*1210*/  IADD3 R12, P1, PT, R35, R79.reuse, RZ ;  /* 0x0000004f230c7210 */ /* 0x080fe20007f3e0ff */
[----:B------:R-:W2:Y:S01]  /*1220*/  LDCU UR30, c[0x0][0x3c4] ;  /* 0x00007880ff1e77ac */ /* 0x000ea20008000800 */
[-C--:B------:R-:W-:Y:S01]  /*1230*/  LEA.HI.X.SX32 R15, R19, R78.reuse, 0x1, P2 ;  /* 0x0000004e130f7211 */ /* 0x080fe200010f0eff */
[C---:B------:R-:W-:Y:S01]  /*1240*/  IMAD R19, R88.reuse, 0x2, R23 ;  /* 0x0000000258137824 */ /* 0x040fe200078e0217 */
[-C--:B------:R-:W-:Y:S01]  /*1250*/  LEA.HI.X.SX32 R13, R35, R78.reuse, 0x1, P1 ;  /* 0x0000004e230d7211 */ /* 0x080fe200008f0eff */
[----:B------:R0:W2:Y:S01]  /*1260*/  LDG.E.U8 R25, desc[UR22][R8.64] ;  /* 0x0000001608197981 */ /* 0x0000a2000c1e1100 */
[-C--:B-1----:R-:W-:Y:S01]  /*1270*/  IADD3 R6, P1, PT, R37, R79.reuse, RZ ;  /* 0x0000004f25067210 */ /* 0x082fe20007f3e0ff */
[C---:B------:R-:W-:Y:S01]  /*1280*/  IMAD R35, R88.reuse, 0x2, R19 ;  /* 0x0000000258237824 */ /* 0x040fe200078e0213 */
[-C--:B0-----:R-:W-:Y:S01]  /*1290*/  IADD3 R16, P2, PT, R33, R79.reuse, RZ ;  /* 0x0000004f21107210 */ /* 0x081fe20007f5e0ff */
[----:B------:R0:W2:Y:S01]  /*12a0*/  LDG.E.U8 R46, desc[UR22][R12.64] ;  /* 0x000000160c2e7981 */ /* 0x0000a2000c1e1100 */
[-C--:B------:R-:W-:Y:S01]  /*12b0*/  LEA.HI.X.SX32 R7, R37, R78.reuse, 0x1, P1 ;  /* 0x0000004e25077211 */ /* 0x080fe200008f0eff */
[C---:B------:R-:W-:Y:S01]  /*12c0*/  IMAD R37, R88.reuse, 0x2, R35 ;  /* 0x0000000258257824 */ /* 0x040fe200078e0223 */
[CC--:B------:R-:W-:Y:S01]  /*12d0*/  IADD3 R116, P1, PT, R21.reuse, R79.reuse, RZ ;  /* 0x0000004f15747210 */ /* 0x0c0fe20007f3e0ff */
[----:B------:R-:W2:Y:S01]  /*12e0*/  LDG.E.U8 R65, desc[UR22][R14.64] ;  /* 0x000000160e417981 */ /* 0x000ea2000c1e1100 */
[----:B------:R-:W1:Y:S01]  /*12f0*/  LDCU UR61, c[0x0][0x3c4] ;  /* 0x00007880ff3d77ac */ /* 0x000e620008000800 */
[C---:B------:R-:W-:Y:S01]  /*1300*/  IMAD R41, R88.reuse, 0x2, R37 ;  /* 0x0000000258297824 */ /* 0x040fe200078e0225 */
[-C--:B------:R-:W-:Y:S01]  /*1310*/  LEA.HI.X.SX32 R117, R21, R78.reuse, 0x1, P1 ;  /* 0x0000004e15757211 */ /* 0x080fe200008f0eff */
[----:B------:R0:W2:Y:S01]  /*1320*/  LDG.E.U8 R24, desc[UR22][R6.64] ;  /* 0x0000001606187981 */ /* 0x0000a2000c1e1100 */
[----:B------:R-:W1:Y:S01]  /*1330*/  LDCU UR17, c[0x0][0x3c4] ;  /* 0x00007880ff1177ac */ /* 0x000e620008000800 */
[C---:B------:R-:W-:Y:S01]  /*1340*/  IMAD R21, R88.reuse, 0x2, R41 ;  /* 0x0000000258157824 */ /* 0x040fe200078e0229 */
[-C--:B------:R-:W-:Y:S01]  /*1350*/  LEA.HI.X.SX32 R17, R33, R78.reuse, 0x1, P2 ;  /* 0x0000004e21117211 */ /* 0x080fe200010f0eff */
[----:B------:R-:W2:Y:S01]  /*1360*/  LDG.E.U8 R116, desc[UR22][R116.64] ;  /* 0x0000001674747981 */ /* 0x000ea2000c1e1100 */
[CC--:B------:R-:W-:Y:S01]  /*1370*/  IADD3 R8, P1, PT, R5.reuse, R79.reuse, RZ ;  /* 0x0000004f05087210 */ /* 0x0c0fe20007f3e0ff */
[C---:B------:R-:W-:Y:S01]  /*1380*/  IMAD R33, R88.reuse, 0x2, R21 ;  /* 0x0000000258217824 */ /* 0x040fe200078e0215 */
[----:B------:R-:W1:Y:S01]  /*1390*/  LDCU UR27, c[0x0][0x3c4] ;  /* 0x00007880ff1b77ac */ /* 0x000e620008000800 */
[----:B------:R1:W2:Y:S01]  /*13a0*/  LDG.E.U8 R62, desc[UR22][R16.64] ;  /* 0x00000016103e7981 */ /* 0x0002a2000c1e1100 */
[-C--:B------:R-:W-:Y:S01]  /*13b0*/  LEA.HI.X.SX32 R9, R5, R78.reuse, 0x1, P1 ;  /* 0x0000004e05097211 */ /* 0x080fe200008f0eff */
[C---:B------:R-:W-:Y:S01]  /*13c0*/  IMAD R5, R88.reuse, 0x4, R33 ;  /* 0x0000000458057824 */ /* 0x040fe200078e0221 */
[CC--:B0-----:R-:W-:Y:S01]  /*13d0*/  IADD3 R12, P1, PT, R39.reuse, R79.reuse, RZ ;  /* 0x0000004f270c7210 */ /* 0x0c1fe20007f3e0ff */
[----:B------:R-:W0:Y:S02]  /*13e0*/  LDCU UR7, c[0x0][0x3c4] ;  /* 0x00007880ff0777ac */ /* 0x000e240008000800 */
[C---:B------:R-:W-:Y:S01]  /*13f0*/  IMAD R67, R88.reuse, 0x2, R5 ;  /* 0x0000000258437824 */ /* 0x040fe200078e0205 */
[-C--:B------:R-:W-:Y:S01]  /*1400*/  LEA.HI.X.SX32 R13, R39, R78.reuse, 0x1, P1 ;  /* 0x0000004e270d7211 */ /* 0x080fe200008f0eff */
[----:B------:R0:W2:Y:S01]  /*1410*/  LDG.E.U8 R45, desc[UR22][R8.64] ;  /* 0x00000016082d7981 */ /* 0x0000a2000c1e1100 */
[----:B------:R-:W0:Y:S01]  /*1420*/  LDCU UR21, c[0x0][0x3c4] ;  /* 0x00007880ff1577ac */ /* 0x000e220008000800 */
[C---:B------:R-:W-:Y:S01]  /*1430*/  IMAD R39, R88.reuse, 0x2, R67 ;  /* 0x0000000258277824 */ /* 0x040fe200078e0243 */
[----:B------:R-:W0:Y:S03]  /*1440*/  LDCU UR60, c[0x0][0x3c4] ;  /* 0x00007880ff3c77ac */ /* 0x000e260008000800 */
[C---:B------:R-:W-:Y:S01]  /*1450*/  IMAD R69, R88.reuse, 0x2, R39 ;  /* 0x0000000258457824 */ /* 0x040fe200078e0227 */
[CC--:B------:R-:W-:Y:S01]  /*1460*/  IADD3 R6, P1, PT, R19.reuse, R79.reuse, RZ ;  /* 0x0000004f13067210 */ /* 0x0c0fe20007f3e0ff */
[----:B------:R-:W0:Y:S02]  /*1470*/  LDCU UR19, c[0x0][0x3c4] ;  /* 0x00007880ff1377ac */ /* 0x000e240008000800 */
[C---:B------:R-:W-:Y:S01]  /*1480*/  IMAD R71, R88.reuse, 0x2, R69 ;  /* 0x0000000258477824 */ /* 0x040fe200078e0245 */
[-C--:B------:R-:W-:Y:S01]  /*1490*/  LEA.HI.X.SX32 R7, R19, R78.reuse, 0x1, P1 ;  /* 0x0000004e13077211 */ /* 0x080fe200008f0eff */
[----:B------:R-:W0:Y:S02]  /*14a0*/  LDCU UR18, c[0x0][0x3c4] ;  /* 0x00007880ff1277ac */ /* 0x000e240008000800 */
[C---:B------:R-:W-:Y:S01]  /*14b0*/  IMAD R73, R88.reuse, 0x2, R71 ;  /* 0x0000000258497824 */ /* 0x040fe200078e0247 */
[C---:B-1----:R-:W-:Y:S01]  /*14c0*/  IADD3 R16, P1, PT, R35.reuse, R79, RZ ;  /* 0x0000004f23107210 */ /* 0x042fe20007f3e0ff */
[----:B------:R1:W2:Y:S01]  /*14d0*/  LDG.E.U8 R44, desc[UR22][R6.64] ;  /* 0x00000016062c7981 */ /* 0x0002a2000c1e1100 */
[----:B------:R-:W0:Y:S01]  /*14e0*/  LDCU UR16, c[0x0][0x3c4] ;  /* 0x00007880ff1077ac */ /* 0x000e220008000800 */
[----:B------:R-:W-:Y:S01]  /*14f0*/  IMAD R81, R88, 0x2, R73 ;  /* 0x0000000258517824 */ /* 0x000fe200078e0249 */
[----:B------:R-:W-:-:S02]  /*1500*/  LEA.HI.X.SX32 R17, R35, R78, 0x1, P1 ;  /* 0x0000004e23117211 */ /* 0x000fc400008f0eff */
[-C--:B------:R-:W-:Y:S01]  /*1510*/  IADD3 R18, P1, PT, R37, R79.reuse, RZ ;  /* 0x0000004f25127210 */ /* 0x080fe20007f3e0ff */
[C---:B------:R-:W-:Y:S01]  /*1520*/  IMAD R83, R88.reuse, 0x4, R81 ;  /* 0x0000000458537824 */ /* 0x040fe200078e0251 */
[-C--:B------:R-:W-:Y:S01]  /*1530*/  IADD3 R14, P2, PT, R23, R79.reuse, RZ ;  /* 0x0000004f170e7210 */ /* 0x080fe20007f5e0ff */
[----:B------:R-:W2:Y:S01]  /*1540*/  LDG.E.U8 R22, desc[UR22][R16.64] ;  /* 0x0000001610167981 */ /* 0x000ea2000c1e1100 */
[-C--:B------:R-:W-:Y:S01]  /*1550*/  LEA.HI.X.SX32 R19, R37, R78.reuse, 0x1, P1 ;  /* 0x0000004e25137211 */ /* 0x080fe200008f0eff */
[C---:B------:R-:W-:Y:S01]  /*1560*/  IMAD R37, R88.reuse, 0x2, R83 ;  /* 0x0000000258257824 */ /* 0x040fe200078e0253 */
[-C--:B------:R-:W-:Y:S01]  /*1570*/  LEA.HI.X.SX32 R15, R23, R78.reuse, 0x1, P2 ;  /* 0x0000004e170f7211 */ /* 0x080fe200010f0eff */
[----:B------:R-:W2:Y:S02]  /*1580*/  LDCU UR15, c[0x0][0x3c4] ;  /* 0x00007880ff0f77ac */ /* 0x000ea40008000800 */
[C---:B------:R-:W-:Y:S01]  /*1590*/  IMAD R85, R88.reuse, 0x2, R37 ;  /* 0x0000000258557824 */ /* 0x040fe200078e0225 */
[CC--:B------:R-:W-:Y:S01]  /*15a0*/  IADD3 R34, P2, PT, R41.reuse, R79.reuse, RZ ;  /* 0x0000004f29227210 */ /* 0x0c0fe20007f5e0ff */
[----:B------:R1:W2:Y:S01]  /*15b0*/  LDG.E.U8 R77, desc[UR22][R14.64] ;  /* 0x000000160e4d7981 */ /* 0x0002a2000c1e1100 */
        /* <DEDUP_REMOVED lines=9> */
[----:B------:R-:W1:Y:S01]  /*1650*/  LDCU UR5, c[0x0][0x3c4] ;  /* 0x00007880ff0577ac */ /* 0x000e620008000800 */
[-C--:B------:R-:W-:Y:S01]  /*1660*/  IADD3 R14, P1, PT, R33, R79.reuse, RZ ;  /* 0x0000004f210e7210 */ /* 0x080fe20007f3e0ff */
[----:B------:R-:W2:Y:S01]  /*1670*/  LDG.E.U8 R76, desc[UR22][R34.64] ;  /* 0x00000016224c7981 */ /* 0x000ea2000c1e1100 */
[-C--:B------:R-:W-:Y:S01]  /*1680*/  LEA.HI.X.SX32 R7, R5, R78.reuse, 0x1, P2 ;  /* 0x0000004e05077211 */ /* 0x080fe200010f0eff */
[C---:B------:R-:W-:Y:S01]  /*1690*/  IMAD R5, R88.reuse, 0x2, R89 ;  /* 0x0000000258057824 */ /* 0x040fe200078e0259 */
[-C--:B------:R-:W-:Y:S01]  /*16a0*/  LEA.HI.X.SX32 R15, R33, R78.reuse, 0x1, P1 ;  /* 0x0000004e210f7211 */ /* 0x080fe200008f0eff */
[----:B------:R1:W2:Y:S01]  /*16b0*/  LDG.E.U8 R43, desc[UR22][R8.64] ;  /* 0x00000016082b7981 */ /* 0x0002a2000c1e1100 */
[CC--:B------:R-:W-:Y:S01]  /*16c0*/  IADD3 R18, P1, PT, R67.reuse, R79.reuse, RZ ;  /* 0x0000004f43127210 */ /* 0x0c0fe20007f3e0ff */
[C---:B------:R-:W-:Y:S01]  /*16d0*/  IMAD R33, R88.reuse, 0x2, R5 ;  /* 0x0000000258217824 */ /* 0x040fe200078e0205 */
[----:B------:R-:W2:Y:S01]  /*16e0*/  LDCU UR13, c[0x0][0x3c4] ;  /* 0x00007880ff0d77ac */ /* 0x000ea20008000800 */
[----:B------:R4:W2:Y:S01]  /*16f0*/  LDG.E.U8 R21, desc[UR22][R14.64] ;  /* 0x000000160e157981 */ /* 0x0008a2000c1e1100 */
[-C--:B------:R-:W-:Y:S01]  /*1700*/  LEA.HI.X.SX32 R19, R67, R78.reuse, 0x1, P1 ;  /* 0x0000004e43137211 */ /* 0x080fe200008f0eff */
[C---:B------:R-:W-:Y:S01]  /*1710*/  IMAD R91, R88.reuse, 0x4, R33 ;  /* 0x00000004585b7824 */ /* 0x040fe200078e0221 */
[CC--:B0-----:R-:W-:Y:S01]  /*1720*/  IADD3 R12, P1, PT, R39.reuse, R79.reuse, RZ ;  /* 0x0000004f270c7210 */ /* 0x0c1fe20007f3e0ff */
[----:B------:R-:W2:Y:S01]  /*1730*/  LDG.E.U8 R75, desc[UR22][R6.64] ;  /* 0x00000016064b7981 */ /* 0x000ea2000c1e1100 */
[----:B------:R-:W0:Y:S01]  /*1740*/  LDCU UR37, c[0x0][0x3c4] ;  /* 0x00007880ff2577ac */ /* 0x000e220008000800 */
[C---:B------:R-:W-:Y:S01]  /*1750*/  IMAD R93, R88.reuse, 0x2, R91 ;  /* 0x00000002585d7824 */ /* 0x040fe200078e025b */
[-C--:B------:R-:W-:Y:S01]  /*1760*/  LEA.HI.X.SX32 R13, R39, R78.reuse, 0x1, P1 ;  /* 0x0000004e270d7211 */ /* 0x080fe200008f0eff */
[----:B------:R0:W2:Y:S01]  /*1770*/  LDG.E.U8 R42, desc[UR22][R18.64] ;  /* 0x00000016122a7981 */ /* 0x0000a2000c1e1100 */
[-C--:B-1----:R-:W-:Y:S01]  /*1780*/  IADD3 R8, P1, PT, R69, R79.reuse, RZ ;  /* 0x0000004f45087210 */ /* 0x082fe20007f3e0ff */
[C---:B------:R-:W-:Y:S01]  /*1790*/  IMAD R95, R88.reuse, 0x2, R93 ;  /* 0x00000002585f7824 */ /* 0x040fe200078e025d */
[-C--:B----4-:R-:W-:Y:S01]  /*17a0*/  IADD3 R14, P2, PT, R71, R79.reuse, RZ ;  /* 0x0000004f470e7210 */ /* 0x090fe20007f5e0ff */
[----:B------:R1:W4:Y:S01]  /*17b0*/  LDG.E.U8 R20, desc[UR22][R12.64] ;  /* 0x000000160c147981 */ /* 0x000322000c1e1100 */
[----:B------:R-:W-:Y:S01]  /*17c0*/  LEA.HI.X.SX32 R9, R69, R78, 0x1, P1 ;  /* 0x0000004e45097211 */ /* 0x000fe200008f0eff */
[C---:B------:R-:W-:Y:S01]  /*17d0*/  IMAD R69, R88.reuse, 0x2, R95 ;  /* 0x0000000258457824 */ /* 0x040fe200078e025f */
[----:B------:R-:W0:Y:S03]  /*17e0*/  LDCU UR39, c[0x0][0x3c4] ;  /* 0x00007880ff2777ac */ /* 0x000e260008000800 */
[C---:B------:R-:W-:Y:S01]  /*17f0*/  IMAD R97, R88.reuse, 0x2, R69 ;  /* 0x0000000258617824 */ /* 0x040fe200078e0245 */
[----:B------:R-:W-:Y:S01]  /*1800*/  IADD3 R16, P1, PT, R73, R79, RZ ;  /* 0x0000004f49107210 */ /* 0x000fe20007f3e0ff */
[----:B------:R-:W2:Y:S01]  /*1810*/  LDG.E.U8 R9, desc[UR22][R8.64] ;  /* 0x0000001608097981 */ /* 0x000ea2000c1e1100 */
[----:B------:R-:W0:Y:S01]  /*1820*/  LDCU UR42, c[0x0][0x3c4] ;  /* 0x00007880ff2a77ac */ /* 0x000e220008000800 */
[C---:B------:R-:W-:Y:S01]  /*1830*/  IMAD R101, R88.reuse, 0x2, R97 ;  /* 0x0000000258657824 */ /* 0x040fe200078e0261 */
[----:B------:R-:W0:Y:S03]  /*1840*/  LDCU UR38, c[0x0][0x3c4] ;  /* 0x00007880ff2677ac */ /* 0x000e260008000800 */
[C---:B------:R-:W-:Y:S01]  /*1850*/  IMAD R103, R88.reuse, 0x2, R101 ;  /* 0x0000000258677824 */ /* 0x040fe200078e0265 */
[----:B------:R-:W1:Y:S03]  /*1860*/  LDCU UR56, c[0x0][0x3c4] ;  /* 0x00007880ff3877ac */ /* 0x000e660008000800 */
[C---:B------:R-:W-:Y:S01]  /*1870*/  IMAD R105, R88.reuse, 0x4, R103 ;  /* 0x0000000458697824 */ /* 0x040fe200078e0267 */
[----:B------:R-:W1:Y:S03]  /*1880*/  LDCU UR53, c[0x0][0x3c4] ;  /* 0x00007880ff3577ac */ /* 0x000e660008000800 */
[----:B------:R-:W-:-:S04]  /*1890*/  IMAD R107, R88, 0x2, R105 ;  /* 0x00000002586b7824 */ /* 0x000fc800078e0269 */
[----:B------:R-:W-:Y:S01]  /*18a0*/  IMAD R109, R88, 0x2, R107 ;  /* 0x00000002586d7824 */ /* 0x000fe200078e026b */
[----:B------:R-:W-:-:S03]  /*18b0*/  LEA.HI.X.SX32 R17, R73, R78, 0x1, P1 ;  /* 0x0000004e49117211 */ /* 0x000fc600008f0eff */
[C---:B------:R-:W-:Y:S01]  /*18c0*/  IMAD R115, R88.reuse, 0x2, R109 ;  /* 0x0000000258737824 */ /* 0x040fe200078e026d */
[CC--:B0-----:R-:W-:Y:S01]  /*18d0*/  IADD3 R18, P1, PT, R81.reuse, R79.reuse, RZ ;  /* 0x0000004f51127210 */ /* 0x0c1fe20007f3e0ff */
[----:B------:R-:W2:Y:S02]  /*18e0*/  LDG.E.U8 R41, desc[UR22][R16.64] ;  /* 0x0000001610297981 */ /* 0x000ea4000c1e1100 */
[C---:B------:R-:W-:Y:S01]  /*18f0*/  IMAD R117, R88.reuse, 0x2, R115 ;  /* 0x0000000258757824 */ /* 0x040fe200078e0273 */
[----:B------:R-:W-:Y:S02]  /*1900*/  LEA.HI.X.SX32 R19, R81, R78, 0x1, P1 ;  /* 0x0000004e51137211 */ /* 0x000fe400008f0eff */
[----:B------:R-:W-:Y:S01]  /*1910*/  IADD3 R38, P1, PT, R37, R79, RZ ;  /* 0x0000004f25267210 */ /* 0x000fe20007f3e0ff */
[----:B------:R-:W-:-:S03]  /*1920*/  IMAD R119, R88, 0x2, R117 ;  /* 0x0000000258777824 */ /* 0x000fc600078e0275 */
[-C--:B------:R-:W-:Y:S01]  /*1930*/  LEA.HI.X.SX32 R39, R37, R78.reuse, 0x1, P1 ;  /* 0x0000004e25277211 */ /* 0x080fe200008f0eff */
[C---:B------:R-:W-:Y:S01]  /*1940*/  IMAD R81, R88.reuse, 0x2, R119 ;  /* 0x0000000258517824 */ /* 0x040fe200078e0277 */
[-C--:B------:R-:W-:Y:S01]  /*1950*/  IADD3 R36, P1, PT, R85, R79.reuse, RZ ;  /* 0x0000004f55247210 */ /* 0x080fe20007f3e0ff */
[----:B------:R-:W2:Y:S01]  /*1960*/  LDG.E.U8 R19, desc[UR22][R18.64] ;  /* 0x0000001612137981 */ /* 0x000ea2000c1e1100 */
[-C--:B------:R-:W-:Y:S01]  /*1970*/  LEA.HI.X.SX32 R15, R71, R78.reuse, 0x1, P2 ;  /* 0x0000004e470f7211 */ /* 0x080fe200010f0eff */
[C---:B------:R-:W-:Y:S01]  /*1980*/  IMAD R99, R88.reuse, 0x4, R81 ;  /* 0x0000000458637824 */ /* 0x040fe200078e0251 */
[-C--:B------:R-:W-:Y:S01]  /*1990*/  IADD3 R6, P2, PT, R83, R79.reuse, RZ ;  /* 0x0000004f53067210 */ /* 0x080fe20007f5e0ff */
[----:B------:R-:W2:Y:S01]  /*19a0*/  LDG.E.U8 R40, desc[UR22][R38.64] ;  /* 0x0000001626287981 */ /* 0x000ea2000c1e1100 */
[-C--:B------:R-:W-:Y:S02]  /*19b0*/  LEA.HI.X.SX32 R37, R85, R78.reuse, 0x1, P1 ;  /* 0x0000004e55257211 */ /* 0x080fe400008f0eff */
[-C--:B------:R-:W-:Y:S01]  /*19c0*/  IADD3 R66, P1, PT, R87, R79.reuse, RZ ;  /* 0x0000004f57427210 */ /* 0x080fe20007f3e0ff */
[----:B------:R-:W-:Y:S01]  /*19d0*/  IMAD R85, R88, 0x2, R99 ;  /* 0x0000000258557824 */ /* 0x000fe200078e0263 */
[----:B------:R-:W-:Y:S01]  /*19e0*/  LEA.HI.X.SX32 R7, R83, R78, 0x1, P2 ;  /* 0x0000004e53077211 */ /* 0x000fe200010f0eff */
[----:B------:R0:W2:Y:S01]  /*19f0*/  LDG.E.U8 R74, desc[UR22][R14.64] ;  /* 0x000000160e4a7981 */ /* 0x0000a2000c1e1100 */
[----:B-1----:R-:W-:-:S02]  /*1a00*/  IADD3 R12, P2, PT, R89, R79, RZ ;  /* 0x0000004f590c7210 */ /* 0x002fc40007f5e0ff */
[-C--:B------:R-:W-:Y:S01]  /*1a10*/  LEA.HI.X.SX32 R67, R87, R78.reuse, 0x1, P1 ;  /* 0x0000004e57437211 */ /* 0x080fe200008f0eff */
[C---:B------:R-:W-:Y:S01]  /*1a20*/  IMAD R83, R88.reuse, 0x2, R85 ;  /* 0x0000000258537824 */ /* 0x040fe200078e0255 */
[-C--:B------:R-:W-:Y:S01]  /*1a30*/  IADD3 R34, P1, PT, R5, R79.reuse, RZ ;  /* 0x0000004f05227210 */ /* 0x080fe20007f3e0ff */
[----:B------:R1:W2:Y:S01]  /*1a40*/  LDG.E.U8 R73, desc[UR22][R6.64] ;  /* 0x0000001606497981 */ /* 0x0002a2000c1e1100 */
[-C--:B------:R-:W-:Y:S02]  /*1a50*/  LEA.HI.X.SX32 R13, R89, R78.reuse, 0x1, P2 ;  /* 0x0000004e590d7211 */ /* 0x080fe400010f0eff */
[-C--:B------:R-:W-:Y:S01]  /*1a60*/  LEA.HI.X.SX32 R35, R5, R78.reuse, 0x1, P1 ;  /* 0x0000004e05237211 */ /* 0x080fe200008f0eff */
[C---:B------:R-:W-:Y:S01]  /*1a70*/  IMAD R5, R88.reuse, 0x2, R83 ;  /* 0x0000000258057824 */ /* 0x040fe200078e0253 */
[CC--:B0-----:R-:W-:Y:S01]  /*1a80*/  IADD3 R14, P2, PT, R91.reuse, R79.reuse, RZ ;  /* 0x0000004f5b0e7210 */ /* 0x0c1fe20007f5e0ff */
[----:B------:R0:W2:Y:S03]  /*1a90*/  LDG.E.U8 R72, desc[UR22][R12.64] ;  /* 0x000000160c487981 */ /* 0x0000a6000c1e1100 */
[-C--:B------:R-:W-:Y:S01]  /*1aa0*/  LEA.HI.X.SX32 R15, R91, R78.reuse, 0x1, P2 ;  /* 0x0000004e5b0f7211 */ /* 0x080fe200010f0eff */
[C---:B------:R-:W-:Y:S01]  /*1ab0*/  IMAD R91, R88.reuse, 0x2, R5 ;  /* 0x00000002585b7824 */ /* 0x040fe200078e0205 */
[CC--:B------:R-:W-:Y:S01]  /*1ac0*/  IADD3 R16, P1, PT, R33.reuse, R79.reuse, RZ ;  /* 0x0000004f21107210 */ /* 0x0c0fe20007f3e0ff */
[----:B------:R-:W2:Y:S02]  /*1ad0*/  LDG.E.U8 R18, desc[UR22][R36.64] ;  /* 0x0000001624127981 */ /* 0x000ea4000c1e1100 */
[C---:B------:R-:W-:Y:S01]  /*1ae0*/  IMAD R89, R88.reuse, 0x2, R91 ;  /* 0x0000000258597824 */ /* 0x040fe200078e025b */
[----:B------:R-:W-:Y:S01]  /*1af0*/  LEA.HI.X.SX32 R17, R33, R78, 0x1, P1 ;  /* 0x0000004e21117211 */ /* 0x000fe200008f0eff */
[----:B------:R0:W2:Y:S02]  /*1b00*/  LDG.E.U8 R71, desc[UR22][R14.64] ;  /* 0x000000160e477981 */ /* 0x0000a4000c1e1100 */
[C---:B------:R-:W-:Y:S01]  /*1b10*/  IMAD R102, R88.reuse, 0x2, R89 ;  /* 0x0000000258667824 */ /* 0x040fe200078e0259 */
[----:B-1----:R-:W-:Y:S01]  /*1b20*/  IADD3 R6, P1, PT, R93, R79, RZ ;  /* 0x0000004f5d067210 */ /* 0x002fe20007f3e0ff */
[----:B------:R-:W2:Y:S02]  /*1b30*/  LDG.E.U8 R8, desc[UR22][R66.64] ;  /* 0x0000001642087981 */ /* 0x000ea4000c1e1100 */
[----:B------:R-:W-:-:S02]  /*1b40*/  IMAD R33, R88, 0x4, R102 ;  /* 0x0000000458217824 */ /* 0x000fc400078e0266 */
[----:B------:R-:W2:Y:S02]  /*1b50*/  LDG.E.U8 R17, desc[UR22][R16.64] ;  /* 0x0000001610117981 */ /* 0x000ea4000c1e1100 */
[C---:B------:R-:W-:Y:S01]  /*1b60*/  IMAD R86, R88.reuse, 0x2, R33 ;  /* 0x0000000258567824 */ /* 0x040fe200078e0221 */
[-C--:B------:R-:W-:Y:S01]  /*1b70*/  LEA.HI.X.SX32 R7, R93, R78.reuse, 0x1, P1 ;  /* 0x0000004e5d077211 */ /* 0x080fe200008f0eff */
[----:B------:R-:W2:Y:S02]  /*1b80*/  LDG.E.U8 R39, desc[UR22][R34.64] ;  /* 0x0000001622277981 */ /* 0x000ea4000c1e1100 */
[C---:B------:R-:W-:Y:S01]  /*1b90*/  IMAD R112, R88.reuse, 0x2, R86 ;  /* 0x0000000258707824 */ /* 0x040fe200078e0256 */
[C---:B0-----:R-:W-:Y:S01]  /*1ba0*/  IADD3 R12, P1, PT, R95.reuse, R79, RZ ;  /* 0x0000004f5f0c7210 */ /* 0x041fe20007f3e0ff */
[----:B------:R0:W2:Y:S02]  /*1bb0*/  LDG.E.U8 R38, desc[UR22][R6.64] ;  /* 0x0000001606267981 */ /* 0x0000a4000c1e1100 */
[----:B------:R-:W-:Y:S01]  /*1bc0*/  IMAD R98, R88, 0x2, R112 ;  /* 0x0000000258627824 */ /* 0x000fe200078e0270 */
[----:B------:R-:W-:-:S02]  /*1bd0*/  LEA.HI.X.SX32 R13, R95, R78, 0x1, P1 ;  /* 0x0000004e5f0d7211 */ /* 0x000fc400008f0eff */
[-C--:B------:R-:W-:Y:S01]  /*1be0*/  IADD3 R14, P2, PT, R97, R79.reuse, RZ ;  /* 0x0000004f610e7210 */ /* 0x080fe20007f5e0ff */
[C---:B------:R-:W-:Y:S02]  /*1bf0*/  IMAD R93, R88.reuse, 0x2, R98 ;  /* 0x00000002585d7824 */ /* 0x040fe400078e0262 */
[----:B------:R1:W2:Y:S01]  /*1c00*/  LDG.E.U8 R16, desc[UR22][R12.64] ;  /* 0x000000160c107981 */ /* 0x0002a2000c1e1100 */
[-C--:B0-----:R-:W-:Y:S01]  /*1c10*/  IADD3 R6, P1, PT, R69, R79.reuse, RZ ;  /* 0x0000004f45067210 */ /* 0x081fe20007f3e0ff */
[C---:B------:R-:W-:Y:S01]  /*1c20*/  IMAD R87, R88.reuse, 0x2, R93 ;  /* 0x0000000258577824 */ /* 0x040fe200078e025d */
[-C--:B------:R-:W-:Y:S02]  /*1c30*/  LEA.HI.X.SX32 R15, R97, R78.reuse, 0x1, P2 ;  /* 0x0000004e610f7211 */ /* 0x080fe400010f0eff */
[-C--:B------:R-:W-:Y:S01]  /*1c40*/  LEA.HI.X.SX32 R7, R69, R78.reuse, 0x1, P1 ;  /* 0x0000004e45077211 */ /* 0x080fe200008f0eff */
[C---:B------:R-:W-:Y:S02]  /*1c50*/  IMAD R113, R88.reuse, 0x2, R87 ;  /* 0x0000000258717824 */ /* 0x040fe400078e0257 */
[----:B------:R0:W2:Y:S01]  /*1c60*/  LDG.E.U8 R70, desc[UR22][R14.64] ;  /* 0x000000160e467981 */ /* 0x0000a2000c1e1100 */
[-C--:B-1----:R-:W-:Y:S01]  /*1c70*/  IADD3 R12, P1, PT, R101, R79.reuse, RZ ;  /* 0x0000004f650c7210 */ /* 0x082fe20007f3e0ff */
[----:B------:R-:W-:Y:S01]  /*1c80*/  IMAD R95, R88, 0x4, R113 ;  /* 0x00000004585f7824 */ /* 0x000fe200078e0271 */
[----:B------:R-:W-:Y:S01]  /*1c90*/  IADD3 R66, P2, PT, R105, R79, RZ ;  /* 0x0000004f69427210 */ /* 0x000fe20007f5e0ff */
[----:B------:R-:W2:Y:S01]  /*1ca0*/  LDG.E.U8 R7, desc[UR22][R6.64] ;  /* 0x0000001606077981 */ /* 0x000ea2000c1e1100 */
[----:B------:R-:W-:-:S02]  /*1cb0*/  LEA.HI.X.SX32 R13, R101, R78, 0x1, P1 ;  /* 0x0000004e650d7211 */ /* 0x000fc400008f0eff */
[----:B0-----:R-:W-:-:S03]  /*1cc0*/  IADD3 R14, P1, PT, R103, R79, RZ ;  /* 0x0000004f670e7210 */ /* 0x001fc60007f3e0ff */
[----:B------:R0:W2:Y:S01]  /*1cd0*/  LDG.E.U8 R37, desc[UR22][R12.64] ;  /* 0x000000160c257981 */ /* 0x0000a2000c1e1100 */
[----:B------:R-:W-:Y:S01]  /*1ce0*/  IMAD R111, R88, 0x2, R95 ;  /* 0x00000002586f7824 */ /* 0x000fe200078e025f */
[-C--:B------:R-:W-:Y:S02]  /*1cf0*/  LEA.HI.X.SX32 R15, R103, R78.reuse, 0x1, P1 ;  /* 0x0000004e670f7211 */ /* 0x080fe400008f0eff */
[----:B------:R-:W-:-:S04]  /*1d00*/  LEA.HI.X.SX32 R67, R105, R78, 0x1, P2 ;  /* 0x0000004e69437211 */ /* 0x000fc800010f0eff */
[----:B------:R-:W2:Y:S01]  /*1d10*/  LDG.E.U8 R15, desc[UR22][R14.64] ;  /* 0x000000160e0f7981 */ /* 0x000ea2000c1e1100 */
[----:B0-----:R-:W-:-:S03]  /*1d20*/  IADD3 R12, P1, PT, R107, R79, RZ ;  /* 0x0000004f6b0c7210 */ /* 0x001fc60007f3e0ff */
[----:B------:R0:W2:Y:S01]  /*1d30*/  LDG.E.U8 R69, desc[UR22][R66.64] ;  /* 0x0000001642457981 */ /* 0x0000a2000c1e1100 */
[----:B------:R-:W-:Y:S01]  /*1d40*/  LEA.HI.X.SX32 R13, R107, R78, 0x1, P1 ;  /* 0x0000004e6b0d7211 */ /* 0x000fe200008f0eff */
[----:B------:R-:W-:Y:S01]  /*1d50*/  IMAD R107, R88, 0x2, R111 ;  /* 0x00000002586b7824 */ /* 0x000fe200078e026f */
[----:B------:R-:W-:-:S03]  /*1d60*/  IADD3 R34, P1, PT, R109, R79, RZ ;  /* 0x0000004f6d227210 */ /* 0x000fc60007f3e0ff */
[C---:B------:R-:W-:Y:S01]  /*1d70*/  IMAD R97, R88.reuse, 0x2, R107 ;  /* 0x0000000258617824 */ /* 0x040fe200078e026b */
[-C--:B------:R-:W-:Y:S01]  /*1d80*/  LEA.HI.X.SX32 R35, R109, R78.reuse, 0x1, P1 ;  /* 0x0000004e6d237211 */ /* 0x080fe200008f0eff */
[----:B------:R1:W2:Y:S01]  /*1d90*/  LDG.E.U8 R36, desc[UR22][R12.64] ;  /* 0x000000160c247981 */ /* 0x0002a2000c1e1100 */
[C---:B0-----:R-:W-:Y:S01]  /*1da0*/  IADD3 R66, P1, PT, R115.reuse, R79, RZ ;  /* 0x0000004f73427210 */ /* 0x041fe20007f3e0ff */
[C---:B------:R-:W-:Y:S02]  /*1db0*/  IMAD R101, R88.reuse, 0x2, R97 ;  /* 0x0000000258657824 */ /* 0x040fe400078e0261 */
[----:B------:R0:W2:Y:S01]  /*1dc0*/  LDG.E.U8 R14, desc[UR22][R34.64] ;  /* 0x00000016220e7981 */ /* 0x0000a2000c1e1100 */
[----:B------:R-:W-:Y:S01]  /*1dd0*/  LEA.HI.X.SX32 R67, R115, R78, 0x1, P1 ;  /* 0x0000004e73437211 */ /* 0x000fe200008f0eff */
[----:B------:R-:W-:-:S04]  /*1de0*/  IMAD R115, R88, 0x2, R101 ;  /* 0x0000000258737824 */ /* 0x000fc800078e0265 */
[C---:B------:R-:W-:Y:S01]  /*1df0*/  IMAD R108, R88.reuse, 0x2, R115 ;  /* 0x00000002586c7824 */ /* 0x040fe200078e0273 */
[CC--:B-1----:R-:W-:Y:S01]  /*1e00*/  IADD3 R12, P2, PT, R117.reuse, R79.reuse, RZ ;  /* 0x0000004f750c7210 */ /* 0x0c2fe20007f5e0ff */
[----:B------:R1:W2:Y:S02]  /*1e10*/  LDG.E.U8 R6, desc[UR22][R66.64] ;  /* 0x0000001642067981 */ /* 0x0002a4000c1e1100 */
[C---:B------:R-:W-:Y:S01]  /*1e20*/  IMAD R103, R88.reuse, 0x4, R108 ;  /* 0x0000000458677824 */ /* 0x040fe200078e026c */
[-C--:B------:R-:W-:Y:S02]  /*1e30*/  LEA.HI.X.SX32 R13, R117, R78.reuse, 0x1, P2 ;  /* 0x0000004e750d7211 */ /* 0x080fe400010f0eff */
[C---:B0-----:R-:W-:Y:S01]  /*1e40*/  IADD3 R34, P1, PT, R119.reuse, R79, RZ ;  /* 0x0000004f77227210 */ /* 0x041fe20007f3e0ff */
[C---:B------:R-:W-:Y:S02]  /*1e50*/  IMAD R117, R88.reuse, 0x2, R103 ;  /* 0x0000000258757824 */ /* 0x040fe400078e0267 */
[----:B------:R0:W2:Y:S01]  /*1e60*/  LDG.E.U8 R68, desc[UR22][R12.64] ;  /* 0x000000160c447981 */ /* 0x0000a2000c1e1100 */
[----:B------:R-:W-:Y:S01]  /*1e70*/  LEA.HI.X.SX32 R35, R119, R78, 0x1, P1 ;  /* 0x0000004e77237211 */ /* 0x000fe200008f0eff */
[----:B------:R-:W-:-:S04]  /*1e80*/  IMAD R104, R88, 0x2, R117 ;  /* 0x0000000258687824 */ /* 0x000fc800078e0275 */
[----:B------:R-:W-:Y:S01]  /*1e90*/  IMAD R96, R88, 0x2, R104 ;  /* 0x0000000258607824 */ /* 0x000fe200078e0268 */
[-C--:B-1----:R-:W-:Y:S01]  /*1ea0*/  IADD3 R66, P2, PT, R99, R79.reuse, RZ ;  /* 0x0000004f63427210 */ /* 0x082fe20007f5e0ff */
[----:B------:R-:W2:Y:S01]  /*1eb0*/  LDG.E.U8 R35, desc[UR22][R34.64] ;  /* 0x0000001622237981 */ /* 0x000ea2000c1e1100 */
[----:B0-----:R-:W-:-:S04]  /*1ec0*/  IADD3 R12, P1, PT, R81, R79, RZ ;  /* 0x0000004f510c7210 */ /* 0x001fc80007f3e0ff */
[----:B------:R-:W-:Y:S02]  /*1ed0*/  LEA.HI.X.SX32 R13, R81, R78, 0x1, P1 ;  /* 0x0000004e510d7211 */ /* 0x000fe400008f0eff */
[----:B------:R-:W-:Y:S01]  /*1ee0*/  IADD3 R80, P1, PT, R85, R79, RZ ;  /* 0x0000004f55507210 */ /* 0x000fe20007f3e0ff */
[----:B------:R-:W-:-:S03]  /*1ef0*/  IMAD R105, R88, 0x2, R96 ;  /* 0x0000000258697824 */ /* 0x000fc600078e0260 */
[-C--:B------:R-:W-:Y:S01]  /*1f00*/  LEA.HI.X.SX32 R81, R85, R78.reuse, 0x1, P1 ;  /* 0x0000004e55517211 */ /* 0x080fe200008f0eff */
[----:B------:R-:W2:Y:S01]  /*1f10*/  LDG.E.U8 R13, desc[UR22][R12.64] ;  /* 0x000000160c0d7981 */ /* 0x000ea2000c1e1100 */
[-C--:B------:R-:W-:Y:S01]  /*1f20*/  IADD3 R82, P1, PT, R83, R79.reuse, RZ ;  /* 0x0000004f53527210 */ /* 0x080fe20007f3e0ff */
[C---:B------:R-:W-:Y:S01]  /*1f30*/  IMAD R119, R88.reuse, 0x2, R105 ;  /* 0x0000000258777824 */ /* 0x040fe200078e0269 */
[-C--:B------:R-:W-:Y:S01]  /*1f40*/  LEA.HI.X.SX32 R67, R99, R78.reuse, 0x1, P2 ;  /* 0x0000004e63437211 */ /* 0x080fe200010f0eff */
[----:B------:R0:W2:Y:S01]  /*1f50*/  LDG.E.U8 R34, desc[UR22][R80.64] ;  /* 0x0000001650227981 */ /* 0x0000a2000c1e1100 */
[----:B------:R-:W-:Y:S01]  /*1f60*/  LEA.HI.X.SX32 R83, R83, R78, 0x1, P1 ;  /* 0x0000004e53537211 */ /* 0x000fe200008f0eff */
[----:B------:R-:W-:Y:S01]  /*1f70*/  IMAD R109, R88, 0x2, R119 ;  /* 0x00000002586d7824 */ /* 0x000fe200078e0277 */
[-C--:B------:R-:W-:Y:S02]  /*1f80*/  IADD3 R84, P1, PT, R5, R79.reuse, RZ ;  /* 0x0000004f05547210 */ /* 0x080fe40007f3e0ff */
[----:B------:R-:W2:Y:S01]  /*1f90*/  LDG.E.U8 R67, desc[UR22][R66.64] ;  /* 0x0000001642437981 */ /* 0x000ea2000c1e1100 */
[----:B0-----:R-:W-:-:S03]  /*1fa0*/  IADD3 R80, P2, PT, R91, R79, RZ ;  /* 0x0000004f5b507210 */ /* 0x001fc60007f5e0ff */
[----:B------:R0:W2:Y:S01]  /*1fb0*/  LDG.E.U8 R12, desc[UR22][R82.64] ;  /* 0x00000016520c7981 */ /* 0x0000a2000c1e1100 */
[-C--:B------:R-:W-:Y:S01]  /*1fc0*/  LEA.HI.X.SX32 R85, R5, R78.reuse, 0x1, P1 ;  /* 0x0000004e05557211 */ /* 0x080fe200008f0eff */
[----:B------:R-:W-:Y:S01]  /*1fd0*/  IMAD R133, R88, 0x4, R109 ;  /* 0x0000000458857824 */ /* 0x000fe200078e026d */
[----:B------:R-:W-:-:S03]  /*1fe0*/  LEA.HI.X.SX32 R81, R91, R78, 0x1, P2 ;  /* 0x0000004e5b517211 */ /* 0x000fc600010f0eff */
[----:B------:R-:W-:Y:S01]  /*1ff0*/  IMAD R121, R88, 0x2, R133 ;  /* 0x0000000258797824 */ /* 0x000fe200078e0285 */
[----:B------:R-:W2:Y:S01]  /*2000*/  LDG.E.U8 R5, desc[UR22][R84.64] ;  /* 0x0000001654057981 */ /* 0x000ea2000c1e1100 */
[----:B0-----:R-:W-:-:S03]  /*2010*/  IADD3 R82, P1, PT, R89, R79, RZ ;  /* 0x0000004f59527210 */ /* 0x001fc60007f3e0ff */
[----:B------:R0:W2:Y:S01]  /*2020*/  LDG.E.U8 R66, desc[UR22][R80.64] ;  /* 0x0000001650427981 */ /* 0x0000a2000c1e1100 */
[----:B------:R-:W-:Y:S01]  /*2030*/  LEA.HI.X.SX32 R83, R89, R78, 0x1, P1 ;  /* 0x0000004e59537211 */ /* 0x000fe200008f0eff */
[----:B------:R-:W-:Y:S01]  /*2040*/  IMAD R110, R88, 0x2, R121 ;  /* 0x00000002586e7824 */ /* 0x000fe200078e0279 */
[----:B0-----:R-:W-:-:S03]  /*2050*/  IADD3 R80, P1, PT, R33, R79, RZ ;  /* 0x0000004f21507210 */ /* 0x001fc60007f3e0ff */
[----:B------:R-:W-:Y:S01]  /*2060*/  IMAD R99, R88, 0x2, R110 ;  /* 0x0000000258637824 */ /* 0x000fe200078e026e */
[----:B------:R-:W-:Y:S02]  /*2070*/  LEA.HI.X.SX32 R81, R33, R78, 0x1, P1 ;  /* 0x0000004e21517211 */ /* 0x000fe400008f0eff */
[----:B------:R0:W2:Y:S01]  /*2080*/  LDG.E.U8 R33, desc[UR22][R82.64] ;  /* 0x0000001652217981 */ /* 0x0000a2000c1e1100 */
[----:B------:R-:W-:-:S03]  /*2090*/  IADD3 R84, P2, PT, R93, R79, RZ ;  /* 0x0000004f5d547210 */ /* 0x000fc60007f5e0ff */
[----:B------:R1:W2:Y:S01]  /*20a0*/  LDG.E.U8 R89, desc[UR22][R80.64] ;  /* 0x0000001650597981 */ /* 0x0002a2000c1e1100 */
[----:B0-----:R-:W-:-:S04]  /*20b0*/  IADD3 R82, P1, PT, R95, R79, RZ ;  /* 0x0000004f5f527210 */ /* 0x001fc80007f3e0ff */
[-C--:B------:R-:W-:Y:S01]  /*20c0*/  LEA.HI.X.SX32 R83, R95, R78.reuse, 0x1, P1 ;  /* 0x0000004e5f537211 */ /* 0x080fe200008f0eff */
[----:B------:R-:W-:Y:S01]  /*20d0*/  IMAD R95, R88, 0x2, R99 ;  /* 0x00000002585f7824 */ /* 0x000fe200078e0263 */
[----:B------:R-:W-:-:S03]  /*20e0*/  LEA.HI.X.SX32 R85, R93, R78, 0x1, P2 ;  /* 0x0000004e5d557211 */ /* 0x000fc600010f0eff */
[C---:B------:R-:W-:Y:S01]  /*20f0*/  IMAD R123, R88.reuse, 0x2, R95 ;  /* 0x00000002587b7824 */ /* 0x040fe200078e025f */
[CC--:B-1----:R-:W-:Y:S01]  /*2100*/  IADD3 R80, P1, PT, R101.reuse, R79.reuse, RZ ;  /* 0x0000004f65507210 */ /* 0x0c2fe20007f3e0ff */
[----:B------:R0:W2:Y:S02]  /*2110*/  LDG.E.U8 R90, desc[UR22][R84.64] ;  /* 0x00000016545a7981 */ /* 0x0000a4000c1e1100 */
[C---:B------:R-:W-:Y:S01]  /*2120*/  IMAD R118, R88.reuse, 0x2, R123 ;  /* 0x0000000258767824 */ /* 0x040fe200078e027b */
[----:B------:R-:W-:Y:S01]  /*2130*/  LEA.HI.X.SX32 R81, R101, R78, 0x1, P1 ;  /* 0x0000004e65517211 */ /* 0x000fe200008f0eff */
[----:B------:R1:W2:Y:S02]  /*2140*/  LDG.E.U8 R91, desc[UR22][R82.64] ;  /* 0x00000016525b7981 */ /* 0x0002a4000c1e1100 */
[C---:B------:R-:W-:Y:S02]  /*2150*/  IMAD R101, R88.reuse, 0x4, R118 ;  /* 0x0000000458657824 */ /* 0x040fe400078e0276 */
[----:B------:R3:W2:Y:S01]  /*2160*/  LDG.E.U8 R92, desc[UR22][R80.64] ;  /* 0x00000016505c7981 */ /* 0x0006a2000c1e1100 */
[----:B0-----:R-:W-:Y:S01]  /*2170*/  IADD3 R84, P2, PT, R103, R79, RZ ;  /* 0x0000004f67547210 */ /* 0x001fe20007f5e0ff */
[----:B------:R-:W-:-:S03]  /*2180*/  IMAD R124, R88, 0x2, R101 ;  /* 0x00000002587c7824 */ /* 0x000fc600078e0265 */
[-C--:B------:R-:W-:Y:S02]  /*2190*/  LEA.HI.X.SX32 R85, R103, R78.reuse, 0x1, P2 ;  /* 0x0000004e67557211 */ /* 0x080fe400010f0eff */
[CC--:B-1----:R-:W-:Y:S01]  /*21a0*/  IADD3 R82, P1, PT, R105.reuse, R79.reuse, RZ ;  /* 0x0000004f69527210 */ /* 0x0c2fe20007f3e0ff */
[C---:B------:R-:W-:Y:S02]  /*21b0*/  IMAD R122, R88.reuse, 0x2, R124 ;  /* 0x00000002587a7824 */ /* 0x040fe400078e027c */
[----:B------:R0:W2:Y:S01]  /*21c0*/  LDG.E.U8 R93, desc[UR22][R84.64] ;  /* 0x00000016545d7981 */ /* 0x0000a2000c1e1100 */
[----:B------:R-:W-:Y:S01]  /*21d0*/  LEA.HI.X.SX32 R83, R105, R78, 0x1, P1 ;  /* 0x0000004e69537211 */ /* 0x000fe200008f0eff */
[----:B------:R-:W-:Y:S01]  /*21e0*/  IMAD R105, R88, 0x2, R122 ;  /* 0x0000000258697824 */ /* 0x000fe200078e027a */
[----:B---3--:R-:W-:-:S03]  /*21f0*/  IADD3 R80, P2, PT, R95, R79, RZ ;  /* 0x0000004f5f507210 */ /* 0x008fc60007f5e0ff */
[----:B------:R1:W3:Y:S01]  /*2200*/  LDG.E.U8 R94, desc[UR22][R82.64] ;  /* 0x00000016525e7981 */ /* 0x0002e2000c1e1100 */
[----:B0-----:R-:W-:Y:S01]  /*2210*/  IADD3 R84, P1, PT, R133, R79, RZ ;  /* 0x0000004f85547210 */ /* 0x001fe20007f3e0ff */
[----:B------:R-:W-:-:S03]  /*2220*/  IMAD R126, R88, 0x2, R105 ;  /* 0x00000002587e7824 */ /* 0x000fc600078e0269 */
[-C--:B------:R-:W-:Y:S02]  /*2230*/  LEA.HI.X.SX32 R85, R133, R78.reuse, 0x1, P1 ;  /* 0x0000004e85557211 */ /* 0x080fe400008f0eff */
[----:B-1----:R-:W-:Y:S02]  /*2240*/  IADD3 R82, P1, PT, R101, R79, RZ ;  /* 0x0000004f65527210 */ /* 0x002fe40007f3e0ff */
[-C--:B------:R-:W-:Y:S02]  /*2250*/  LEA.HI.X.SX32 R81, R95, R78.reuse, 0x1, P2 ;  /* 0x0000004e5f517211 */ /* 0x080fe400010f0eff */
[----:B------:R0:W3:Y:S01]  /*2260*/  LDG.E.U8 R95, desc[UR22][R84.64] ;  /* 0x00000016545f7981 */ /* 0x0000e2000c1e1100 */
[----:B------:R-:W-:-:S03]  /*2270*/  LEA.HI.X.SX32 R83, R101, R78, 0x1, P1 ;  /* 0x0000004e65537211 */ /* 0x000fc600008f0eff */
[----:B------:R1:W3:Y:S04]  /*2280*/  LDG.E.U8 R100, desc[UR22][R80.64] ;  /* 0x0000001650647981 */ /* 0x0002e8000c1e1100 */
[----:B------:R4:W3:Y:S01]  /*2290*/  LDG.E.U8 R101, desc[UR22][R82.64] ;  /* 0x0000001652657981 */ /* 0x0008e2000c1e1100 */
[-C--:B0-----:R-:W-:Y:S02]  /*22a0*/  IADD3 R84, P2, PT, R126, R79.reuse, RZ ;  /* 0x0000004f7e547210 */ /* 0x081fe40007f5e0ff */
[-C--:B-1----:R-:W-:Y:S02]  /*22b0*/  IADD3 R80, P1, PT, R102, R79.reuse, RZ ;  /* 0x0000004f66507210 */ /* 0x082fe40007f3e0ff */
[----:B------:R-:W-:Y:S02]  /*22c0*/  LEA.HI.X.SX32 R85, R126, R78, 0x1, P2 ;  /* 0x0000004e7e557211 */ /* 0x000fe400010f0eff */
[----:B----4-:R-:W-:-:S02]  /*22d0*/  IADD3 R82, P2, PT, R86, R79, RZ ;  /* 0x0000004f56527210 */ /* 0x010fc40007f5e0ff */
[-C--:B------:R-:W-:Y:S02]  /*22e0*/  LEA.HI.X.SX32 R81, R102, R78.reuse, 0x1, P1 ;  /* 0x0000004e66517211 */ /* 0x080fe400008f0eff */
[----:B------:R-:W-:Y:S01]  /*22f0*/  LEA.HI.X.SX32 R83, R86, R78, 0x1, P2 ;  /* 0x0000004e56537211 */ /* 0x000fe200010f0eff */
[----:B------:R-:W4:Y:S01]  /*2300*/  LDG.E.U8 R102, desc[UR22][R84.64] ;  /* 0x0000001654667981 */ /* 0x000f22000c1e1100 */
[----:B------:R-:W-:-:S03]  /*2310*/  IADD3 R86, P1, PT, R87, R79, RZ ;  /* 0x0000004f57567210 */ /* 0x000fc60007f3e0ff */
[----:B------:R0:W3:Y:S01]  /*2320*/  LDG.E.U8 R103, desc[UR22][R80.64] ;  /* 0x0000001650677981 */ /* 0x0000e2000c1e1100 */
[----:B------:R-:W-:-:S03]  /*2330*/  LEA.HI.X.SX32 R87, R87, R78, 0x1, P1 ;  /* 0x0000004e57577211 */ /* 0x000fc600008f0eff */
[----:B------:R1:W3:Y:S01]  /*2340*/  LDG.E.U8 R106, desc[UR22][R82.64] ;  /* 0x00000016526a7981 */ /* 0x0002e2000c1e1100 */
[-C--:B0-----:R-:W-:Y:S02]  /*2350*/  IADD3 R80, P2, PT, R111, R79.reuse, RZ ;  /* 0x0000004f6f507210 */ /* 0x081fe40007f5e0ff */
[-C--:B-1----:R-:W-:Y:S02]  /*2360*/  IADD3 R82, P1, PT, R115, R79.reuse, RZ ;  /* 0x0000004f73527210 */ /* 0x082fe40007f3e0ff */
[-C--:B------:R-:W-:Y:S02]  /*2370*/  LEA.HI.X.SX32 R81, R111, R78.reuse, 0x1, P2 ;  /* 0x0000004e6f517211 */ /* 0x080fe400010f0eff */
[----:B------:R0:W3:Y:S01]  /*2380*/  LDG.E.U8 R111, desc[UR22][R86.64] ;  /* 0x00000016566f7981 */ /* 0x0000e2000c1e1100 */
[----:B------:R-:W-:Y:S02]  /*2390*/  LEA.HI.X.SX32 R83, R115, R78, 0x1, P1 ;  /* 0x0000004e73537211 */ /* 0x000fe400008f0eff */
[-C--:B------:R-:W-:Y:S01]  /*23a0*/  IADD3 R84, P2, PT, R117, R79.reuse, RZ ;  /* 0x0000004f75547210 */ /* 0x080fe20007f5e0ff */
[----:B------:R1:W3:Y:S01]  /*23b0*/  LDG.E.U8 R115, desc[UR22][R80.64] ;  /* 0x0000001650737981 */ /* 0x0002e2000c1e1100 */
[----:B0-----:R-:W-:-:S02]  /*23c0*/  IADD3 R86, P1, PT, R119, R79, RZ ;  /* 0x0000004f77567210 */ /* 0x001fc40007f3e0ff */
[-C--:B------:R-:W-:Y:S02]  /*23d0*/  LEA.HI.X.SX32 R85, R117, R78.reuse, 0x1, P2 ;  /* 0x0000004e75557211 */ /* 0x080fe400010f0eff */
[----:B------:R-:W-:Y:S01]  /*23e0*/  LEA.HI.X.SX32 R87, R119, R78, 0x1, P1 ;  /* 0x0000004e77577211 */ /* 0x000fe200008f0eff */
[----:B------:R0:W3:Y:S01]  /*23f0*/  LDG.E.U8 R117, desc[UR22][R82.64] ;  /* 0x0000001652757981 */ /* 0x0000e2000c1e1100 */
[----:B-1----:R-:W-:-:S03]  /*2400*/  IADD3 R80, P1, PT, R121, R79, RZ ;  /* 0x0000004f79507210 */ /* 0x002fc60007f3e0ff */
[----:B------:R1:W3:Y:S01]  /*2410*/  LDG.E.U8 R119, desc[UR22][R84.64] ;  /* 0x0000001654777981 */ /* 0x0002e2000c1e1100 */
[----:B------:R-:W-:-:S03]  /*2420*/  LEA.HI.X.SX32 R81, R121, R78, 0x1, P1 ;  /* 0x0000004e79517211 */ /* 0x000fc600008f0eff */
[----:B------:R1:W3:Y:S01]  /*2430*/  LDG.E.U8 R121, desc[UR22][R86.64] ;  /* 0x0000001656797981 */ /* 0x0002e2000c1e1100 */
[CC--:B0-----:R-:W-:Y:S02]  /*2440*/  IADD3 R82, P2, PT, R123.reuse, R79.reuse, RZ ;  /* 0x0000004f7b527210 */ /* 0x0c1fe40007f5e0ff */
[----:B-1----:R-:W-:Y:S01]  /*2450*/  IADD3 R84, P1, PT, R124, R79, RZ ;  /* 0x0000004f7c547210 */ /* 0x002fe20007f3e0ff */
[----:B------:R-:W-:Y:S01]  /*2460*/  IMAD R86, R88, 0x2, R126 ;  /* 0x0000000258567824 */ /* 0x000fe200078e027e */
[-C--:B------:R-:W-:Y:S02]  /*2470*/  LEA.HI.X.SX32 R83, R123, R78.reuse, 0x1, P2 ;  /* 0x0000004e7b537211 */ /* 0x080fe400010f0eff */
[----:B------:R0:W3:Y:S01]  /*2480*/  LDG.E.U8 R123, desc[UR22][R80.64] ;  /* 0x00000016507b7981 */ /* 0x0000e2000c1e1100 */
[----:B------:R-:W-:-:S03]  /*2490*/  LEA.HI.X.SX32 R85, R124, R78, 0x1, P1 ;  /* 0x0000004e7c557211 */ /* 0x000fc600008f0eff */
[----:B------:R1:W3:Y:S04]  /*24a0*/  LDG.E.U8 R124, desc[UR22][R82.64] ;  /* 0x00000016527c7981 */ /* 0x0002e8000c1e1100 */
[----:B------:R1:W4:Y:S01]  /*24b0*/  LDG.E.U8 R126, desc[UR22][R84.64] ;  /* 0x00000016547e7981 */ /* 0x000322000c1e1100 */
[-C--:B0-----:R-:W-:Y:S02]  /*24c0*/  IADD3 R80, P2, PT, R86, R79.reuse, RZ ;  /* 0x0000004f56507210 */ /* 0x081fe40007f5e0ff */
[-C--:B-1----:R-:W-:Y:S02]  /*24d0*/  IADD3 R82, P1, PT, R112, R79.reuse, RZ ;  /* 0x0000004f70527210 */ /* 0x082fe40007f3e0ff */
[----:B------:R-:W-:Y:S02]  /*24e0*/  LEA.HI.X.SX32 R81, R86, R78, 0x1, P2 ;  /* 0x0000004e56517211 */ /* 0x000fe400010f0eff */
[----:B------:R-:W-:-:S02]  /*24f0*/  IADD3 R84, P2, PT, R113, R79, RZ ;  /* 0x0000004f71547210 */ /* 0x000fc40007f5e0ff */
[-C--:B------:R-:W-:Y:S02]  /*2500*/  LEA.HI.X.SX32 R83, R112, R78.reuse, 0x1, P1 ;  /* 0x0000004e70537211 */ /* 0x080fe400008f0eff */
[----:B------:R0:W4:Y:S01]  /*2510*/  LDG.E.U8 R112, desc[UR22][R80.64] ;  /* 0x0000001650707981 */ /* 0x000122000c1e1100 */
[----:B------:R-:W-:-:S03]  /*2520*/  LEA.HI.X.SX32 R85, R113, R78, 0x1, P2 ;  /* 0x0000004e71557211 */ /* 0x000fc600010f0eff */
[----:B------:R1:W4:Y:S01]  /*2530*/  LDG.E.U8 R113, desc[UR22][R82.64] ;  /* 0x0000001652717981 */ /* 0x000322000c1e1100 */
[CC--:B0-----:R-:W-:Y:S02]  /*2540*/  IADD3 R80, P1, PT, R107.reuse, R79.reuse, RZ ;  /* 0x0000004f6b507210 */ /* 0x0c1fe40007f3e0ff */
[C---:B-1----:R-:W-:Y:S02]  /*2550*/  IADD3 R82, P2, PT, R108.reuse, R79, RZ ;  /* 0x0000004f6c527210 */ /* 0x042fe40007f5e0ff */
        /* <DEDUP_REMOVED lines=10> */
[-C--:B0-----:R-:W-:Y:S02]  /*2600*/  IADD3 R82, P1, PT, R110, R79.reuse, RZ ;  /* 0x0000004f6e527210 */ /* 0x081fe40007f3e0ff */
[----:B-1----:R-:W-:Y:S02]  /*2610*/  IADD3 R84, P2, PT, R118, R79, RZ ;  /* 0x0000004f76547210 */ /* 0x002fe40007f5e0ff */
[-C--:B------:R-:W-:Y:S01]  /*2620*/  LEA.HI.X.SX32 R83, R110, R78.reuse, 0x1, P1 ;  /* 0x0000004e6e537211 */ /* 0x080fe200008f0eff */
[----:B------:R-:W-:Y:S01]  /*2630*/  IMAD R86, R88, 0x2, R86 ;  /* 0x0000000258567824 */ /* 0x000fe200078e0256 */
[----:B------:R0:W4:Y:S01]  /*2640*/  LDG.E.U8 R110, desc[UR22][R80.64] ;  /* 0x00000016506e7981 */ /* 0x000122000c1e1100 */
[----:B------:R-:W-:-:S03]  /*2650*/  LEA.HI.X.SX32 R85, R118, R78, 0x1, P2 ;  /* 0x0000004e76557211 */ /* 0x000fc600010f0eff */
[----:B------:R1:W4:Y:S04]  /*2660*/  LDG.E.U8 R133, desc[UR22][R82.64] ;  /* 0x0000001652857981 */ /* 0x000328000c1e1100 */
[----:B------:R1:W4:Y:S01]  /*2670*/  LDG.E.U8 R135, desc[UR22][R84.64] ;  /* 0x0000001654877981 */ /* 0x000322000c1e1100 */
[----:B0-----:R-:W-:-:S04]  /*2680*/  IADD3 R80, P1, PT, R122, R79, RZ ;  /* 0x0000004f7a507210 */ /* 0x001fc80007f3e0ff */
[-C--:B------:R-:W-:Y:S02]  /*2690*/  LEA.HI.X.SX32 R81, R122, R78.reuse, 0x1, P1 ;  /* 0x0000004e7a517211 */ /* 0x080fe400008f0eff */
[-C--:B-1----:R-:W-:Y:S02]  /*26a0*/  IADD3 R82, P2, PT, R86, R79.reuse, RZ ;  /* 0x0000004f56527210 */ /* 0x082fe40007f5e0ff */
[-C--:B------:R-:W-:Y:S01]  /*26b0*/  IADD3 R84, P1, PT, R98, R79.reuse, RZ ;  /* 0x0000004f62547210 */ /* 0x080fe20007f3e0ff */
[----:B------:R0:W4:Y:S01]  /*26c0*/  LDG.E.U8 R149, desc[UR22][R80.64] ;  /* 0x0000001650957981 */ /* 0x000122000c1e1100 */
[-C--:B------:R-:W-:Y:S02]  /*26d0*/  LEA.HI.X.SX32 R83, R86, R78.reuse, 0x1, P2 ;  /* 0x0000004e56537211 */ /* 0x080fe400010f0eff */
[----:B------:R-:W-:Y:S02]  /*26e0*/  LEA.HI.X.SX32 R85, R98, R78, 0x1, P1 ;  /* 0x0000004e62557211 */ /* 0x000fe400008f0eff */
[-C--:B------:R-:W-:Y:S01]  /*26f0*/  IADD3 R86, P2, PT, R96, R79.reuse, RZ ;  /* 0x0000004f60567210 */ /* 0x080fe20007f5e0ff */
[----:B------:R1:W4:Y:S01]  /*2700*/  LDG.E.U8 R151, desc[UR22][R82.64] ;  /* 0x0000001652977981 */ /* 0x000322000c1e1100 */
[----:B0-----:R-:W-:-:S04]  /*2710*/  IADD3 R80, P1, PT, R97, R79, RZ ;  /* 0x0000004f61507210 */ /* 0x001fc80007f3e0ff */
[-C--:B------:R-:W-:Y:S02]  /*2720*/  LEA.HI.X.SX32 R81, R97, R78.reuse, 0x1, P1 ;  /* 0x0000004e61517211 */ /* 0x080fe400008f0eff */
[C---:B-1----:R-:W-:Y:S02]  /*2730*/  IADD3 R82, P1, PT, R99.reuse, R79, RZ ;  /* 0x0000004f63527210 */ /* 0x042fe40007f3e0ff */
[----:B------:R-:W-:Y:S01]  /*2740*/  LEA.HI R97, R148, 0x9e, RZ, 0x1a ;  /* 0x0000009e94617811 */ /* 0x000fe200078fd0ff */
[----:B------:R0:W4:Y:S01]  /*2750*/  LDG.E.U8 R98, desc[UR22][R80.64] ;  /* 0x0000001650627981 */ /* 0x000122000c1e1100 */
[-C--:B------:R-:W-:Y:S02]  /*2760*/  LEA.HI.X.SX32 R87, R96, R78.reuse, 0x1, P2 ;  /* 0x0000004e60577211 */ /* 0x080fe400010f0eff */
[----:B------:R-:W-:Y:S01]  /*2770*/  LEA.HI.X.SX32 R83, R99, R78, 0x1, P1 ;  /* 0x0000004e63537211 */ /* 0x000fe200008f0eff */
[----:B------:R1:W4:Y:S01]  /*2780*/  LDG.E.U8 R96, desc[UR22][R84.64] ;  /* 0x0000001654607981 */ /* 0x000322000c1e1100 */
[----:B------:R-:W-:Y:S01]  /*2790*/  LEA.HI R99, R148, 0xae, RZ, 0x1a ;  /* 0x000000ae94637811 */ /* 0x000fe200078fd0ff */
[----:B------:R-:W-:-:S02]  /*27a0*/  IMAD R97, R97, R88, RZ ;  /* 0x0000005861617224 */ /* 0x000fc400078e02ff */
[----:B------:R1:W4:Y:S01]  /*27b0*/  LDG.E.U8 R86, desc[UR22][R86.64] ;  /* 0x0000001656567981 */ /* 0x000322000c1e1100 */
[----:B0-----:R-:W-:-:S03]  /*27c0*/  IADD3 R80, P1, PT, R105, R79, RZ ;  /* 0x0000004f69507210 */ /* 0x001fc60007f3e0ff */
[----:B------:R0:W4:Y:S01]  /*27d0*/  LDG.E.U8 R118, desc[UR22][R82.64] ;  /* 0x0000001652767981 */ /* 0x000122000c1e1100 */
[C---:B-1----:R-:W-:Y:S01]  /*27e0*/  LEA.HI R85, R148.reuse, 0xbe, RZ, 0x1a ;  /* 0x000000be94557811 */ /* 0x042fe200078fd0ff */
[----:B------:R-:W-:Y:S01]  /*27f0*/  IMAD R99, R99, R88, RZ ;  /* 0x0000005863637224 */ /* 0x000fe200078e02ff */
[----:B------:R-:W-:Y:S02]  /*2800*/  LEA.HI.X.SX32 R81, R105, R78, 0x1, P1 ;  /* 0x0000004e69517211 */ /* 0x000fe400008f0eff */
[-C--:B------:R-:W-:Y:S01]  /*2810*/  IADD3 R84, P1, PT, R97, R79.reuse, RZ ;  /* 0x0000004f61547210 */ /* 0x080fe20007f3e0ff */
[----:B------:R-:W-:Y:S01]  /*2820*/  IMAD R105, R85, R88, RZ ;  /* 0x0000005855697224 */ /* 0x000fe200078e02ff */
[C---:B------:R-:W-:Y:S01]  /*2830*/  LEA.HI R87, R148.reuse, 0xce, RZ, 0x1a ;  /* 0x000000ce94577811 */ /* 0x040fe200078fd0ff */
[----:B------:R1:W4:Y:S01]  /*2840*/  LDG.E.U8 R122, desc[UR22][R80.64] ;  /* 0x00000016507a7981 */ /* 0x000322000c1e1100 */
[----:B------:R-:W-:Y:S02]  /*2850*/  LEA.HI.X.SX32 R85, R97, R78, 0x1, P1 ;  /* 0x0000004e61557211 */ /* 0x000fe400008f0eff */
[-C--:B0-----:R-:W-:Y:S01]  /*2860*/  IADD3 R82, P2, PT, R99, R79.reuse, RZ ;  /* 0x0000004f63527210 */ /* 0x081fe20007f5e0ff */
[----:B------:R-:W-:Y:S01]  /*2870*/  IMAD R87, R87, R88, RZ ;  /* 0x0000005857577224 */ /* 0x000fe200078e02ff */
[----:B------:R-:W-:Y:S01]  /*2880*/  LEA.HI R97, R148, 0xde, RZ, 0x1a ;  /* 0x000000de94617811 */ /* 0x000fe200078fd0ff */
[----:B------:R0:W4:Y:S01]  /*2890*/  LDG.E.U8 R134, desc[UR22][R84.64] ;  /* 0x0000001654867981 */ /* 0x000122000c1e1100 */
[----:B-1----:R-:W-:-:S03]  /*28a0*/  IADD3 R80, P1, PT, R105, R79, RZ ;  /* 0x0000004f69507210 */ /* 0x002fc60007f3e0ff */
[----:B------:R-:W-:Y:S01]  /*28b0*/  IMAD R97, R97, R88, RZ ;  /* 0x0000005861617224 */ /* 0x000fe200078e02ff */
[-C--:B------:R-:W-:Y:S02]  /*28c0*/  LEA.HI.X.SX32 R83, R99, R78.reuse, 0x1, P2 ;  /* 0x0000004e63537211 */ /* 0x080fe400010f0eff */
[-C--:B------:R-:W-:Y:S02]  /*28d0*/  LEA.HI.X.SX32 R81, R105, R78.reuse, 0x1, P1 ;  /* 0x0000004e69517211 */ /* 0x080fe400008f0eff */
[C---:B0-----:R-:W-:Y:S01]  /*28e0*/  IADD3 R84, P2, PT, R87.reuse, R79, RZ ;  /* 0x0000004f57547210 */ /* 0x041fe20007f5e0ff */
[----:B------:R-:W4:Y:S03]  /*28f0*/  LDG.E.U8 R82, desc[UR22][R82.64] ;  /* 0x0000001652527981 */ /* 0x000f26000c1e1100 */
[----:B------:R-:W-:Y:S01]  /*2900*/  LEA.HI.X.SX32 R85, R87, R78, 0x1, P2 ;  /* 0x0000004e57557211 */ /* 0x000fe200010f0eff */
[----:B------:R0:W4:Y:S01]  /*2910*/  LDG.E.U8 R142, desc[UR22][R80.64] ;  /* 0x00000016508e7981 */ /* 0x000122000c1e1100 */
[----:B------:R-:W-:-:S03]  /*2920*/  LEA.HI R87, R148, 0xee, RZ, 0x1a ;  /* 0x000000ee94577811 */ /* 0x000fc600078fd0ff */
[----:B------:R-:W4:Y:S01]  /*2930*/  LDG.E.U8 R146, desc[UR22][R84.64] ;  /* 0x0000001654927981 */ /* 0x000f22000c1e1100 */
[----:B0-----:R-:W-:Y:S01]  /*2940*/  IADD3 R80, P1, PT, R97, R79, RZ ;  /* 0x0000004f61507210 */ /* 0x001fe20007f3e0ff */
[----:B------:R-:W-:-:S03]  /*2950*/  IMAD R87, R87, R88, RZ ;  /* 0x0000005857577224 */ /* 0x000fc600078e02ff */
[----:B------:R-:W-:-:S05]  /*2960*/  LEA.HI.X.SX32 R81, R97, R78, 0x1, P1 ;  /* 0x0000004e61517211 */ /* 0x000fca00008f0eff */
[----:B------:R0:W4:Y:S02]  /*2970*/  LDG.E.U8 R88, desc[UR22][R80.64] ;  /* 0x0000001650587981 */ /* 0x000124000c1e1100 */
[----:B0-----:R-:W-:-:S04]  /*2980*/  IADD3 R80, P1, PT, R87, R79, RZ ;  /* 0x0000004f57507210 */ /* 0x001fc80007f3e0ff */
[----:B------:R-:W-:-:S05]  /*2990*/  LEA.HI.X.SX32 R81, R87, R78, 0x1, P1 ;  /* 0x0000004e57517211 */ /* 0x000fca00008f0eff */
[----:B------:R-:W4:Y:S04]  /*29a0*/  LDG.E.U8 R78, desc[UR22][R80.64] ;  /* 0x00000016504e7981 */ /* 0x000f28000c1e1100 */
[----:B------:R-:W-:Y:S04]  /*29b0*/  STS.U8 [R152+UR9], R59 ;  /* 0x0000003b98007988 */ /* 0x000fe80008000009 */
[----:B--2---:R-:W-:Y:S04]  /*29c0*/  STS.U8 [R152+UR9+0x200], R60 ;  /* 0x0002003c98007988 */ /* 0x004fe80008000009 */
[----:B------:R-:W-:Y:S04]  /*29d0*/  STS.U8 [R152+UR9+0x400], R61 ;  /* 0x0004003d98007988 */ /* 0x000fe80008000009 */
        /* <DEDUP_REMOVED lines=20> */
[----:B------:R-:W-:Y:S01]  /*2b20*/  STS.U8 [R152+UR9+0x2e00], R90 ;  /* 0x002e005a98007988 */ /* 0x000fe20008000009 */
[----:B------:R-:W-:-:S03]  /*2b30*/  LOP3.LUT R145, R152, 0x10, RZ, 0x3c, !PT ;  /* 0x0000001098917812 */ /* 0x000fc600078e3cff */
[----:B------:R-:W-:Y:S01]  /*2b40*/  STS.U8 [R152+UR9+0x3000], R91 ;  /* 0x0030005b98007988 */ /* 0x000fe20008000009 */
[----:B------:R-:W-:-:S03]  /*2b50*/  LOP3.LUT R144, R152, 0x20, RZ, 0x3c, !PT ;  /* 0x0000002098907812 */ /* 0x000fc600078e3cff */
[----:B------:R-:W-:Y:S01]  /*2b60*/  STS.U8 [R152+UR9+0x3200], R92 ;  /* 0x0032005c98007988 */ /* 0x000fe20008000009 */
[----:B------:R-:W-:-:S03]  /*2b70*/  LOP3.LUT R143, R152, 0x30, RZ, 0x3c, !PT ;  /* 0x00000030988f7812 */ /* 0x000fc600078e3cff */
[----:B------:R-:W-:Y:S04]  /*2b80*/  STS.U8 [R152+UR9+0x3400], R93 ;  /* 0x0034005d98007988 */ /* 0x000fe80008000009 */
[----:B---3--:R-:W-:Y:S04]  /*2b90*/  STS.U8 [R152+UR9+0x3600], R94 ;  /* 0x0036005e98007988 */ /* 0x008fe80008000009 */
[----:B------:R-:W-:Y:S04]  /*2ba0*/  STS.U8 [R152+UR9+0x3800], R95 ;  /* 0x0038005f98007988 */ /* 0x000fe80008000009 */
[----:B------:R-:W-:Y:S04]  /*2bb0*/  STS.U8 [R152+UR9+0x3a00], R100 ;  /* 0x003a006498007988 */ /* 0x000fe80008000009 */
[----:B------:R-:W-:Y:S04]  /*2bc0*/  STS.U8 [R152+UR9+0x3c00], R101 ;  /* 0x003c006598007988 */ /* 0x000fe80008000009 */
[----:B----4-:R-:W-:Y:S04]  /*2bd0*/  STS.U8 [R152+UR9+0x3e00], R102 ;  /* 0x003e006698007988 */ /* 0x010fe80008000009 */
        /* <DEDUP_REMOVED lines=65> */
[----:B------:R0:W-:Y:S01]  /*2ff0*/  STS.U8 [R143+UR9+0x1580], R10 ;  /* 0x0015800a8f007988 */ /* 0x0001e20008000009 */
[----:B------:R-:W-:Y:S01]  /*3000*/  SHF.R.U32.HI R79, RZ, 0x5, R148 ;  /* 0x00000005ff4f7819 */ /* 0x000fe20000011694 */
[----:B0-----:R-:W0:Y:S03]  /*3010*/  LDC.64 R10, c[0x0][0x3c0] ;  /* 0x0000f000ff0a7b82 */ /* 0x001e260000000a00 */
[----:B------:R-:W-:Y:S01]  /*3020*/  R2UR UR8, R79 ;  /* 0x000000004f0872ca */ /* 0x000fe200000e0000 */
[----:B------:R-:W-:Y:S04]  /*3030*/  STS.U8 [R143+UR9+0x1b80], R3 ;  /* 0x001b80038f007988 */ /* 0x000fe80008000009 */
[----:B------:R-:W-:Y:S04]  /*3040*/  STS.U8 [R143+UR9+0x2180], R7 ;  /* 0x002180078f007988 */ /* 0x000fe80008000009 */
[----:B------:R1:W-:Y:S02]  /*3050*/  STS.U8 [R143+UR9+0x2580], R6 ;  /* 0x002580068f007988 */ /* 0x0003e40008000009 */
[----:B-1----:R-:W1:Y:S01]  /*3060*/  LDC.64 R6, c[0x0][0x388] ;  /* 0x0000e200ff067b82 */ /* 0x002e620000000a00 */
[----:B0-----:R-:W-:Y:S01]  /*3070*/  IMAD R3, R10, UR11, RZ ;  /* 0x0000000b0a037c24 */ /* 0x001fe2000f8e02ff */
[----:B------:R-:W-:-:S04]  /*3080*/  USHF.L.U32 UR11, UR8, 0x15, URZ ;  /* 0x00000015080b7899 */ /* 0x000fc800080006ff */
[----:B------:R-:W-:-:S04]  /*3090*/  ULOP3.LUT UR11, UR11, 0x600000, URZ, 0xc0, !UPT ;  /* 0x006000000b0b7892 */ /* 0x000fc8000f8ec0ff */
[----:B------:R-:W-:Y:S01]  /*30a0*/  UIADD3 UR11, UPT, UPT, UR10, UR11, URZ ;  /* 0x0000000b0a0b7290 */ /* 0x000fe2000fffe0ff */
[C---:B------:R-:W-:Y:S01]  /*30b0*/  LOP3.LUT P1, RZ, R148.reuse, 0x7f, RZ, 0xc0, !PT ;  /* 0x0000007f94ff7812 */ /* 0x040fe2000782c0ff */
        /* <DEDUP_REMOVED lines=19> */
[----:B------:R0:W-:Y:S04]  /*31f0*/  STS.U8 [R143+UR9+0x1f80], R2 ;  /* 0x001f80028f007988 */ /* 0x0001e80008000009 */
[----:B------:R-:W-:Y:S04]  /*3200*/  STS.U8 [R143+UR9+0x2380], R0 ;  /* 0x002380008f007988 */ /* 0x000fe80008000009 */
[----:B------:R-:W-:Y:S04]  /*3210*/  STS.U8 [R143+UR9+0x2780], R134 ;  /* 0x002780868f007988 */ /* 0x000fe80008000009 */
[----:B------:R-:W-:Y:S04]  /*3220*/  STS.U8 [R143+UR9+0x2b80], R82 ;  /* 0x002b80528f007988 */ /* 0x000fe80008000009 */
[----:B------:R-:W-:Y:S04]  /*3230*/  STS.U8 [R143+UR9+0x2f80], R142 ;  /* 0x002f808e8f007988 */ /* 0x000fe80008000009 */
[----:B------:R-:W-:Y:S04]  /*3240*/  STS.U8 [R143+UR9+0x3380], R146 ;  /* 0x003380928f007988 */ /* 0x000fe80008000009 */
[----:B------:R-:W-:Y:S04]  /*3250*/  STS.U8 [R143+UR9+0x3780], R88 ;  /* 0x003780588f007988 */ /* 0x000fe80008000009 */
[----:B------:R2:W-:Y:S01]  /*3260*/  STS.U8 [R143+UR9+0x3b80], R78 ;  /* 0x003b804e8f007988 */ /* 0x0005e20008000009 */
[----:B------:R-:W-:Y:S01]  /*3270*/  STTM.16dp32bit_t0_t15.x128 tmem[UR11], RZ ;  /* 0x000000ff000079ed */ /* 0x000fe20008b8000b */
[----:B------:R-:W-:Y:S01]  /*3280*/  STTM.16dp32bit_t16_t31.x128 tmem[UR11+0x80], RZ ;  /* 0x000080ff000079ed */ /* 0x000fe20008ba000b */
[----:B------:R-:W3:Y:S01]  /*3290*/  FENCE.VIEW.ASYNC.T ;  /* 0x00000000000073c6 */ /* 0x000ee20000000200 */
[----:B0-----:R-:W-:Y:S01]  /*32a0*/  LOP3.LUT R2, R148, 0x7f, RZ, 0xc0, !PT ;  /* 0x0000007f94027812 */ /* 0x001fe200078ec0ff */
[----:B---3--:R-:W-:Y:S01]  /*32b0*/  VOTEU.ALL UP0, P1 ;  /* 0x0000000000ff7886 */ /* 0x008fe20000800000 */
[C---:B-1----:R-:W-:Y:S01]  /*32c0*/  IADD3 R135, P2, PT, R3.reuse, R6, RZ ;  /* 0x0000000603877210 */ /* 0x042fe20007f5e0ff */
[----:B------:R-:W-:Y:S01]  /*32d0*/  STL.64 [R1+0x840], R138 ;  /* 0x0008408a01007387 */ /* 0x000fe20000100a00 */
[----:B------:R-:W-:Y:S01]  /*32e0*/  VOTEU.ALL UP1, P1 ;  /* 0x0000000000ff7886 */ /* 0x000fe20000820000 */
[----:B------:R-:W-:Y:S01]  /*32f0*/  IMAD R4, R2, UR12, RZ ;  /* 0x0000000c02047c24 */ /* 0x000fe2000f8e02ff */
[----:B------:R-:W-:Y:S01]  /*3300*/  LEA.HI.X.SX32 R3, R3, R7, 0x1, P2 ;  /* 0x0000000703037211 */ /* 0x000fe200010f0eff */
[----:B------:R-:W-:Y:S01]  /*3310*/  UIADD3 UR12, UPT, UPT, UR9, 0x11000, URZ ;  /* 0x00011000090c7890 */ /* 0x000fe2000fffe0ff */
[----:B------:R-:W-:Y:S01]  /*3320*/  ISETP.LT.AND P2, PT, RZ, UR40, PT ;  /* 0x00000028ff007c0c */ /* 0x000fe2000bf41270 */
[----:B------:R-:W-:-:S02]  /*3330*/  USHF.L.U32 UR20, UR20, 0x3, URZ ;  /* 0x0000000314147899 */ /* 0x000fc400080006ff */
[----:B------:R-:W-:-:S04]  /*3340*/  @!UP0 UIADD3 UR40, UPT, UPT, -UR4, 0x100000, URZ ;  /* 0x0010000004288890 */ /* 0x000fc8000fffe1ff */
[----:B------:R-:W-:Y:S02]  /*3350*/  @!UP0 USHF.L.U32 UR41, UR40, 0xb, URZ ;  /* 0x0000000b28298899 */ /* 0x000fe400080006ff */
[----:B------:R-:W-:Y:S01]  /*3360*/  @!UP0 USHF.L.U32 UR40, UR40, 0x1, URZ ;  /* 0x0000000128288899 */ /* 0x000fe200080006ff */
[----:B------:R-:W-:Y:S01]  /*3370*/  BAR.SYNC.DEFER_BLOCKING 0x0 ;  /* 0x0000000000007b1d */ /* 0x000fe20000010000 */
[----:B------:R-:W-:Y:S02]  /*3380*/  USHF.L.U32 UR14, UR14, 0x4, URZ ;  /* 0x000000040e0e7899 */ /* 0x000fe400080006ff */
[----:B------:R-:W-:Y:S02]  /*3390*/  USHF.L.U32 UR28, UR28, 0x3, URZ ;  /* 0x000000031c1c7899 */ /* 0x000fe400080006ff */
[----:B------:R-:W-:Y:S02]  /*33a0*/  UIMAD UR44, UR44, 0x18, URZ ;  /* 0x000000182c2c78a4 */ /* 0x000fe4000f8e02ff */
[----:B------:R-:W-:Y:S01]  /*33b0*/  USHF.L.U32 UR50, UR50, 0x5, URZ ;  /* 0x0000000532327899 */ /* 0x000fe200080006ff */
[----:B------:R-:W-:Y:S01]  /*33c0*/  STL.64 [R1+0x848], R140 ;  /* 0x0008488c01007387 */ /* 0x000fe20000100a00 */
[----:B------:R-:W-:Y:S01]  /*33d0*/  PRMT R70, RZ, 0x7610, R70 ;  /* 0x00007610ff467816 */ /* 0x000fe20000000046 */
[----:B------:R-:W-:Y:S01]  /*33e0*/  UIMAD UR46, UR46, 0x28, URZ ;  /* 0x000000282e2e78a4 */ /* 0x000fe2000f8e02ff */
[----:B------:R-:W-:Y:S01]  /*33f0*/  PRMT R62, RZ, 0x7610, R62 ;  /* 0x00007610ff3e7816 */ /* 0x000fe2000000003e */
[----:B------:R-:W-:Y:S01]  /*3400*/  STL.64 [R1+0x850], R80 ;  /* 0x0008505001007387 */ /* 0x000fe20000100a00 */
[----:B------:R-:W-:Y:S01]  /*3410*/  UIMAD UR45, UR45, 0x30, URZ ;  /* 0x000000302d2d78a4 */ /* 0x000fe2000f8e02ff */
[----:B------:R-:W-:Y:S01]  /*3420*/  PRMT R54, RZ, 0x7610, R54 ;  /* 0x00007610ff367816 */ /* 0x000fe20000000036 */
[----:B------:R-:W-:Y:S01]  /*3430*/  UIMAD UR43, UR43, 0x38, URZ ;  /* 0x000000382b2b78a4 */ /* 0x000fe2000f8e02ff */
[----:B------:R-:W-:Y:S01]  /*3440*/  STL.64 [R1+0x858], R56 ;  /* 0x0008583801007387 */ /* 0x000fe20000100a00 */
[----:B------:R-:W-:Y:S01]  /*3450*/  UIMAD UR51, UR51, 0x9, URZ ;  /* 0x00000009333378a4 */ /* 0x000fe2000f8e02ff */
[----:B------:R-:W-:Y:S01]  /*3460*/  PRMT R46, RZ, 0x7610, R46 ;  /* 0x00007610ff2e7816 */ /* 0x000fe2000000002e */
[----:B------:R-:W-:Y:S01]  /*3470*/  USHF.L.U32 UR49, UR49, 0x1, URZ ;  /* 0x0000000131317899 */ /* 0x000fe200080006ff */
[----:B------:R-:W-:Y:S01]  /*3480*/  STL.64 [R1+0x860], R64 ;  /* 0x0008604001007387 */ /* 0x000fe20000100a00 */
[----:B------:R-:W-:Y:S01]  /*3490*/  PRMT R38, RZ, 0x7610, R38 ;  /* 0x00007610ff267816 */ /* 0x000fe20000000026 */
[----:B------:R-:W-:Y:S01]  /*34a0*/  UIMAD UR59, UR59, 0x11, URZ ;  /* 0x000000113b3b78a4 */ /* 0x000fe2000f8e02ff */
[----:B------:R-:W-:Y:S01]  /*34b0*/  PRMT R94, RZ, 0x7610, R94 ;  /* 0x00007610ff5e7816 */ /* 0x000fe2000000005e */
[----:B------:R-:W-:Y:S04]  /*34c0*/  STL.64 [R1+0x868], R72 ;  /* 0x0008684801007387 */ /* 0x000fe80000100a00 */
[----:B------:R-:W0:Y:S02]  /*34d0*/  FENCE.VIEW.ASYNC.S ;  /* 0x00000000000073c6 */ /* 0x000e240000000000 */
[----:B0-----:R0:W1:Y:S02]  /*34e0*/  @!UP1 SYNCS.EXCH.64 URZ, [UR12], UR40 ;  /* 0x000000280cff95b2 */ /* 0x0010640008000100 */
[----:B------:R-:W-:Y:S04]  /*34f0*/  STL.64 [R1+0x870], R90 ;  /* 0x0008705a01007387 */ /* 0x000fe80000100a00 */
[----:B------:R-:W-:Y:S04]  /*3500*/  STL.64 [R1+0x878], R48 ;  /* 0x0008783001007387 */ /* 0x000fe80000100a00 */
[----:B------:R-:W-:Y:S04]  /*3510*/  STL.64 [R1+0x880], R42 ;  /* 0x0008802a01007387 */ /* 0x000fe80000100a00 */
[----:B------:R-:W-:Y:S01]  /*3520*/  STL.64 [R1+0x888], R40 ;  /* 0x0008882801007387 */ /* 0x000fe20000100a00 */
[----:B------:R-:W-:Y:S01]  /*3530*/  PRMT R85, RZ, 0x7610, R85 ;  /* 0x00007610ff557816 */ /* 0x000fe20000000055 */
[----:B------:R-:W3:Y:S02]  /*3540*/  LDC R5, c[0x0][0x3c8] ;  /* 0x0000f200ff057b82 */ /* 0x000ee40000000800 */
[----:B------:R-:W-:Y:S04]  /*3550*/  STL.64 [R1+0x890], R34 ;  /* 0x0008902201007387 */ /* 0x000fe80000100a00 */
[----:B------:R-:W-:Y:S04]  /*3560*/  STL.64 [R1+0x898], R32 ;  /* 0x0008982001007387 */ /* 0x000fe80000100a00 */
[----:B------:R-:W-:Y:S04]  /*3570*/  STL.64 [R1+0x8a0], R30 ;  /* 0x0008a01e01007387 */ /* 0x000fe80000100a00 */
[----:B------:R-:W-:Y:S04]  /*3580*/  STL.64 [R1+0x8f8], R28 ;  /* 0x0008f81c01007387 */ /* 0x000fe80000100a00 */
[----:B------:R-:W-:Y:S04]  /*3590*/  STL.64 [R1+0x8b8], R26 ;  /* 0x0008b81a01007387 */ /* 0x000fe80000100a00 */
[----:B------:R-:W-:Y:S04]  /*35a0*/  STL.64 [R1+0x8c0], R24 ;  /* 0x0008c01801007387 */ /* 0x000fe80000100a00 */
[----:B------:R-:W-:Y:S04]  /*35b0*/  STL.64 [R1+0x8f0], R22 ;  /* 0x0008f01601007387 */ /* 0x000fe80000100a00 */
[----:B------:R-:W-:Y:S01]  /*35c0*/  STL.64 [R1+0x8b0], R20 ;  /* 0x0008b01401007387 */ /* 0x000fe20000100a00 */
[----:B------:R-:W-:-:S03]  /*35d0*/  IADD3 R132, P3, PT, R4, R135, RZ ;  /* 0x0000008704847210 */ /* 0x000fc60007f7e0ff */
[----:B------:R-:W-:Y:S04]  /*35e0*/  STL.64 [R1+0x900], R18 ;  /* 0x0009001201007387 */ /* 0x000fe80000100a00 */
[----:B------:R-:W-:Y:S01]  /*35f0*/  STL.64 [R1+0x8a8], R16 ;  /* 0x0008a81001007387 */ /* 0x000fe20000100a00 */
[----:B------:R-:W-:-:S03]  /*3600*/  USHF.R.S32.HI UR63, URZ, 0x1f, UR20 ;  /* 0x0000001fff3f7899 */ /* 0x000fc60008011414 */
[----:B------:R-:W-:Y:S01]  /*3610*/  STL.64 [R1+0x8e8], R14 ;  /* 0x0008e80e01007387 */ /* 0x000fe20000100a00 */
[----:B------:R-:W-:-:S03]  /*3620*/  USHF.R.S32.HI UR62, URZ, 0x1f, UR14 ;  /* 0x0000001fff3e7899 */ /* 0x000fc6000801140e */
[----:B------:R-:W-:Y:S01]  /*3630*/  STL.64 [R1+0x8c8], R12 ;  /* 0x0008c80c01007387 */ /* 0x000fe20000100a00 */
[----:B------:R-:W-:-:S03]  /*3640*/  IADD3 RZ, P4, PT, R132, UR20, RZ ;  /* 0x0000001484ff7c10 */ /* 0x000fc6000ff9e0ff */
[----:B------:R-:W-:Y:S01]  /*3650*/  STL [R1+0x8d0], R152 ;  /* 0x0008d09801007387 */ /* 0x000fe20000100800 */
[----:B------:R-:W-:-:S03]  /*3660*/  LEA.HI.X.SX32 R133, R4, R3, 0x1, P3 ;  /* 0x0000000304857211 */ /* 0x000fc600018f0eff */
[----:B------:R-:W-:Y:S04]  /*3670*/  STL [R1+0x8e0], R150 ;  /* 0x0008e09601007387 */ /* 0x000fe80000100800 */
[----:B------:R-:W-:Y:S04]  /*3680*/  STL.64 [R1+0x8d8], R144 ;  /* 0x0008d89001007387 */ /* 0x000fe80000100a00 */
[----:B------:R4:W-:Y:S01]  /*3690*/  STL.64 [R1+0x908], R8 ;  /* 0x0009080801007387 */ /* 0x0009e20000100a00 */
[----:B------:R-:W-:Y:S01]  /*36a0*/  VIADD R154, R132, UR28 ;  /* 0x0000001c849a7c36 */ /* 0x000fe20008000000 */
[----:B------:R-:W-:Y:S01]  /*36b0*/  IADD3.X R155, PT, PT, R133, UR63, RZ, P4, !PT ;  /* 0x0000003f859b7c10 */ /* 0x000fe2000a7fe4ff */
[----:B------:R-:W-:Y:S01]  /*36c0*/  USHF.R.S32.HI UR71, URZ, 0x1f, UR44 ;  /* 0x0000001fff477899 */ /* 0x000fe2000801142c */
[----:B--2---:R-:W-:-:S02]  /*36d0*/  PRMT R78, RZ, 0x7610, R78 ;  /* 0x00007610ff4e7816 */ /* 0x004fc4000000004e */
[----:B----4-:R-:W-:-:S04]  /*36e0*/  IADD3 R8, P3, PT, R132, UR14, RZ ;  /* 0x0000000e84087c10 */ /* 0x010fc8000ff7e0ff */
[----:B------:R-:W-:Y:S01]  /*36f0*/  IADD3.X R9, PT, PT, R133, UR62, RZ, P3, !PT ;  /* 0x0000003e85097c10 */ /* 0x000fe20009ffe4ff */
[----:B-1----:R-:W-:Y:S01]  /*3700*/  BAR.SYNC.DEFER_BLOCKING 0x0 ;  /* 0x0000000000007b1d */ /* 0x002fe20000010000 */
[----:B------:R-:W-:Y:S01]  /*3710*/  IADD3 R12, P3, PT, R132, UR44, RZ ;  /* 0x0000002c840c7c10 */ /* 0x000fe2000ff7e0ff */
[----:B------:R-:W-:-:S03]  /*3720*/  USHF.R.S32.HI UR69, URZ, 0x1f, UR50 ;  /* 0x0000001fff457899 */ /* 0x000fc60008011432 */
[----:B------:R-:W-:Y:S01]  /*3730*/  IADD3.X R13, PT, PT, R133, UR71, RZ, P3, !PT ;  /* 0x00000047850d7c10 */ /* 0x000fe20009ffe4ff */
[----:B------:R-:W-:Y:S04]  /*3740*/  STL.64 [R1+0x748], R154 ;  /* 0x0007489a01007387 */ /* 0x000fe80000100a00 */
[----:B------:R1:W-:Y:S01]  /*3750*/  STL.64 [R1+0x6a8], R8 ;  /* 0x0006a80801007387 */ /* 0x0003e20000100a00 */
[----:B------:R-:W-:-:S03]  /*3760*/  USHF.R.S32.HI UR70, URZ, 0x1f, UR46 ;  /* 0x0000001fff467899 */ /* 0x000fc6000801142e */
[----:B------:R2:W-:Y:S04]  /*3770*/  STL.64 [R1+0x628], R12 ;  /* 0x0006280c01007387 */ /* 0x0005e80000100a00 */
[----:B------:R1:W4:Y:S04]  /*3780*/  @P2 LDG.E.U8 R78, desc[UR22][R8.64] ;  /* 0x00000016084e2981 */ /* 0x000328000c1e1100 */
[----:B------:R2:W4:Y:S01]  /*3790*/  @P2 LDG.E.U8 R70, desc[UR22][R12.64] ;  /* 0x000000160c462981 */ /* 0x000522000c1e1100 */
[----:B-1----:R-:W-:-:S04]  /*37a0*/  IADD3 R8, P4, PT, R132, UR50, RZ ;  /* 0x0000003284087c10 */ /* 0x002fc8000ff9e0ff */
[C---:B------:R-:W-:Y:S02]  /*37b0*/  IADD3.X R9, PT, PT, R133.reuse, UR69, RZ, P4, !PT ;  /* 0x0000004585097c10 */ /* 0x040fe4000a7fe4ff */
[----:B--2---:R-:W-:Y:S01]  /*37c0*/  IADD3 R12, P3, PT, R132, UR46, RZ ;  /* 0x0000002e840c7c10 */ /* 0x004fe2000ff7e0ff */
[----:B------:R-:W-:Y:S02]  /*37d0*/  USHF.R.S32.HI UR67, URZ, 0x1f, UR45 ;  /* 0x0000001fff437899 */ /* 0x000fe4000801142d */
[----:B------:R1:W-:Y:S01]  /*37e0*/  STL.64 [R1+0x5a8], R8 ;  /* 0x0005a80801007387 */ /* 0x0003e20000100a00 */
[----:B------:R-:W-:-:S03]  /*37f0*/  IADD3.X R13, PT, PT, R133, UR70, RZ, P3, !PT ;  /* 0x00000046850d7c10 */ /* 0x000fc60009ffe4ff */
[----:B------:R1:W2:Y:S01]  /*3800*/  @P2 LDG.E.U8 R62, desc[UR22][R8.64] ;  /* 0x00000016083e2981 */ /* 0x0002a2000c1e1100 */
[----:B------:R-:W-:-:S03]  /*3810*/  USHF.R.S32.HI UR66, URZ, 0x1f, UR43 ;  /* 0x0000001fff427899 */ /* 0x000fc6000801142b */
[----:B------:R3:W-:Y:S01]  /*3820*/  STL.64 [R1+0x528], R12 ;  /* 0x0005280c01007387 */ /* 0x0007e20000100a00 */
[----:B0-----:R-:W-:Y:S01]  /*3830*/  USHF.R.S32.HI UR41, URZ, 0x1f, UR54 ;  /* 0x0000001fff297899 */ /* 0x001fe20008011436 */
[C---:B------:R-:W-:Y:S02]  /*3840*/  IADD3 RZ, P3, PT, R132.reuse, UR64, RZ ;  /* 0x0000004084ff7c10 */ /* 0x040fe4000ff7e0ff */
[----:B------:R3:W2:Y:S01]  /*3850*/  @P2 LDG.E.U8 R54, desc[UR22][R12.64] ;  /* 0x000000160c362981 */ /* 0x0006a2000c1e1100 */
[C---:B-1----:R-:W-:Y:S01]  /*3860*/  IADD3 R8, P4, PT, R132.reuse, UR45, RZ ;  /* 0x0000002d84087c10 */ /* 0x042fe2000ff9e0ff */
[----:B------:R-:W-:Y:S01]  /*3870*/  UIMAD UR40, UR52, 0x9, URZ ;  /* 0x00000009342878a4 */ /* 0x000fe2000f8e02ff */
[----:B------:R-:W-:Y:S01]  /*3880*/  IMAD.SHL.U32 R0, R11, 0x2, RZ ;  /* 0x000000020b007824 */ /* 0x000fe200078e00ff */
[----:B------:R-:W-:Y:S01]  /*3890*/  USHF.R.S32.HI UR64, URZ, 0x1f, UR51 ;  /* 0x0000001fff407899 */ /* 0x000fe20008011433 */
[C---:B------:R-:W-:Y:S01]  /*38a0*/  IADD3.X R9, PT, PT, R133.reuse, UR67, RZ, P4, !PT ;  /* 0x0000004385097c10 */ /* 0x040fe2000a7fe4ff */
[----:B------:R-:W-:Y:S01]  /*38b0*/  UIMAD UR48, UR48, 0x19, URZ ;  /* 0x00000019303078a4 */ /* 0x000fe2000f8e02ff */
[----:B------:R-:W-:Y:S01]  /*38c0*/  PRMT R93, RZ, 0x7610, R93 ;  /* 0x00007610ff5d7816 */ /* 0x000fe2000000005d */
[----:B------:R-:W-:Y:S01]  /*38d0*/  USHF.R.S32.HI UR75, URZ, 0x1f, UR59 ;  /* 0x0000001fff4b7899 */ /* 0x000fe2000801143b */
[C---:B---3--:R-:W-:Y:S01]  /*38e0*/  IADD3 R12, P4, PT, R132.reuse, UR43, RZ ;  /* 0x0000002b840c7c10 */ /* 0x048fe2000ff9e0ff */
[----:B------:R0:W-:Y:S01]  /*38f0*/  STL.64 [R1+0x4a8], R8 ;  /* 0x0004a80801007387 */ /* 0x0001e20000100a00 */
[----:B------:R-:W-:Y:S01]  /*3900*/  PRMT R77, RZ, 0x7610, R77 ;  /* 0x00007610ff4d7816 */ /* 0x000fe2000000004d */
[----:B------:R-:W-:Y:S01]  /*3910*/  UIMAD UR58, UR58, 0x21, URZ ;  /* 0x000000213a3a78a4 */ /* 0x000fe2000f8e02ff */
[----:B------:R-:W-:Y:S01]  /*3920*/  IADD3.X R13, PT, PT, R133, UR66, RZ, P4, !PT ;  /* 0x00000042850d7c10 */ /* 0x000fe2000a7fe4ff */
[----:B------:R0:W3:Y:S01]  /*3930*/  @P2 LDG.E.U8 R46, desc[UR22][R8.64] ;  /* 0x00000016082e2981 */ /* 0x0000e2000c1e1100 */
[----:B------:R-:W-:Y:S01]  /*3940*/  IADD3 RZ, P4, PT, R132, UR51, RZ ;  /* 0x0000003384ff7c10 */ /* 0x000fe2000ff9e0ff */
[----:B------:R-:W-:Y:S01]  /*3950*/  UIMAD UR57, UR57, 0x29, URZ ;  /* 0x00000029393978a4 */ /* 0x000fe2000f8e02ff */
[----:B------:R-:W-:Y:S01]  /*3960*/  SHF.R.S32.HI R2, RZ, 0x1f, R0 ;  /* 0x0000001fff027819 */ /* 0x000fe20000011400 */
[----:B------:R1:W-:Y:S01]  /*3970*/  STL.64 [R1+0x428], R12 ;  /* 0x0004280c01007387 */ /* 0x0003e20000100a00 */
[----:B------:R-:W-:Y:S01]  /*3980*/  PRMT R69, RZ, 0x7610, R69 ;  /* 0x00007610ff457816 */ /* 0x000fe20000000045 */
[----:B------:R-:W-:-:S02]  /*3990*/  UIMAD UR47, UR47, 0x31, URZ ;  /* 0x000000312f2f78a4 */ /* 0x000fc4000f8e02ff */
[----:B------:R1:W2:Y:S01]  /*39a0*/  @P2 LDG.E.U8 R38, desc[UR22][R12.64] ;  /* 0x000000160c262981 */ /* 0x0002a2000c1e1100 */
[----:B------:R-:W-:Y:S01]  /*39b0*/  PRMT R61, RZ, 0x7610, R61 ;  /* 0x00007610ff3d7816 */ /* 0x000fe2000000003d */
[----:B0-----:R-:W-:Y:S01]  /*39c0*/  VIADD R8, R132, UR65 ;  /* 0x0000004184087c36 */ /* 0x001fe20008000000 */
[----:B------:R-:W-:Y:S01]  /*39d0*/  IADD3.X R9, PT, PT, R133, UR41, RZ, P3, !PT ;  /* 0x0000002985097c10 */ /* 0x000fe20009ffe4ff */
[----:B------:R-:W-:Y:S01]  /*39e0*/  UIMAD UR55, UR55, 0x39, URZ ;  /* 0x00000039373778a4 */ /* 0x000fe2000f8e02ff */
[----:B------:R-:W-:Y:S02]  /*39f0*/  IADD3 RZ, P3, PT, R0, R132, RZ ;  /* 0x0000008400ff7210 */ /* 0x000fe40007f7e0ff */
[----:B------:R-:W-:Y:S01]  /*3a00*/  PRMT R53, RZ, 0x7610, R53 ;  /* 0x00007610ff357816 */ /* 0x000fe20000000035 */
[----:B------:R-:W-:Y:S01]  /*3a10*/  IMAD R4, R5, 0x80, R4 ;  /* 0x0000008005047824 */ /* 0x000fe200078e0204 */
[----:B------:R-:W-:Y:S01]  /*3a20*/  UIMAD UR25, UR25, 0x3, URZ ;  /* 0x00000003191978a4 */ /* 0x000fe2000f8e02ff */
[----:B-1----:R-:W-:Y:S01]  /*3a30*/  VIADD R12, R132, UR40 ;  /* 0x00000028840c7c36 */ /* 0x002fe20008000000 */
[----:B------:R-:W-:Y:S01]  /*3a40*/  IADD3.X R13, PT, PT, R133, UR64, RZ, P4, !PT ;  /* 0x00000040850d7c10 */ /* 0x000fe2000a7fe4ff */
[----:B------:R0:W-:Y:S01]  /*3a50*/  STL.64 [R1+0x7a8], R8 ;  /* 0x0007a80801007387 */ /* 0x0001e20000100a00 */
[----:B------:R-:W-:Y:S01]  /*3a60*/  PRMT R37, RZ, 0x7610, R37 ;  /* 0x00007610ff257816 */ /* 0x000fe20000000025 */
[----:B------:R-:W-:-:S02]  /*3a70*/  UIMAD UR36, UR36, 0x3, URZ ;  /* 0x00000003242478a4 */ /* 0x000fc4000f8e02ff */
[----:B------:R0:W2:Y:S01]  /*3a80*/  @P2 LDG.E.U8 R94, desc[UR22][R8.64] ;  /* 0x00000016085e2981 */ /* 0x0000a2000c1e1100 */
[----:B------:R-:W-:Y:S01]  /*3a90*/  USHF.R.S32.HI UR74, URZ, 0x1f, UR48 ;  /* 0x0000001fff4a7899 */ /* 0x000fe20008011430 */
[----:B------:R-:W-:Y:S01]  /*3aa0*/  PRMT R45, RZ, 0x7610, R45 ;  /* 0x00007610ff2d7816 */ /* 0x000fe2000000002d */
[----:B------:R-:W-:Y:S01]  /*3ab0*/  UIMAD UR24, UR24, 0xa, URZ ;  /* 0x0000000a181878a4 */ /* 0x000fe2000f8e02ff */
[----:B------:R1:W-:Y:S01]  /*3ac0*/  STL.64 [R1+0x738], R12 ;  /* 0x0007380c01007387 */ /* 0x0003e20000100a00 */
[----:B------:R-:W-:Y:S01]  /*3ad0*/  UIMAD UR35, UR35, 0xa, URZ ;  /* 0x0000000a232378a4 */ /* 0x000fe2000f8e02ff */
[----:B------:R-:W-:Y:S01]  /*3ae0*/  PRMT R92, RZ, 0x7610, R92 ;  /* 0x00007610ff5c7816 */ /* 0x000fe2000000005c */
[----:B------:R-:W-:Y:S01]  /*3af0*/  UIMAD UR34, UR34, 0x12, URZ ;  /* 0x00000012222278a4 */ /* 0x000fe2000f8e02ff */
[----:B------:R1:W2:Y:S01]  /*3b00*/  @P2 LDG.E.U8 R85, desc[UR22][R12.64] ;  /* 0x000000160c552981 */ /* 0x0002a2000c1e1100 */
[----:B------:R-:W-:Y:S01]  /*3b10*/  PRMT R84, RZ, 0x7610, R84 ;  /* 0x00007610ff547816 */ /* 0x000fe20000000054 */
[----:B0-----:R-:W-:Y:S01]  /*3b20*/  VIADD R8, R132, UR49 ;  /* 0x0000003184087c36 */ /* 0x001fe20008000000 */
[----:B------:R-:W-:Y:S01]  /*3b30*/  UIMAD UR32, UR32, 0x1a, URZ ;  /* 0x0000001a202078a4 */ /* 0x000fe2000f8e02ff */
[----:B------:R-:W-:Y:S01]  /*3b40*/  IMAD.X R9, R2, 0x1, R133, P3 ;  /* 0x0000000102097824 */ /* 0x000fe200018e0685 */
[----:B------:R-:W-:Y:S01]  /*3b50*/  PRMT R76, RZ, 0x7610, R76 ;  /* 0x00007610ff4c7816 */ /* 0x000fe2000000004c */
[----:B------:R-:W-:Y:S01]  /*3b60*/  UIMAD UR31, UR31, 0x22, URZ ;  /* 0x000000221f1f78a4 */ /* 0x000fe2000f8e02ff */
[----:B------:R-:W-:Y:S01]  /*3b70*/  PRMT R60, RZ, 0x7610, R60 ;  /* 0x00007610ff3c7816 */ /* 0x000fe2000000003c */
[----:B------:R-:W-:Y:S01]  /*3b80*/  UIMAD UR29, UR29, 0x2a, URZ ;  /* 0x0000002a1d1d78a4 */ /* 0x000fe2000f8e02ff */
[----:B-1----:R-:W-:Y:S01]  /*3b90*/  IADD3 R12, P3, PT, R132, UR59, RZ ;  /* 0x0000003b840c7c10 */ /* 0x002fe2000ff7e0ff */
[----:B------:R0:W-:Y:S01]  /*3ba0*/  STL.64 [R1+0x798], R8 ;  /* 0x0007980801007387 */ /* 0x0001e20000100a00 */
[----:B------:R-:W-:-:S02]  /*3bb0*/  UIMAD UR33, UR33, 0x32, URZ ;  /* 0x00000032212178a4 */ /* 0x000fc4000f8e02ff */
[C---:B------:R-:W-:Y:S01]  /*3bc0*/  IADD3.X R13, PT, PT, R133.reuse, UR75, RZ, P3, !PT ;  /* 0x0000004b850d7c10 */ /* 0x040fe20009ffe4ff */
[----:B------:R0:W2:Y:S01]  /*3bd0*/  @P2 LDG.E.U8 R93, desc[UR22][R8.64] ;  /* 0x00000016085d2981 */ /* 0x0000a2000c1e1100 */
[----:B------:R-:W-:Y:S01]  /*3be0*/  USHF.R.S32.HI UR65, URZ, 0x1f, UR58 ;  /* 0x0000001fff417899 */ /* 0x000fe2000801143a */
[----:B------:R-:W-:Y:S01]  /*3bf0*/  PRMT R68, RZ, 0x7610, R68 ;  /* 0x00007610ff447816 */ /* 0x000fe20000000044 */
[----:B------:R-:W-:Y:S01]  /*3c00*/  UIMAD UR26, UR26, 0x3a, URZ ;  /* 0x0000003a1a1a78a4 */ /* 0x000fe2000f8e02ff */
[----:B------:R1:W-:Y:S01]  /*3c10*/  STL.64 [R1+0x698], R12 ;  /* 0x0006980c01007387 */ /* 0x0003e20000100a00 */
[----:B------:R-:W-:Y:S01]  /*3c20*/  USHF.R.S32.HI UR73, URZ, 0x1f, UR57 ;  /* 0x0000001fff497899 */ /* 0x000fe20008011439 */
[----:B------:R-:W-:Y:S01]  /*3c30*/  PRMT R52, RZ, 0x7610, R52 ;  /* 0x00007610ff347816 */ /* 0x000fe20000000034 */
[----:B------:R-:W-:Y:S01]  /*3c40*/  USHF.L.U32 UR30, UR30, 0x2, URZ ;  /* 0x000000021e1e7899 */ /* 0x000fe200080006ff */
[----:B------:R1:W2:Y:S01]  /*3c50*/  @P2 LDG.E.U8 R77, desc[UR22][R12.64] ;  /* 0x000000160c4d2981 */ /* 0x0002a2000c1e1100 */
[----:B------:R-:W-:Y:S01]  /*3c60*/  PRMT R36, RZ, 0x7610, R36 ;  /* 0x00007610ff247816 */ /* 0x000fe20000000024 */
[----:B------:R-:W-:Y:S01]  /*3c70*/  USHF.L.U32 UR17, UR17, 0x2, URZ ;  /* 0x0000000211117899 */ /* 0x000fe200080006ff */
[C---:B0-----:R-:W-:Y:S01]  /*3c80*/  IADD3 R8, P4, PT, R132.reuse, UR48, RZ ;  /* 0x0000003084087c10 */ /* 0x041fe2000ff9e0ff */
[----:B------:R-:W-:Y:S01]  /*3c90*/  UIMAD UR27, UR27, 0x5, URZ ;  /* 0x000000051b1b78a4 */ /* 0x000fe2000f8e02ff */
[----:B------:R-:W-:Y:S01]  /*3ca0*/  PRMT R44, RZ, 0x7610, R44 ;  /* 0x00007610ff2c7816 */ /* 0x000fe2000000002c */
[----:B------:R-:W-:Y:S01]  /*3cb0*/  UIMAD UR7, UR7, 0x5, URZ ;  /* 0x00000005070778a4 */ /* 0x000fe2000f8e02ff */
[----:B------:R-:W-:Y:S01]  /*3cc0*/  IADD3.X R9, PT, PT, R133, UR74, RZ, P4, !PT ;  /* 0x0000004a85097c10 */ /* 0x000fe2000a7fe4ff */
[----:B------:R-:W-:Y:S01]  /*3cd0*/  UIMAD UR21, UR21, 0xb, URZ ;  /* 0x0000000b151578a4 */ /* 0x000fe2000f8e02ff */
[----:B-1----:R-:W-:Y:S01]  /*3ce0*/  IADD3 R12, P3, PT, R132, UR58, RZ ;  /* 0x0000003a840c7c10 */ /* 0x002fe2000ff7e0ff */
[----:B------:R-:W-:-:S02]  /*3cf0*/  UIMAD UR19, UR19, 0x13, URZ ;  /* 0x00000013131378a4 */ /* 0x000fc4000f8e02ff */
[----:B------:R0:W-:Y:S01]  /*3d00*/  STL.64 [R1+0x618], R8 ;  /* 0x0006180801007387 */ /* 0x0001e20000100a00 */
[----:B------:R-:W-:Y:S01]  /*3d10*/  PRMT R128, RZ, 0x7610, R128 ;  /* 0x00007610ff807816 */ /* 0x000fe20000000080 */
[----:B------:R-:W-:Y:S01]  /*3d20*/  UIMAD UR18, UR18, 0x1b, URZ ;  /* 0x0000001b121278a4 */ /* 0x000fe2000f8e02ff */
        /* <DEDUP_REMOVED lines=8> */
[----:B------:R-:W-:Y:S01]  /*3db0*/  UIMAD UR15, UR15, 0x2b, URZ ;  /* 0x0000002b0f0f78a4 */ /* 0x000fe2000f8e02ff */
[----:B------:R1:W2:Y:S01]  /*3dc0*/  @P2 LDG.E.U8 R61, desc[UR22][R12.64] ;  /* 0x000000160c3d2981 */ /* 0x0002a2000c1e1100 */
[----:B------:R-:W-:Y:S01]  /*3dd0*/  PRMT R75, RZ, 0x7610, R75 ;  /* 0x00007610ff4b7816 */ /* 0x000fe2000000004b */
[----:B------:R-:W-:Y:S01]  /*3de0*/  UIMAD UR6, UR6, 0x33, URZ ;  /* 0x00000033060678a4 */ /* 0x000fe2000f8e02ff */
        /* <DEDUP_REMOVED lines=11> */
[----:B------:R-:W-:Y:S01]  /*3ea0*/  IADD3.X R13, PT, PT, R133, UR72, RZ, P3, !PT ;  /* 0x00000048850d7c10 */ /* 0x000fe20009ffe4ff */
[----:B------:R0:W2:Y:S01]  /*3eb0*/  @P2 LDG.E.U8 R53, desc[UR22][R8.64] ;  /* 0x0000001608352981 */ /* 0x0000a2000c1e1100 */
[----:B------:R-:W-:Y:S01]  /*3ec0*/  IADD3 R134, P3, PT, R4, R135, RZ ;  /* 0x0000008704867210 */ /* 0x000fe20007f7e0ff */
[----:B------:R-:W1:Y:S02]  /*3ed0*/  LDCU UR54, c[0x0][0x3c4] ;  /* 0x00007880ff3677ac */ /* 0x000e640008000800 */
[----:B------:R1:W2:Y:S01]  /*3ee0*/  @P2 LDG.E.U8 R45, desc[UR22][R12.64] ;  /* 0x000000160c2d2981 */ /* 0x0002a2000c1e1100 */
[----:B------:R-:W-:Y:S01]  /*3ef0*/  PRMT R51, RZ, 0x7610, R51 ;  /* 0x00007610ff337816 */ /* 0x000fe20000000033 */
[----:B------:R-:W-:Y:S01]  /*3f00*/  UIMAD UR38, UR38, 0x2c, URZ ;  /* 0x0000002c262678a4 */ /* 0x000fe2000f8e02ff */
[----:B------:R-:W-:Y:S01]  /*3f10*/  PRMT R104, RZ, 0x7610, R104 ;  /* 0x00007610ff687816 */ /* 0x000fe20000000068 */
[----:B------:R-:W1:Y:S01]  /*3f20*/  LDCU UR52, c[0x0][0x3c4] ;  /* 0x00007880ff3477ac */ /* 0x000e620008000800 */
[----:B0-----:R-:W-:-:S04]  /*3f30*/  IADD3 R8, P4, PT, R132, UR55, RZ ;  /* 0x0000003784087c10 */ /* 0x001fc8000ff9e0ff */
[----:B------:R-:W-:Y:S02]  /*3f40*/  IADD3.X R9, PT, PT, R133, UR68, RZ, P4, !PT ;  /* 0x0000004485097c10 */ /* 0x000fe4000a7fe4ff */
[----:B------:R-:W-:Y:S01]  /*3f50*/  IADD3 RZ, P4, PT, R134, UR20, RZ ;  /* 0x0000001486ff7c10 */ /* 0x000fe2000ff9e0ff */
[----:B------:R-:W-:Y:S01]  /*3f60*/  USHF.R.S32.HI UR20, URZ, 0x1f, UR25 ;  /* 0x0000001fff147899 */ /* 0x000fe20008011419 */
[----:B------:R-:W-:Y:S01]  /*3f70*/  LEA.HI.X.SX32 R135, R4, R3, 0x1, P3 ;  /* 0x0000000304877211 */ /* 0x000fe200018f0eff */
[----:B------:R1:W-:Y:S01]  /*3f80*/  STL.64 [R1+0x498], R12 ;  /* 0x0004980c01007387 */ /* 0x0003e20000100a00 */
[----:B------:R-:W-:Y:S02]  /*3f90*/  IADD3 RZ, P3, PT, R132, UR25, RZ ;  /* 0x0000001984ff7c10 */ /* 0x000fe4000ff7e0ff */
[----:B------:R-:W-:Y:S01]  /*3fa0*/  IADD3.X R23, PT, PT, R135, UR63, RZ, P4, !PT ;  /* 0x0000003f87177c10 */ /* 0x000fe2000a7fe4ff */
[----:B------:R0:W-:Y:S01]  /*3fb0*/  STL.64 [R1+0x418], R8 ;  /* 0x0004180801007387 */ /* 0x0001e20000100a00 */
[----:B------:R-:W-:-:S03]  /*3fc0*/  USHF.R.S32.HI UR63, URZ, 0x1f, UR24 ;  /* 0x0000001fff3f7899 */ /* 0x000fc60008011418 */
[----:B------:R0:W2:Y:S01]  /*3fd0*/  @P2 LDG.E.U8 R37, desc[UR22][R8.64] ;  /* 0x0000001608252981 */ /* 0x0000a2000c1e1100 */
[C---:B------:R-:W-:Y:S01]  /*3fe0*/  IADD3 RZ, P4, PT, R132.reuse, UR24, RZ ;  /* 0x0000001884ff7c10 */ /* 0x040fe2000ff9e0ff */
[C---:B-1----:R-:W-:Y:S01]  /*3ff0*/  VIADD R12, R132.reuse, UR35 ;  /* 0x00000023840c7c36 */ /* 0x042fe20008000000 */
[----:B------:R-:W-:Y:S01]  /*4000*/  USHF.R.S32.HI UR35, URZ, 0x1f, UR34 ;  /* 0x0000001fff237899 */ /* 0x000fe20008011422 */
[----:B0-----:R-:W-:Y:S01]  /*4010*/  VIADD R8, R132, UR36 ;  /* 0x0000002484087c36 */ /* 0x001fe20008000000 */
[C---:B------:R-:W-:Y:S02]  /*4020*/  IADD3.X R9, PT, PT, R133.reuse, UR20, RZ, P3, !PT ;  /* 0x0000001485097c10 */ /* 0x040fe40009ffe4ff */
[----:B------:R-:W-:-:S03]  /*4030*/  IADD3.X R13, PT, PT, R133, UR63, RZ, P4, !PT ;  /* 0x0000003f850d7c10 */ /* 0x000fc6000a7fe4ff */
[----:B------:R0:W-:Y:S04]  /*4040*/  STL.64 [R1+0x788], R8 ;  /* 0x0007880801007387 */ /* 0x0001e80000100a00 */
[----:B------:R0:W2:Y:S01]  /*4050*/  @P2 LDG.E.U8 R92, desc[UR22][R8.64] ;  /* 0x00000016085c2981 */ /* 0x0000a2000c1e1100 */
[----:B------:R-:W-:Y:S01]  /*4060*/  VIADD R22, R134, UR28 ;  /* 0x0000001c86167c36 */ /* 0x000fe20008000000 */
[----:B------:R-:W-:Y:S02]  /*4070*/  USHF.R.S32.HI UR28, URZ, 0x1f, UR32 ;  /* 0x0000001fff1c7899 */ /* 0x000fe40008011420 */
[----:B------:R1:W-:Y:S04]  /*4080*/  STL.64 [R1+0x718], R12 ;  /* 0x0007180c01007387 */ /* 0x0003e80000100a00 */
[----:B------:R1:W2:Y:S01]  /*4090*/  @P2 LDG.E.U8 R84, desc[UR22][R12.64] ;  /* 0x000000160c542981 */ /* 0x0002a2000c1e1100 */
[----:B0-----:R-:W-:-:S04]  /*40a0*/  IADD3 R8, P3, PT, R132, UR34, RZ ;  /* 0x0000002284087c10 */ /* 0x001fc8000ff7e0ff */
[----:B------:R-:W-:Y:S02]  /*40b0*/  IADD3.X R9, PT, PT, R133, UR35, RZ, P3, !PT ;  /* 0x0000002385097c10 */ /* 0x000fe40009ffe4ff */
[C---:B------:R-:W-:Y:S01]  /*40c0*/  IADD3 R14, P3, PT, R134.reuse, UR14, RZ ;  /* 0x0000000e860e7c10 */ /* 0x040fe2000ff7e0ff */
[----:B------:R-:W-:Y:S01]  /*40d0*/  VIADD R24, R134, UR60 ;  /* 0x0000003c86187c36 */ /* 0x000fe20008000000 */
[----:B-1----:R-:W-:Y:S01]  /*40e0*/  IADD3 R12, P4, PT, R132, UR32, RZ ;  /* 0x00000020840c7c10 */ /* 0x002fe2000ff9e0ff */
[----:B------:R0:W-:Y:S01]  /*40f0*/  STL.64 [R1+0x688], R8 ;  /* 0x0006880801007387 */ /* 0x0001e20000100a00 */
[----:B------:R-:W-:Y:S01]  /*4100*/  IADD3.X R15, PT, PT, R135, UR62, RZ, P3, !PT ;  /* 0x0000003e870f7c10 */ /* 0x000fe20009ffe4ff */
[----:B------:R-:W-:Y:S01]  /*4110*/  USHF.R.S32.HI UR62, URZ, 0x1f, UR31 ;  /* 0x0000001fff3e7899 */ /* 0x000fe2000801141f */
[----:B------:R-:W-:Y:S01]  /*4120*/  IADD3.X R13, PT, PT, R133, UR28, RZ, P4, !PT ;  /* 0x0000001c850d7c10 */ /* 0x000fe2000a7fe4ff */
[----:B------:R0:W2:Y:S01]  /*4130*/  @P2 LDG.E.U8 R76, desc[UR22][R8.64] ;  /* 0x00000016084c2981 */ /* 0x0000a2000c1e1100 */
[----:B------:R-:W-:Y:S01]  /*4140*/  IADD3 R150, P3, PT, R134, UR44, RZ ;  /* 0x0000002c86967c10 */ /* 0x000fe2000ff7e0ff */
[----:B------:R-:W-:-:S02]  /*4150*/  USHF.R.S32.HI UR60, URZ, 0x1f, UR21 ;  /* 0x0000001fff3c7899 */ /* 0x000fc40008011415 */
[----:B------:R-:W-:Y:S01]  /*4160*/  STL.64 [R1+0x740], R22 ;  /* 0x0007401601007387 */ /* 0x000fe20000100a00 */
[----:B------:R-:W-:Y:S01]  /*4170*/  VIADD R20, R134, UR40 ;  /* 0x0000002886147c36 */ /* 0x000fe20008000000 */
[----:B------:R-:W-:Y:S01]  /*4180*/  PRMT R99, RZ, 0x7610, R99 ;  /* 0x00007610ff637816 */ /* 0x000fe20000000063 */
[----:B------:R-:W-:Y:S01]  /*4190*/  UIMAD UR56, UR56, 0x34, URZ ;  /* 0x00000034383878a4 */ /* 0x000fe2000f8e02ff */
[----:B------:R-:W2:Y:S01]  /*41a0*/  @P2 LDG.E.U8 R68, desc[UR22][R12.64] ;  /* 0x000000160c442981 */ /* 0x000ea2000c1e1100 */
[----:B------:R-:W-:Y:S01]  /*41b0*/  PRMT R124, RZ, 0x7610, R124 ;  /* 0x00007610ff7c7816 */ /* 0x000fe2000000007c */
[----:B------:R-:W1:Y:S01]  /*41c0*/  LDCU UR14, c[0x0][0x3c4] ;  /* 0x00007880ff0e77ac */ /* 0x000e620008000800 */
[----:B0-----:R-:W-:Y:S01]  /*41d0*/  IADD3 R8, P4, PT, R132, UR31, RZ ;  /* 0x0000001f84087c10 */ /* 0x001fe2000ff9e0ff */
[----:B------:R-:W-:Y:S01]  /*41e0*/  STL.64 [R1+0x608], R12 ;  /* 0x0006080c01007387 */ /* 0x000fe20000100a00 */
[----:B------:R-:W-:Y:S02]  /*41f0*/  IADD3.X R151, PT, PT, R135, UR71, RZ, P3, !PT ;  /* 0x0000004787977c10 */ /* 0x000fe40009ffe4ff */
[----:B------:R-:W-:-:S02]  /*4200*/  PRMT R120, RZ, 0x7610, R120 ;  /* 0x00007610ff787816 */ /* 0x000fc40000000078 */
[----:B------:R-:W-:Y:S02]  /*4210*/  PRMT R116, RZ, 0x7610, R116 ;  /* 0x00007610ff747816 */ /* 0x000fe40000000074 */
[----:B------:R-:W-:Y:S01]  /*4220*/  PRMT R112, RZ, 0x7610, R112 ;  /* 0x00007610ff707816 */ /* 0x000fe20000000070 */
[----:B------:R-:W-:Y:S01]  /*4230*/  UIMAD UR53, UR53, 0x3c, URZ ;  /* 0x0000003c353578a4 */ /* 0x000fe2000f8e02ff */
[----:B------:R-:W-:Y:S01]  /*4240*/  IADD3.X R9, PT, PT, R133, UR62, RZ, P4, !PT ;  /* 0x0000003e85097c10 */ /* 0x000fe2000a7fe4ff */
[----:B------:R-:W-:Y:S01]  /*4250*/  STL.64 [R1+0x6a0], R14 ;  /* 0x0006a00e01007387 */ /* 0x000fe20000100a00 */
[----:B------:R-:W-:Y:S01]  /*4260*/  USHF.R.S32.HI UR71, URZ, 0x1f, UR29 ;  /* 0x0000001fff477899 */ /* 0x000fe2000801141d */
[----:B------:R-:W-:Y:S02]  /*4270*/  IADD3 R144, P3, PT, R134, UR50, RZ ;  /* 0x0000003286907c10 */ /* 0x000fe4000ff7e0ff */
[----:B------:R-:W-:Y:S01]  /*4280*/  PRMT R108, RZ, 0x7610, R108 ;  /* 0x00007610ff6c7816 */ /* 0x000fe2000000006c */
[----:B------:R0:W-:Y:S01]  /*4290*/  STL.64 [R1+0x588], R8 ;  /* 0x0005880801007387 */ /* 0x0001e20000100a00 */
[----:B------:R-:W-:Y:S01]  /*42a0*/  IADD3.X R145, PT, PT, R135, UR69, RZ, P3, !PT ;  /* 0x0000004587917c10 */ /* 0x000fe20009ffe4ff */
[----:B------:R-:W-:-:S02]  /*42b0*/  UIMAD UR54, UR54, 0xd, URZ ;  /* 0x0000000d363678a4 */ /* 0x000fc4000f8e02ff */
[----:B------:R0:W2:Y:S01]  /*42c0*/  @P2 LDG.E.U8 R60, desc[UR22][R8.64] ;  /* 0x00000016083c2981 */ /* 0x0000a2000c1e1100 */
[----:B------:R-:W-:Y:S01]  /*42d0*/  USHF.R.S32.HI UR69, URZ, 0x1f, UR33 ;  /* 0x0000001fff457899 */ /* 0x000fe20008011421 */
[C---:B------:R-:W-:Y:S01]  /*42e0*/  IADD3 R152, P3, PT, R134.reuse, UR46, RZ ;  /* 0x0000002e86987c10 */ /* 0x040fe2000ff7e0ff */
[----:B------:R-:W1:Y:S01]  /*42f0*/  LDCU UR44, c[0x0][0x3c4] ;  /* 0x00007880ff2c77ac */ /* 0x000e620008000800 */
[----:B------:R-:W-:Y:S01]  /*4300*/  PRMT R103, RZ, 0x7610, R103 ;  /* 0x00007610ff677816 */ /* 0x000fe20000000067 */
[----:B------:R-:W-:Y:S01]  /*4310*/  VIADD R90, R134, UR36 ;  /* 0x00000024865a7c36 */ /* 0x000fe20008000000 */
[----:B------:R-:W1:Y:S01]  /*4320*/  LDCU UR50, c[0x0][0x3c4] ;  /* 0x00007880ff3277ac */ /* 0x000e620008000800 */
[C---:B0-----:R-:W-:Y:S01]  /*4330*/  IADD3 R8, P4, PT, R132.reuse, UR29, RZ ;  /* 0x0000001d84087c10 */ /* 0x041fe2000ff9e0ff */
[----:B------:R-:W-:Y:S01]  /*4340*/  STL.64 [R1+0x620], R150 ;  /* 0x0006209601007387 */ /* 0x000fe20000100a00 */
[----:B------:R-:W-:Y:S01]  /*4350*/  PRMT R98, RZ, 0x7610, R98 ;  /* 0x00007610ff627816 */ /* 0x000fe20000000062 */
[----:B------:R-:W-:Y:S01]  /*4360*/  UIMAD UR52, UR52, 0x15, URZ ;  /* 0x00000015343478a4 */ /* 0x000fe2000f8e02ff */
[----:B------:R-:W-:Y:S01]  /*4370*/  IADD3.X R9, PT, PT, R133, UR71, RZ, P4, !PT ;  /* 0x0000004785097c10 */ /* 0x000fe2000a7fe4ff */
[----:B------:R-:W0:Y:S01]  /*4380*/  LDCU UR46, c[0x0][0x3c4] ;  /* 0x00007880ff2e77ac */ /* 0x000e220008000800 */
[----:B------:R-:W-:-:S02]  /*4390*/  IADD3 R16, P4, PT, R132, UR33, RZ ;  /* 0x0000002184107c10 */ /* 0x000fc4000ff9e0ff */
[----:B------:R-:W-:Y:S01]  /*43a0*/  IADD3.X R153, PT, PT, R135, UR70, RZ, P3, !PT ;  /* 0x0000004687997c10 */ /* 0x000fe20009ffe4ff */
[----:B------:R-:W-:Y:S01]  /*43b0*/  USHF.R.S32.HI UR70, URZ, 0x1f, UR26 ;  /* 0x0000001fff467899 */ /* 0x000fe2000801141a */
[----:B------:R0:W-:Y:S01]  /*43c0*/  STL.64 [R1+0x508], R8 ;  /* 0x0005080801007387 */ /* 0x0001e20000100a00 */
[----:B------:R-:W-:Y:S01]  /*43d0*/  IADD3.X R17, PT, PT, R133, UR69, RZ, P4, !PT ;  /* 0x0000004585117c10 */ /* 0x000fe2000a7fe4ff */
[----:B------:R-:W3:Y:S01]  /*43e0*/  LDCU UR40, c[0x0][0x3c4] ;  /* 0x00007880ff2877ac */ /* 0x000ee20008000800 */
[C---:B------:R-:W-:Y:S01]  /*43f0*/  IADD3 R12, P3, PT, R134.reuse, UR45, RZ ;  /* 0x0000002d860c7c10 */ /* 0x040fe2000ff7e0ff */
[----:B------:R0:W2:Y:S01]  /*4400*/  @P2 LDG.E.U8 R52, desc[UR22][R8.64] ;  /* 0x0000001608342981 */ /* 0x0000a2000c1e1100 */
[----:B------:R-:W-:Y:S02]  /*4410*/  USHF.R.S32.HI UR36, URZ, 0x1f, UR54 ;  /* 0x0000001fff247899 */ /* 0x000fe40008011436 */
[----:B------:R-:W-:Y:S01]  /*4420*/  IADD3.X R13, PT, PT, R135, UR67, RZ, P3, !PT ;  /* 0x00000043870d7c10 */ /* 0x000fe20009ffe4ff */
[----:B------:R-:W-:Y:S01]  /*4430*/  USHF.R.S32.HI UR67, URZ, 0x1f, UR30 ;  /* 0x0000001fff437899 */ /* 0x000fe2000801141e */
[----:B------:R-:W-:Y:S01]  /*4440*/  IADD3 RZ, P3, PT, R134, UR61, RZ ;  /* 0x0000003d86ff7c10 */ /* 0x000fe2000ff7e0ff */
[----:B------:R-:W-:Y:S01]  /*4450*/  STL.64 [R1+0x5a0], R144 ;  /* 0x0005a09001007387 */ /* 0x000fe20000100a00 */
[----:B------:R-:W-:Y:S01]  /*4460*/  PRMT R123, RZ, 0x7610, R123 ;  /* 0x00007610ff7b7816 */ /* 0x000fe2000000007b */
[----:B-1----:R-:W-:Y:S01]  /*4470*/  UIMAD UR14, UR14, 0x1d, URZ ;  /* 0x0000001d0e0e78a4 */ /* 0x002fe2000f8e02ff */
[C---:B0-----:R-:W-:Y:S01]  /*4480*/  IADD3 R8, P4, PT, R132.reuse, UR26, RZ ;  /* 0x0000001a84087c10 */ /* 0x041fe2000ff9e0ff */
[----:B------:R-:W-:Y:S01]  /*4490*/  STL.64 [R1+0x520], R152 ;  /* 0x0005209801007387 */ /* 0x000fe20000100a00 */
[----:B------:R-:W0:Y:S02]  /*44a0*/  LDCU UR45, c[0x0][0x3c4] ;  /* 0x00007880ff2d77ac */ /* 0x000e240008000800 */
[----:B------:R-:W-:Y:S01]  /*44b0*/  IADD3.X R9, PT, PT, R133, UR70, RZ, P4, !PT ;  /* 0x0000004685097c10 */ /* 0x000fe2000a7fe4ff */
[----:B------:R1:W2:Y:S01]  /*44c0*/  @P2 LDG.E.U8 R44, desc[UR22][R16.64] ;  /* 0x00000016102c2981 */ /* 0x0002a2000c1e1100 */
[----:B------:R-:W-:Y:S01]  /*44d0*/  IADD3 RZ, P4, PT, R132, UR30, RZ ;  /* 0x0000001e84ff7c10 */ /* 0x000fe2000ff9e0ff */
[----:B------:R-:W-:Y:S01]  /*44e0*/  UIMAD UR44, UR44, 0x25, URZ ;  /* 0x000000252c2c78a4 */ /* 0x000fe2000f8e02ff */
[----:B------:R-:W-:Y:S01]  /*44f0*/  IADD3.X R25, PT, PT, R135, UR41, RZ, P3, !PT ;  /* 0x0000002987197c10 */ /* 0x000fe20009ffe4ff */
[----:B------:R1:W-:Y:S01]  /*4500*/  STL.64 [R1+0x488], R16 ;  /* 0x0004881001007387 */ /* 0x0003e20000100a00 */
[----:B------:R-:W-:-:S02]  /*4510*/  USHF.R.S32.HI UR41, URZ, 0x1f, UR27 ;  /* 0x0000001fff297899 */ /* 0x000fc4000801141b */
[C---:B------:R-:W-:Y:S02]  /*4520*/  IADD3 RZ, P3, PT, R132.reuse, UR27, RZ ;  /* 0x0000001b84ff7c10 */ /* 0x040fe4000ff7e0ff */
[----:B------:R-:W-:Y:S01]  /*4530*/  PRMT R119, RZ, 0x7610, R119 ;  /* 0x00007610ff777816 */ /* 0x000fe20000000077 */
[----:B------:R0:W-:Y:S01]  /*4540*/  STL.64 [R1+0x408], R8 ;  /* 0x0004080801007387 */ /* 0x0001e20000100a00 */
[----:B------:R-:W-:Y:S01]  /*4550*/  PRMT R115, RZ, 0x7610, R115 ;  /* 0x00007610ff737816 */ /* 0x000fe20000000073 */
[----:B------:R-:W-:Y:S02]  /*4560*/  UIMAD UR50, UR50, 0x2d, URZ ;  /* 0x0000002d323278a4 */ /* 0x000fe4000f8e02ff */
[----:B------:R0:W2:Y:S01]  /*4570*/  @P2 LDG.E.U8 R36, desc[UR22][R8.64] ;  /* 0x0000001608242981 */ /* 0x0000a2000c1e1100 */
[----:B------:R-:W3:Y:S01]  /*4580*/  LDCU UR61, c[0x0][0x3c4] ;  /* 0x00007880ff3d77ac */ /* 0x000ee20008000800 */
[C---:B-1----:R-:W-:Y:S02]  /*4590*/  VIADD R16, R132.reuse, UR7 ;  /* 0x0000000784107c36 */ /* 0x042fe40008000000 */
[----:B------:R-:W-:Y:S01]  /*45a0*/  STL.64 [R1+0x4a0], R12 ;  /* 0x0004a00c01007387 */ /* 0x000fe20000100a00 */
[C---:B------:R-:W-:Y:S01]  /*45b0*/  IADD3.X R17, PT, PT, R133.reuse, UR41, RZ, P3, !PT ;  /* 0x0000002985117c10 */ /* 0x040fe20009ffe4ff */
[----:B0-----:R-:W-:Y:S01]  /*45c0*/  VIADD R8, R132, UR17 ;  /* 0x0000001184087c36 */ /* 0x001fe20008000000 */
[----:B------:R-:W-:-:S03]  /*45d0*/  IADD3.X R9, PT, PT, R133, UR67, RZ, P4, !PT ;  /* 0x0000004385097c10 */ /* 0x000fc6000a7fe4ff */
[----:B------:R-:W2:Y:S01]  /*45e0*/  @P2 LDG.E.U8 R127, desc[UR22][R16.64] ;  /* 0x00000016107f2981 */ /* 0x000ea2000c1e1100 */
[----:B------:R-:W-:-:S03]  /*45f0*/  IADD3 R26, P4, PT, R134, UR43, RZ ;  /* 0x0000002b861a7c10 */ /* 0x000fc6000ff9e0ff */
[----:B------:R0:W-:Y:S04]  /*4600*/  STL.64 [R1+0x778], R8 ;  /* 0x0007780801007387 */ /* 0x0001e80000100a00 */
[----:B------:R0:W2:Y:S01]  /*4610*/  @P2 LDG.E.U8 R128, desc[UR22][R8.64] ;  /* 0x0000001608802981 */ /* 0x0000a2000c1e1100 */
[----:B------:R-:W-:-:S03]  /*4620*/  USHF.R.S32.HI UR43, URZ, 0x1f, UR19 ;  /* 0x0000001fff2b7899 */ /* 0x000fc60008011413 */
[----:B------:R1:W-:Y:S01]  /*4630*/  STL.64 [R1+0x768], R16 ;  /* 0x0007681001007387 */ /* 0x0003e20000100a00 */
[----:B0-----:R-:W-:-:S04]  /*4640*/  IADD3 R8, P3, PT, R132, UR21, RZ ;  /* 0x0000001584087c10 */ /* 0x001fc8000ff7e0ff */
[C---:B------:R-:W-:Y:S02]  /*4650*/  IADD3.X R9, PT, PT, R133.reuse, UR60, RZ, P3, !PT ;  /* 0x0000003c85097c10 */ /* 0x040fe40009ffe4ff */
[----:B-1----:R-:W-:Y:S01]  /*4660*/  IADD3 R16, P3, PT, R132, UR19, RZ ;  /* 0x0000001384107c10 */ /* 0x002fe2000ff7e0ff */
[----:B------:R-:W-:Y:S03]  /*4670*/  STL.64 [R1+0x7a0], R24 ;  /* 0x0007a01801007387 */ /* 0x000fe60000100a00 */
[----:B------:R-:W-:Y:S01]  /*4680*/  IADD3.X R17, PT, PT, R133, UR43, RZ, P3, !PT ;  /* 0x0000002b85117c10 */ /* 0x000fe20009ffe4ff */
[----:B------:R0:W2:Y:S01]  /*4690*/  @P2 LDG.E.U8 R83, desc[UR22][R8.64] ;  /* 0x0000001608532981 */ /* 0x0000a2000c1e1100 */
[----:B------:R-:W-:Y:S01]  /*46a0*/  IADD3 RZ, P3, PT, R134, UR51, RZ ;  /* 0x0000003386ff7c10 */ /* 0x000fe2000ff7e0ff */
[----:B------:R-:W-:Y:S01]  /*46b0*/  USHF.R.S32.HI UR51, URZ, 0x1f, UR18 ;  /* 0x0000001fff337899 */ /* 0x000fe20008011412 */
[C---:B------:R-:W-:Y:S01]  /*46c0*/  IADD3.X R27, PT, PT, R135.reuse, UR66, RZ, P4, !PT ;  /* 0x00000042871b7c10 */ /* 0x040fe2000a7fe4ff */
[----:B------:R0:W-:Y:S01]  /*46d0*/  STL.64 [R1+0x6f8], R8 ;  /* 0x0006f80801007387 */ /* 0x0001e20000100a00 */
[----:B------:R-:W-:Y:S01]  /*46e0*/  IADD3.X R21, PT, PT, R135, UR64, RZ, P3, !PT ;  /* 0x0000004087157c10 */ /* 0x000fe20009ffe4ff */
[----:B------:R-:W-:-:S02]  /*46f0*/  USHF.R.S32.HI UR64, URZ, 0x1f, UR16 ;  /* 0x0000001fff407899 */ /* 0x000fc40008011410 */
[C---:B------:R-:W-:Y:S01]  /*4700*/  IADD3 R18, P3, PT, R132.reuse, UR16, RZ ;  /* 0x0000001084127c10 */ /* 0x040fe2000ff7e0ff */
[----:B------:R-:W-:Y:S01]  /*4710*/  STL.64 [R1+0x420], R26 ;  /* 0x0004201a01007387 */ /* 0x000fe20000100a00 */
[----:B------:R-:W-:Y:S01]  /*4720*/  PRMT R111, RZ, 0x7610, R111 ;  /* 0x00007610ff6f7816 */ /* 0x000fe2000000006f */
[----:B------:R-:W-:Y:S02]  /*4730*/  UIMAD UR46, UR46, 0x35, URZ ;  /* 0x000000352e2e78a4 */ /* 0x000fe4000f8e02ff */
[----:B------:R1:W2:Y:S01]  /*4740*/  @P2 LDG.E.U8 R75, desc[UR22][R16.64] ;  /* 0x00000016104b2981 */ /* 0x0002a2000c1e1100 */
[----:B------:R-:W3:Y:S01]  /*4750*/  LDCU UR66, c[0x0][0x3c4] ;  /* 0x00007880ff4277ac */ /* 0x000ee20008000800 */
[----:B0-----:R-:W-:Y:S02]  /*4760*/  IADD3 R8, P4, PT, R132, UR18, RZ ;  /* 0x0000001284087c10 */ /* 0x001fe4000ff9e0ff */
[----:B------:R1:W-:Y:S02]  /*4770*/  STL.64 [R1+0x678], R16 ;  /* 0x0006781001007387 */ /* 0x0003e40000100a00 */
[----:B------:R-:W-:-:S02]  /*4780*/  IADD3.X R9, PT, PT, R133, UR51, RZ, P4, !PT ;  /* 0x0000003385097c10 */ /* 0x000fc4000a7fe4ff */
[----:B------:R-:W-:-:S03]  /*4790*/  IADD3.X R19, PT, PT, R133, UR64, RZ, P3, !PT ;  /* 0x0000004085137c10 */ /* 0x000fc60009ffe4ff */
[----:B------:R0:W-:Y:S01]  /*47a0*/  STL.64 [R1+0x5f8], R8 ;  /* 0x0005f80801007387 */ /* 0x0001e20000100a00 */
[----:B-1----:R-:W-:Y:S01]  /*47b0*/  VIADD R16, R134, UR49 ;  /* 0x0000003186107c36 */ /* 0x002fe20008000000 */
[----:B------:R-:W-:Y:S02]  /*47c0*/  USHF.R.S32.HI UR49, URZ, 0x1f, UR15 ;  /* 0x0000001fff317899 */ /* 0x000fe4000801140f */
[----:B------:R0:W2:Y:S04]  /*47d0*/  @P2 LDG.E.U8 R67, desc[UR22][R8.64] ;  /* 0x0000001608432981 */ /* 0x0000a8000c1e1100 */
[----:B------:R-:W-:Y:S04]  /*47e0*/  STL.64 [R1+0x720], R20 ;  /* 0x0007201401007387 */ /* 0x000fe80000100a00 */
[----:B------:R1:W2:Y:S01]  /*47f0*/  @P2 LDG.E.U8 R59, desc[UR22][R18.64] ;  /* 0x00000016123b2981 */ /* 0x0002a2000c1e1100 */
[----:B0-----:R-:W-:-:S04]  /*4800*/  IADD3 R8, P3, PT, R132, UR15, RZ ;  /* 0x0000000f84087c10 */ /* 0x001fc8000ff7e0ff */
[----:B------:R-:W-:Y:S02]  /*4810*/  IADD3.X R9, PT, PT, R133, UR49, RZ, P3, !PT ;  /* 0x0000003185097c10 */ /* 0x000fe40009ffe4ff */
[C---:B------:R-:W-:Y:S01]  /*4820*/  IADD3 R30, P3, PT, R134.reuse, UR59, RZ ;  /* 0x0000003b861e7c10 */ /* 0x040fe2000ff7e0ff */
[----:B------:R-:W-:Y:S01]  /*4830*/  USHF.R.S32.HI UR59, URZ, 0x1f, UR6 ;  /* 0x0000001fff3b7899 */ /* 0x000fe20008011406 */
[----:B------:R1:W-:Y:S02]  /*4840*/  STL.64 [R1+0x578], R18 ;  /* 0x0005781201007387 */ /* 0x0003e40000100a00 */
[----:B------:R-:W-:Y:S01]  /*4850*/  IADD3.X R31, PT, PT, R135, UR75, RZ, P3, !PT ;  /* 0x0000004b871f7c10 */ /* 0x000fe20009ffe4ff */
[----:B------:R-:W-:Y:S01]  /*4860*/  UIMAD UR45, UR45, 0x3d, URZ ;  /* 0x0000003d2d2d78a4 */ /* 0x000fe2000f8e02ff */
[----:B------:R-:W-:Y:S01]  /*4870*/  IADD3 R32, P3, PT, R134, UR48, RZ ;  /* 0x0000003086207c10 */ /* 0x000fe2000ff7e0ff */
[----:B------:R-:W-:Y:S01]  /*4880*/  USHF.R.S32.HI UR48, URZ, 0x1f, UR5 ;  /* 0x0000001fff307899 */ /* 0x000fe20008011405 */
[----:B------:R0:W-:Y:S01]  /*4890*/  STL.64 [R1+0x4f8], R8 ;  /* 0x0004f80801007387 */ /* 0x0001e20000100a00 */
[----:B------:R-:W-:Y:S01]  /*48a0*/  PRMT R107, RZ, 0x7610, R107 ;  /* 0x00007610ff6b7816 */ /* 0x000fe2000000006b */
[----:B---3--:R-:W-:-:S02]  /*48b0*/  UIMAD UR61, UR61, 0x6, URZ ;  /* 0x000000063d3d78a4 */ /* 0x008fc4000f8e02ff */
[----:B------:R0:W3:Y:S01]  /*48c0*/  @P2 LDG.E.U8 R51, desc[UR22][R8.64] ;  /* 0x0000001608332981 */ /* 0x0000e2000c1e1100 */
[C---:B-1----:R-:W-:Y:S01]  /*48d0*/  IADD3 R18, P4, PT, R132.reuse, UR6, RZ ;  /* 0x0000000684127c10 */ /* 0x042fe2000ff9e0ff */
[----:B------:R-:W1:Y:S03]  /*48e0*/  LDCU UR75, c[0x0][0x3c4] ;  /* 0x00007880ff4b77ac */ /* 0x000e660008000800 */
[----:B------:R-:W-:Y:S02]  /*48f0*/  IADD3.X R19, PT, PT, R133, UR59, RZ, P4, !PT ;  /* 0x0000003b85137c10 */ /* 0x000fe4000a7fe4ff */
[----:B0-----:R-:W-:Y:S01]  /*4900*/  IADD3 R8, P4, PT, R132, UR5, RZ ;  /* 0x0000000584087c10 */ /* 0x001fe2000ff9e0ff */
[----:B------:R-:W-:Y:S01]  /*4910*/  STL.64 [R1+0x690], R30 ;  /* 0x0006901e01007387 */ /* 0x000fe20000100a00 */
[----:B------:R-:W-:Y:S01]  /*4920*/  IADD3.X R33, PT, PT, R135, UR74, RZ, P3, !PT ;  /* 0x0000004a87217c10 */ /* 0x000fe20009ffe4ff */
[----:B------:R-:W-:Y:S01]  /*4930*/  USHF.R.S32.HI UR74, URZ, 0x1f, UR13 ;  /* 0x0000001fff4a7899 */ /* 0x000fe2000801140d */
[----:B------:R-:W-:Y:S01]  /*4940*/  IADD3.X R9, PT, PT, R133, UR48, RZ, P4, !PT ;  /* 0x0000003085097c10 */ /* 0x000fe2000a7fe4ff */
[----:B------:R0:W-:Y:S01]  /*4950*/  STL.64 [R1+0x478], R18 ;  /* 0x0004781201007387 */ /* 0x0001e20000100a00 */
[----:B------:R-:W-:Y:S01]  /*4960*/  IADD3 R34, P4, PT, R134, UR58, RZ ;  /* 0x0000003a86227c10 */ /* 0x000fe2000ff9e0ff */
[----:B------:R-:W1:Y:S02]  /*4970*/  LDCU UR58, c[0x0][0x3c4] ;  /* 0x00007880ff3a77ac */ /* 0x000e640008000800 */
[----:B------:R0:W2:Y:S01]  /*4980*/  @P2 LDG.E.U8 R104, desc[UR22][R18.64] ;  /* 0x0000001612682981 */ /* 0x0000a2000c1e1100 */
[----:B------:R-:W-:Y:S01]  /*4990*/  IADD3.X R35, PT, PT, R135, UR65, RZ, P4, !PT ;  /* 0x0000004187237c10 */ /* 0x000fe2000a7fe4ff */
[----:B------:R-:W-:-:S02]  /*49a0*/  USHF.R.S32.HI UR65, URZ, 0x1f, UR37 ;  /* 0x0000001fff417899 */ /* 0x000fc40008011425 */
[----:B------:R1:W-:Y:S04]  /*49b0*/  STL.64 [R1+0x3f8], R8 ;  /* 0x0003f80801007387 */ /* 0x0003e80000100a00 */
[----:B------:R1:W2:Y:S01]  /*49c0*/  @P2 LDG.E.U8 R99, desc[UR22][R8.64] ;  /* 0x0000001608632981 */ /* 0x0002a2000c1e1100 */
[----:B0-----:R-:W-:-:S04]  /*49d0*/  IADD3 R18, P3, PT, R132, UR13, RZ ;  /* 0x0000000d84127c10 */ /* 0x001fc8000ff7e0ff */
[C---:B------:R-:W-:Y:S01]  /*49e0*/  IADD3.X R19, PT, PT, R133.reuse, UR74, RZ, P3, !PT ;  /* 0x0000004a85137c10 */ /* 0x040fe20009ffe4ff */
[----:B------:R-:W-:Y:S01]  /*49f0*/  STL.64 [R1+0x610], R32 ;  /* 0x0006102001007387 */ /* 0x000fe20000100a00 */
[----:B------:R-:W-:Y:S02]  /*4a00*/  IADD3 R40, P4, PT, R134, UR57, RZ ;  /* 0x0000003986287c10 */ /* 0x000fe4000ff9e0ff */
[----:B-1----:R-:W-:Y:S01]  /*4a10*/  IADD3 R8, P3, PT, R132, UR37, RZ ;  /* 0x0000002584087c10 */ /* 0x002fe2000ff7e0ff */
[----:B------:R-:W-:Y:S01]  /*4a20*/  USHF.R.S32.HI UR57, URZ, 0x1f, UR39 ;  /* 0x0000001fff397899 */ /* 0x000fe20008011427 */
[----:B------:R0:W-:Y:S02]  /*4a30*/  STL.64 [R1+0x6e8], R18 ;  /* 0x0006e81201007387 */ /* 0x0001e40000100a00 */
[----:B------:R-:W-:Y:S02]  /*4a40*/  IADD3.X R9, PT, PT, R133, UR65, RZ, P3, !PT ;  /* 0x0000004185097c10 */ /* 0x000fe40009ffe4ff */
[----:B------:R0:W2:Y:S01]  /*4a50*/  @P2 LDG.E.U8 R124, desc[UR22][R18.64] ;  /* 0x00000016127c2981 */ /* 0x0000a2000c1e1100 */
[----:B------:R-:W-:Y:S01]  /*4a60*/  IADD3.X R41, PT, PT, R135, UR73, RZ, P4, !PT ;  /* 0x0000004987297c10 */ /* 0x000fe2000a7fe4ff */
[----:B------:R-:W1:Y:S01]  /*4a70*/  LDCU UR73, c[0x0][0x3c4] ;  /* 0x00007880ff4977ac */ /* 0x000e620008000800 */
[----:B------:R-:W-:Y:S01]  /*4a80*/  IADD3 R42, P4, PT, R134, UR47, RZ ;  /* 0x0000002f862a7c10 */ /* 0x000fe2000ff9e0ff */
[----:B------:R-:W-:Y:S01]  /*4a90*/  STL.64 [R1+0x590], R34 ;  /* 0x0005902201007387 */ /* 0x000fe20000100a00 */
[----:B------:R-:W-:-:S03]  /*4aa0*/  USHF.R.S32.HI UR47, URZ, 0x1f, UR42 ;  /* 0x0000001fff2f7899 */ /* 0x000fc6000801142a */
[----:B------:R1:W2:Y:S01]  /*4ab0*/  @P2 LDG.E.U8 R120, desc[UR22][R8.64] ;  /* 0x0000001608782981 */ /* 0x0002a2000c1e1100 */
[----:B0-----:R-:W-:-:S03]  /*4ac0*/  IADD3 R18, P3, PT, R132, UR39, RZ ;  /* 0x0000002784127c10 */ /* 0x001fc6000ff7e0ff */
[----:B------:R1:W-:Y:S01]  /*4ad0*/  STL.64 [R1+0x668], R8 ;  /* 0x0006680801007387 */ /* 0x0003e20000100a00 */
[----:B------:R-:W-:Y:S02]  /*4ae0*/  IADD3.X R19, PT, PT, R133, UR57, RZ, P3, !PT ;  /* 0x0000003985137c10 */ /* 0x000fe40009ffe4ff */
[----:B------:R-:W-:Y:S01]  /*4af0*/  IADD3.X R43, PT, PT, R135, UR72, RZ, P4, !PT ;  /* 0x00000048872b7c10 */ /* 0x000fe2000a7fe4ff */
[----:B------:R-:W-:Y:S01]  /*4b00*/  STL.64 [R1+0x510], R40 ;  /* 0x0005102801007387 */ /* 0x000fe20000100a00 */
[----:B------:R-:W-:Y:S01]  /*4b10*/  USHF.R.S32.HI UR72, URZ, 0x1f, UR38 ;  /* 0x0000001fff487899 */ /* 0x000fe20008011426 */
[----:B------:R-:W-:Y:S02]  /*4b20*/  IADD3 R48, P4, PT, R134, UR55, RZ ;  /* 0x0000003786307c10 */ /* 0x000fe4000ff9e0ff */
[----:B------:R-:W-:Y:S02]  /*4b30*/  PRMT R97, RZ, 0x7610, R97 ;  /* 0x00007610ff617816 */ /* 0x000fe40000000061 */
[----:B-1----:R-:W-:Y:S01]  /*4b40*/  IADD3 R8, P3, PT, R132, UR42, RZ ;  /* 0x0000002a84087c10 */ /* 0x002fe2000ff7e0ff */
[----:B------:R0:W-:Y:S01]  /*4b50*/  STL.64 [R1+0x5e8], R18 ;  /* 0x0005e81201007387 */ /* 0x0001e20000100a00 */
[----:B------:R-:W-:-:S02]  /*4b60*/  UIMAD UR66, UR66, 0x6, URZ ;  /* 0x00000006424278a4 */ /* 0x000fc4000f8e02ff */
[----:B------:R-:W-:Y:S01]  /*4b70*/  IADD3.X R9, PT, PT, R133, UR47, RZ, P3, !PT ;  /* 0x0000002f85097c10 */ /* 0x000fe20009ffe4ff */
[----:B------:R0:W2:Y:S01]  /*4b80*/  @P2 LDG.E.U8 R116, desc[UR22][R18.64] ;  /* 0x0000001612742981 */ /* 0x0000a2000c1e1100 */
[----:B------:R-:W-:Y:S01]  /*4b90*/  IADD3.X R49, PT, PT, R135, UR68, RZ, P4, !PT ;  /* 0x0000004487317c10 */ /* 0x000fe2000a7fe4ff */
[----:B------:R-:W-:Y:S02]  /*4ba0*/  USHF.R.S32.HI UR68, URZ, 0x1f, UR56 ;  /* 0x0000001fff447899 */ /* 0x000fe40008011438 */
[----:B------:R1:W-:Y:S01]  /*4bb0*/  STL.64 [R1+0x568], R8 ;  /* 0x0005680801007387 */ /* 0x0003e20000100a00 */
[----:B------:R-:W4:Y:S03]  /*4bc0*/  LDCU UR55, c[0x0][0x3c4] ;  /* 0x00007880ff3777ac */ /* 0x000f260008000800 */
[----:B------:R1:W2:Y:S01]  /*4bd0*/  @P2 LDG.E.U8 R112, desc[UR22][R8.64] ;  /* 0x0000001608702981 */ /* 0x0002a2000c1e1100 */
[----:B0-----:R-:W-:-:S04]  /*4be0*/  IADD3 R18, P3, PT, R132, UR38, RZ ;  /* 0x0000002684127c10 */ /* 0x001fc8000ff7e0ff */
[C---:B------:R-:W-:Y:S02]  /*4bf0*/  IADD3.X R19, PT, PT, R133.reuse, UR72, RZ, P3, !PT ;  /* 0x0000004885137c10 */ /* 0x040fe40009ffe4ff */
[----:B-1----:R-:W-:Y:S01]  /*4c00*/  IADD3 R8, P3, PT, R132, UR56, RZ ;  /* 0x0000003884087c10 */ /* 0x002fe2000ff7e0ff */
[----:B------:R-:W-:Y:S03]  /*4c10*/  STL.64 [R1+0x490], R42 ;  /* 0x0004902a01007387 */ /* 0x000fe60000100a00 */
[----:B------:R-:W-:Y:S01]  /*4c20*/  IADD3.X R9, PT, PT, R133, UR68, RZ, P3, !PT ;  /* 0x0000004485097c10 */ /* 0x000fe20009ffe4ff */
[----:B------:R0:W2:Y:S01]  /*4c30*/  @P2 LDG.E.U8 R108, desc[UR22][R18.64] ;  /* 0x00000016126c2981 */ /* 0x0000a2000c1e1100 */
[----:B------:R-:W-:Y:S01]  /*4c40*/  IADD3 RZ, P3, PT, R134, UR25, RZ ;  /* 0x0000001986ff7c10 */ /* 0x000fe2000ff7e0ff */
[----:B------:R-:W-:Y:S02]  /*4c50*/  USHF.R.S32.HI UR25, URZ, 0x1f, UR53 ;  /* 0x0000001fff197899 */ /* 0x000fe40008011435 */
[----:B------:R0:W-:Y:S01]  /*4c60*/  STL.64 [R1+0x4e8], R18 ;  /* 0x0004e81201007387 */ /* 0x0001e20000100a00 */
[----:B------:R-:W-:Y:S01]  /*4c70*/  IADD3.X R91, PT, PT, R135, UR20, RZ, P3, !PT ;  /* 0x00000014875b7c10 */ /* 0x000fe20009ffe4ff */
[----:B------:R-:W-:-:S02]  /*4c80*/  UIMAD UR40, UR40, 0x7, URZ ;  /* 0x00000007282878a4 */ /* 0x000fc4000f8e02ff */
[----:B------:R-:W-:Y:S01]  /*4c90*/  STL.64 [R1+0x410], R48 ;  /* 0x0004103001007387 */ /* 0x000fe20000100a00 */
[----:B------:R-:W-:Y:S01]  /*4ca0*/  PRMT R126, RZ, 0x7610, R126 ;  /* 0x00007610ff7e7816 */ /* 0x000fe2000000007e */
[----:B------:R-:W-:Y:S02]  /*4cb0*/  UIMAD UR58, UR58, 0xe, URZ ;  /* 0x0000000e3a3a78a4 */ /* 0x000fe4000f8e02ff */
[----:B------:R1:W-:Y:S01]  /*4cc0*/  STL.64 [R1+0x468], R8 ;  /* 0x0004680801007387 */ /* 0x0003e20000100a00 */
[----:B------:R-:W-:Y:S01]  /*4cd0*/  PRMT R102, RZ, 0x7610, R102 ;  /* 0x00007610ff667816 */ /* 0x000fe20000000066 */
[----:B------:R-:W4:Y:S01]  /*4ce0*/  LDCU UR20, c[0x0][0x3c4] ;  /* 0x00007880ff1477ac */ /* 0x000f220008000800 */
[----:B0-----:R-:W-:Y:S01]  /*4cf0*/  IADD3 R18, P4, PT, R132, UR53, RZ ;  /* 0x0000003584127c10 */ /* 0x001fe2000ff9e0ff */
[----:B------:R1:W2:Y:S03]  /*4d00*/  @P2 LDG.E.U8 R103, desc[UR22][R8.64] ;  /* 0x0000001608672981 */ /* 0x0002a6000c1e1100 */
[----:B------:R-:W-:-:S02]  /*4d10*/  IADD3.X R19, PT, PT, R133, UR25, RZ, P4, !PT ;  /* 0x0000001985137c10 */ /* 0x000fc4000a7fe4ff */
[----:B-1----:R-:W-:-:S03]  /*4d20*/  IADD3 R8, P3, PT, R132, UR54, RZ ;  /* 0x0000003684087c10 */ /* 0x002fc6000ff7e0ff */
[----:B------:R0:W-:Y:S01]  /*4d30*/  STL.64 [R1+0x3e8], R18 ;  /* 0x0003e81201007387 */ /* 0x0001e20000100a00 */
[----:B------:R-:W-:-:S03]  /*4d40*/  IADD3.X R9, PT, PT, R133, UR36, RZ, P3, !PT ;  /* 0x0000002485097c10 */ /* 0x000fc60009ffe4ff */
[----:B------:R0:W2:Y:S01]  /*4d50*/  @P2 LDG.E.U8 R98, desc[UR22][R18.64] ;  /* 0x0000001612622981 */ /* 0x0000a2000c1e1100 */
[C---:B------:R-:W-:Y:S01]  /*4d60*/  IADD3 R72, P3, PT, R134.reuse, UR24, RZ ;  /* 0x0000001886487c10 */ /* 0x040fe2000ff7e0ff */
[----:B------:R-:W-:Y:S02]  /*4d70*/  USHF.R.S32.HI UR24, URZ, 0x1f, UR52 ;  /* 0x0000001fff187899 */ /* 0x000fe40008011434 */
[----:B------:R-:W-:Y:S01]  /*4d80*/  STL.64 [R1+0x780], R90 ;  /* 0x0007805a01007387 */ /* 0x000fe20000100a00 */
[----:B------:R-:W-:Y:S01]  /*4d90*/  IADD3.X R73, PT, PT, R135, UR63, RZ, P3, !PT ;  /* 0x0000003f87497c10 */ /* 0x000fe20009ffe4ff */
[----:B------:R-:W-:Y:S01]  /*4da0*/  UIMAD UR75, UR75, 0x7, URZ ;  /* 0x000000074b4b78a4 */ /* 0x000fe2000f8e02ff */
[----:B------:R-:W-:Y:S01]  /*4db0*/  IADD3 R64, P3, PT, R134, UR34, RZ ;  /* 0x0000002286407c10 */ /* 0x000fe2000ff7e0ff */
[----:B------:R1:W2:Y:S01]  /*4dc0*/  @P2 LDG.E.U8 R123, desc[UR22][R8.64] ;  /* 0x00000016087b2981 */ /* 0x0002a2000c1e1100 */
[----:B0-----:R-:W-:Y:S01]  /*4dd0*/  IADD3 R18, P4, PT, R132, UR52, RZ ;  /* 0x0000003484127c10 */ /* 0x001fe2000ff9e0ff */
[----:B------:R-:W-:-:S02]  /*4de0*/  USHF.R.S32.HI UR34, URZ, 0x1f, UR14 ;  /* 0x0000001fff227899 */ /* 0x000fc4000801140e */
[----:B------:R1:W-:Y:S01]  /*4df0*/  STL.64 [R1+0x6d8], R8 ;  /* 0x0006d80801007387 */ /* 0x0003e20000100a00 */
[----:B------:R-:W-:Y:S01]  /*4e00*/  PRMT R125, RZ, 0x7610, R125 ;  /* 0x00007610ff7d7816 */ /* 0x000fe2000000007d */
[----:B------:R-:W-:Y:S01]  /*4e10*/  UIMAD UR73, UR73, 0x16, URZ ;  /* 0x00000016494978a4 */ /* 0x000fe2000f8e02ff */
[----:B------:R-:W-:Y:S01]  /*4e20*/  IADD3.X R19, PT, PT, R133, UR24, RZ, P4, !PT ;  /* 0x0000001885137c10 */ /* 0x000fe2000a7fe4ff */
[----:B------:R-:W0:Y:S01]  /*4e30*/  LDCU UR63, c[0x0][0x3c4] ;  /* 0x00007880ff3f77ac */ /* 0x000e220008000800 */
[----:B------:R-:W-:Y:S02]  /*4e40*/  IADD3.X R65, PT, PT, R135, UR35, RZ, P3, !PT ;  /* 0x0000002387417c10 */ /* 0x000fe40009ffe4ff */
[----:B------:R-:W-:Y:S02]  /*4e50*/  IADD3 R56, P3, PT, R134, UR32, RZ ;  /* 0x0000002086387c10 */ /* 0x000fe4000ff7e0ff */
[----:B-1----:R-:W-:Y:S01]  /*4e60*/  IADD3 R8, P4, PT, R132, UR14, RZ ;  /* 0x0000000e84087c10 */ /* 0x002fe2000ff9e0ff */
[----:B------:R-:W-:Y:S01]  /*4e70*/  STL.64 [R1+0x700], R72 ;  /* 0x0007004801007387 */ /* 0x000fe20000100a00 */
[----:B------:R-:W-:-:S02]  /*4e80*/  USHF.R.S32.HI UR35, URZ, 0x1f, UR44 ;  /* 0x0000001fff237899 */ /* 0x000fc4000801142c */
[----:B------:R-:W-:Y:S01]  /*4e90*/  IADD3.X R9, PT, PT, R133, UR34, RZ, P4, !PT ;  /* 0x0000002285097c10 */ /* 0x000fe2000a7fe4ff */
[----:B------:R1:W-:Y:S01]  /*4ea0*/  STL.64 [R1+0x658], R18 ;  /* 0x0006581201007387 */ /* 0x0003e20000100a00 */
[----:B------:R-:W-:Y:S01]  /*4eb0*/  IADD3.X R57, PT, PT, R135, UR28, RZ, P3, !PT ;  /* 0x0000001c87397c10 */ /* 0x000fe20009ffe4ff */
[----:B------:R-:W-:Y:S02]  /*4ec0*/  USHF.R.S32.HI UR28, URZ, 0x1f, UR50 ;  /* 0x0000001fff1c7899 */ /* 0x000fe40008011432 */
[----:B------:R1:W2:Y:S01]  /*4ed0*/  @P2 LDG.E.U8 R119, desc[UR22][R18.64] ;  /* 0x0000001612772981 */ /* 0x0002a2000c1e1100 */
[----:B------:R-:W-:Y:S01]  /*4ee0*/  PRMT R122, RZ, 0x7610, R122 ;  /* 0x00007610ff7a7816 */ /* 0x000fe2000000007a */
[----:B----4-:R-:W-:Y:S02]  /*4ef0*/  UIMAD UR55, UR55, 0x1e, URZ ;  /* 0x0000001e373778a4 */ /* 0x010fe4000f8e02ff */
[----:B------:R4:W-:Y:S01]  /*4f00*/  STL.64 [R1+0x5d8], R8 ;  /* 0x0005d80801007387 */ /* 0x0009e20000100a00 */
[----:B------:R-:W0:Y:S03]  /*4f10*/  LDCU UR32, c[0x0][0x3c4] ;  /* 0x00007880ff2077ac */ /* 0x000e260008000800 */
[----:B------:R4:W2:Y:S01]  /*4f20*/  @P2 LDG.E.U8 R115, desc[UR22][R8.64] ;  /* 0x0000001608732981 */ /* 0x0008a2000c1e1100 */
[----:B-1----:R-:W-:-:S04]  /*4f30*/  IADD3 R18, P4, PT, R132, UR44, RZ ;  /* 0x0000002c84127c10 */ /* 0x002fc8000ff9e0ff */
[C---:B------:R-:W-:Y:S02]  /*4f40*/  IADD3.X R19, PT, PT, R133.reuse, UR35, RZ, P4, !PT ;  /* 0x0000002385137c10 */ /* 0x040fe4000a7fe4ff */
[----:B----4-:R-:W-:Y:S01]  /*4f50*/  IADD3 R8, P3, PT, R132, UR50, RZ ;  /* 0x0000003284087c10 */ /* 0x010fe2000ff7e0ff */
[----:B------:R-:W-:Y:S03]  /*4f60*/  STL.64 [R1+0x680], R64 ;  /* 0x0006804001007387 */ /* 0x000fe60000100a00 */
[----:B------:R-:W-:Y:S01]  /*4f70*/  IADD3.X R9, PT, PT, R133, UR28, RZ, P3, !PT ;  /* 0x0000001c85097c10 */ /* 0x000fe20009ffe4ff */
[----:B------:R1:W4:Y:S01]  /*4f80*/  @P2 LDG.E.U8 R111, desc[UR22][R18.64] ;  /* 0x00000016126f2981 */ /* 0x000322000c1e1100 */
[C---:B------:R-:W-:Y:S01]  /*4f90*/  IADD3 R80, P3, PT, R134.reuse, UR31, RZ ;  /* 0x0000001f86507c10 */ /* 0x040fe2000ff7e0ff */
[----:B------:R-:W-:Y:S02]  /*4fa0*/  USHF.R.S32.HI UR31, URZ, 0x1f, UR46 ;  /* 0x0000001fff1f7899 */ /* 0x000fe4000801142e */
[----:B------:R1:W-:Y:S01]  /*4fb0*/  STL.64 [R1+0x558], R18 ;  /* 0x0005581201007387 */ /* 0x0003e20000100a00 */
[----:B------:R-:W-:Y:S01]  /*4fc0*/  IADD3.X R81, PT, PT, R135, UR62, RZ, P3, !PT ;  /* 0x0000003e87517c10 */ /* 0x000fe20009ffe4ff */
[----:B------:R-:W-:Y:S01]  /*4fd0*/  UIMAD UR20, UR20, 0x26, URZ ;  /* 0x00000026141478a4 */ /* 0x000fe2000f8e02ff */
[----:B------:R-:W-:Y:S01]  /*4fe0*/  IADD3 R140, P3, PT, R134, UR29, RZ ;  /* 0x0000001d868c7c10 */ /* 0x000fe2000ff7e0ff */
[----:B------:R-:W-:Y:S01]  /*4ff0*/  STL.64 [R1+0x600], R56 ;  /* 0x0006003801007387 */ /* 0x000fe20000100a00 */
[----:B------:R-:W-:Y:S01]  /*5000*/  USHF.R.S32.HI UR29, URZ, 0x1f, UR45 ;  /* 0x0000001fff1d7899 */ /* 0x000fe2000801142d */
[----:B------:R-:W-:Y:S01]  /*5010*/  PRMT R118, RZ, 0x7610, R118 ;  /* 0x00007610ff767816 */ /* 0x000fe20000000076 */
[----:B------:R-:W0:Y:S01]  /*5020*/  LDCU UR62, c[0x0][0x3c4] ;  /* 0x00007880ff3e77ac */ /* 0x000e220008000800 */
[----:B------:R0:W-:Y:S01]  /*5030*/  STL.64 [R1+0x4d8], R8 ;  /* 0x0004d80801007387 */ /* 0x0001e20000100a00 */
[----:B-1----:R-:W-:-:S03]  /*5040*/  IADD3 R18, P4, PT, R132, UR46, RZ ;  /* 0x0000002e84127c10 */ /* 0x002fc6000ff9e0ff */
[----:B------:R0:W2:Y:S01]  /*5050*/  @P2 LDG.E.U8 R107, desc[UR22][R8.64] ;  /* 0x00000016086b2981 */ /* 0x0000a2000c1e1100 */
[----:B------:R-:W-:Y:S02]  /*5060*/  IADD3.X R19, PT, PT, R133, UR31, RZ, P4, !PT ;  /* 0x0000001f85137c10 */ /* 0x000fe4000a7fe4ff */
[----:B------:R-:W-:Y:S01]  /*5070*/  IADD3.X R141, PT, PT, R135, UR71, RZ, P3, !PT ;  /* 0x00000047878d7c10 */ /* 0x000fe20009ffe4ff */
[----:B------:R-:W-:Y:S01]  /*5080*/  USHF.R.S32.HI UR71, URZ, 0x1f, UR61 ;  /* 0x0000001fff477899 */ /* 0x000fe2000801143d */
[C---:B0-----:R-:W-:Y:S01]  /*5090*/  IADD3 R8, P4, PT, R132.reuse, UR45, RZ ;  /* 0x0000002d84087c10 */ /* 0x041fe2000ff9e0ff */
[----:B------:R-:W-:Y:S01]  /*50a0*/  STL.64 [R1+0x580], R80 ;  /* 0x0005805001007387 */ /* 0x000fe20000100a00 */
[----:B------:R-:W-:Y:S02]  /*50b0*/  IADD3 RZ, P3, PT, R132, UR61, RZ ;  /* 0x0000003d84ff7c10 */ /* 0x000fe4000ff7e0ff */
[----:B------:R-:W-:Y:S01]  /*50c0*/  IADD3.X R9, PT, PT, R133, UR29, RZ, P4, !PT ;  /* 0x0000001d85097c10 */ /* 0x000fe2000a7fe4ff */
[----:B------:R-:W-:Y:S04]  /*50d0*/  STL.64 [R1+0x458], R18 ;  /* 0x0004581201007387 */ /* 0x000fe80000100a00 */
[----:B------:R0:W-:Y:S04]  /*50e0*/  STL.64 [R1+0x3d8], R8 ;  /* 0x0003d80801007387 */ /* 0x0001e80000100a00 */
[----:B------:R0:W2:Y:S01]  /*50f0*/  @P2 LDG.E.U8 R97, desc[UR22][R8.64] ;  /* 0x0000001608612981 */ /* 0x0000a2000c1e1100 */
[----:B------:R-:W-:-:S03]  /*5100*/  IADD3 R136, P4, PT, R134, UR26, RZ ;  /* 0x0000001a86887c10 */ /* 0x000fc6000ff9e0ff */
[----:B------:R-:W2:Y:S01]  /*5110*/  @P2 LDG.E.U8 R102, desc[UR22][R18.64] ;  /* 0x0000001612662981 */ /* 0x000ea2000c1e1100 */
[----:B0-----:R-:W-:Y:S02]  /*5120*/  IADD3.X R9, PT, PT, R133, UR71, RZ, P3, !PT ;  /* 0x0000004785097c10 */ /* 0x001fe40009ffe4ff */
[----:B------:R-:W-:Y:S01]  /*5130*/  IADD3 R138, P3, PT, R134, UR33, RZ ;  /* 0x00000021868a7c10 */ /* 0x000fe2000ff7e0ff */
[C---:B------:R-:W-:Y:S01]  /*5140*/  VIADD R8, R132.reuse, UR66 ;  /* 0x0000004284087c36 */ /* 0x040fe20008000000 */
[----:B------:R-:W-:Y:S02]  /*5150*/  USHF.R.S32.HI UR33, URZ, 0x1f, UR40 ;  /* 0x0000001fff217899 */ /* 0x000fe40008011428 */
[----:B------:R-:W-:Y:S01]  /*5160*/  IADD3.X R139, PT, PT, R135, UR69, RZ, P3, !PT ;  /* 0x00000045878b7c10 */ /* 0x000fe20009ffe4ff */
[----:B------:R-:W-:Y:S01]  /*5170*/  STL.64 [R1+0x500], R140 ;  /* 0x0005008c01007387 */ /* 0x000fe20000100a00 */
[----:B------:R-:W-:Y:S01]  /*5180*/  IADD3 RZ, P3, PT, R132, UR40, RZ ;  /* 0x0000002884ff7c10 */ /* 0x000fe2000ff7e0ff */
[----:B------:R-:W-:-:S02]  /*5190*/  USHF.R.S32.HI UR26, URZ, 0x1f, UR58 ;  /* 0x0000001fff1a7899 */ /* 0x000fc4000801143a */
[----:B------:R0:W-:Y:S01]  /*51a0*/  STL.64 [R1+0x758], R8 ;  /* 0x0007580801007387 */ /* 0x0001e20000100a00 */
[----:B------:R-:W-:Y:S01]  /*51b0*/  IADD3.X R137, PT, PT, R135, UR70, RZ, P4, !PT ;  /* 0x0000004687897c10 */ /* 0x000fe2000a7fe4ff */
[----:B------:R-:W1:Y:S02]  /*51c0*/  LDCU UR69, c[0x0][0x3c4] ;  /* 0x00007880ff4577ac */ /* 0x000e640008000800 */
[----:B------:R0:W2:Y:S01]  /*51d0*/  @P2 LDG.E.U8 R126, desc[UR22][R8.64] ;  /* 0x00000016087e2981 */ /* 0x0000a2000c1e1100 */
[C---:B------:R-:W-:Y:S01]  /*51e0*/  VIADD R164, R134.reuse, UR17 ;  /* 0x0000001186a47c36 */ /* 0x040fe20008000000 */
[----:B------:R-:W-:Y:S01]  /*51f0*/  PRMT R110, RZ, 0x7610, R110 ;  /* 0x00007610ff6e7816 */ /* 0x000fe2000000006e */
[----:B------:R-:W-:Y:S01]  /*5200*/  UIMAD UR63, UR63, 0x2e, URZ ;  /* 0x0000002e3f3f78a4 */ /* 0x000fe2000f8e02ff */
[----:B------:R-:W-:Y:S01]  /*5210*/  STL.64 [R1+0x480], R138 ;  /* 0x0004808a01007387 */ /* 0x000fe20000100a00 */
[----:B------:R-:W1:Y:S01]  /*5220*/  LDCU UR70, c[0x0][0x3c4] ;  /* 0x00007880ff4677ac */ /* 0x000e620008000800 */
[----:B------:R-:W-:Y:S01]  /*5230*/  VIADD R162, R134, UR7 ;  /* 0x0000000786a27c36 */ /* 0x000fe20008000000 */
[----:B------:R-:W1:Y:S01]  /*5240*/  LDCU UR17, c[0x0][0x3c4] ;  /* 0x00007880ff1177ac */ /* 0x000e620008000800 */
[----:B0-----:R-:W-:-:S02]  /*5250*/  IADD3.X R9, PT, PT, R133, UR33, RZ, P3, !PT ;  /* 0x0000002185097c10 */ /* 0x001fc40009ffe4ff */
[C---:B------:R-:W-:Y:S01]  /*5260*/  IADD3 R18, P3, PT, R132.reuse, UR58, RZ ;  /* 0x0000003a84127c10 */ /* 0x040fe2000ff7e0ff */
[----:B------:R-:W-:-:S03]  /*5270*/  VIADD R8, R132, UR75 ;  /* 0x0000004b84087c36 */ /* 0x000fc60008000000 */
[----:B------:R-:W-:Y:S02]  /*5280*/  IADD3.X R19, PT, PT, R133, UR26, RZ, P3, !PT ;  /* 0x0000001a85137c10 */ /* 0x000fe40009ffe4ff */
[----:B------:R-:W-:Y:S01]  /*5290*/  IADD3 RZ, P3, PT, R134, UR30, RZ ;  /* 0x0000001e86ff7c10 */ /* 0x000fe2000ff7e0ff */
[----:B------:R-:W-:Y:S01]  /*52a0*/  USHF.R.S32.HI UR30, URZ, 0x1f, UR73 ;  /* 0x0000001fff1e7899 */ /* 0x000fe20008011449 */
[----:B------:R0:W-:Y:S02]  /*52b0*/  STL.64 [R1+0x750], R8 ;  /* 0x0007500801007387 */ /* 0x0001e40000100a00 */
[----:B------:R-:W-:Y:S01]  /*52c0*/  IADD3.X R165, PT, PT, R135, UR67, RZ, P3, !PT ;  /* 0x0000004387a57c10 */ /* 0x000fe20009ffe4ff */
[----:B------:R-:W-:Y:S01]  /*52d0*/  USHF.R.S32.HI UR67, URZ, 0x1f, UR55 ;  /* 0x0000001fff437899 */ /* 0x000fe20008011437 */
[----:B------:R0:W2:Y:S04]  /*52e0*/  @P2 LDG.E.U8 R125, desc[UR22][R8.64] ;  /* 0x00000016087d2981 */ /* 0x0000a8000c1e1100 */
[----:B------:R-:W-:Y:S04]  /*52f0*/  STL.64 [R1+0x400], R136 ;  /* 0x0004008801007387 */ /* 0x000fe80000100a00 */
[----:B------:R1:W-:Y:S01]  /*5300*/  STL.64 [R1+0x6c8], R18 ;  /* 0x0006c81201007387 */ /* 0x0003e20000100a00 */
[----:B0-----:R-:W-:-:S03]  /*5310*/  IADD3 R8, P4, PT, R132, UR73, RZ ;  /* 0x0000004984087c10 */ /* 0x001fc6000ff9e0ff */
[----:B------:R1:W2:Y:S01]  /*5320*/  @P2 LDG.E.U8 R122, desc[UR22][R18.64] ;  /* 0x00000016127a2981 */ /* 0x0002a2000c1e1100 */
[----:B------:R-:W-:Y:S02]  /*5330*/  IADD3.X R9, PT, PT, R133, UR30, RZ, P4, !PT ;  /* 0x0000001e85097c10 */ /* 0x000fe4000a7fe4ff */
[----:B-1----:R-:W-:-:S03]  /*5340*/  IADD3 R18, P3, PT, R132, UR55, RZ ;  /* 0x0000003784127c10 */ /* 0x002fc6000ff7e0ff */
[----:B------:R0:W-:Y:S01]  /*5350*/  STL.64 [R1+0x648], R8 ;  /* 0x0006480801007387 */ /* 0x0001e20000100a00 */
[----:B------:R-:W-:-:S03]  /*5360*/  IADD3.X R19, PT, PT, R133, UR67, RZ, P3, !PT ;  /* 0x0000004385137c10 */ /* 0x000fc60009ffe4ff */
[----:B------:R0:W2:Y:S01]  /*5370*/  @P2 LDG.E.U8 R118, desc[UR22][R8.64] ;  /* 0x0000001608762981 */ /* 0x0000a2000c1e1100 */
[----:B------:R-:W-:Y:S01]  /*5380*/  IADD3 RZ, P3, PT, R134, UR27, RZ ;  /* 0x0000001b86ff7c10 */ /* 0x000fe2000ff7e0ff */
[----:B------:R-:W-:Y:S02]  /*5390*/  USHF.R.S32.HI UR27, URZ, 0x1f, UR20 ;  /* 0x0000001fff1b7899 */ /* 0x000fe40008011414 */
[----:B0-----:R-:W-:Y:S01]  /*53a0*/  IADD3 R8, P4, PT, R132, UR20, RZ ;  /* 0x0000001484087c10 */ /* 0x001fe2000ff9e0ff */
[----:B------:R-:W-:Y:S03]  /*53b0*/  STL.64 [R1+0x770], R164 ;  /* 0x000770a401007387 */ /* 0x000fe60000100a00 */
[----:B------:R-:W-:Y:S01]  /*53c0*/  IADD3.X R9, PT, PT, R133, UR27, RZ, P4, !PT ;  /* 0x0000001b85097c10 */ /* 0x000fe2000a7fe4ff */
[----:B------:R-:W-:Y:S01]  /*53d0*/  STL.64 [R1+0x5c8], R18 ;  /* 0x0005c81201007387 */ /* 0x000fe20000100a00 */
[----:B------:R-:W-:Y:S01]  /*53e0*/  USHF.R.S32.HI UR7, URZ, 0x1f, UR63 ;  /* 0x0000001fff077899 */ /* 0x000fe2000801143f */
[C---:B------:R-:W-:Y:S01]  /*53f0*/  IADD3.X R163, PT, PT, R135.reuse, UR41, RZ, P3, !PT ;  /* 0x0000002987a37c10 */ /* 0x040fe20009ffe4ff */
[----:B------:R-:W-:Y:S01]  /*5400*/  UIMAD UR32, UR32, 0x36, URZ ;  /* 0x00000036202078a4 */ /* 0x000fe2000f8e02ff */
[----:B------:R0:W-:Y:S01]  /*5410*/  STL.64 [R1+0x548], R8 ;  /* 0x0005480801007387 */ /* 0x0001e20000100a00 */
[----:B------:R-:W-:Y:S01]  /*5420*/  PRMT R114, RZ, 0x7610, R114 ;  /* 0x00007610ff727816 */ /* 0x000fe20000000072 */
[----:B------:R-:W-:Y:S01]  /*5430*/  UIMAD UR62, UR62, 0x3e, URZ ;  /* 0x0000003e3e3e78a4 */ /* 0x000fe2000f8e02ff */
[C---:B------:R-:W-:Y:S01]  /*5440*/  IADD3 R160, P3, PT, R134.reuse, UR21, RZ ;  /* 0x0000001586a07c10 */ /* 0x040fe2000ff7e0ff */
[----:B------:R0:W2:Y:S01]  /*5450*/  @P2 LDG.E.U8 R110, desc[UR22][R8.64] ;  /* 0x00000016086e2981 */ /* 0x0000a2000c1e1100 */
[----:B------:R-:W-:Y:S01]  /*5460*/  PRMT R106, RZ, 0x7610, R106 ;  /* 0x00007610ff6a7816 */ /* 0x000fe2000000006a */
[----:B------:R-:W1:Y:S01]  /*5470*/  LDCU UR41, c[0x0][0x3c4] ;  /* 0x00007880ff2977ac */ /* 0x000e620008000800 */
[----:B------:R-:W-:Y:S01]  /*5480*/  IADD3.X R161, PT, PT, R135, UR60, RZ, P3, !PT ;  /* 0x0000003c87a17c10 */ /* 0x000fe20009ffe4ff */
[----:B------:R3:W2:Y:S01]  /*5490*/  @P2 LDG.E.U8 R114, desc[UR22][R18.64] ;  /* 0x0000001612722981 */ /* 0x0006a2000c1e1100 */
[----:B------:R-:W-:Y:S01]  /*54a0*/  IADD3 R158, P3, PT, R134, UR19, RZ ;  /* 0x00000013869e7c10 */ /* 0x000fe2000ff7e0ff */
[----:B------:R-:W1:Y:S01]  /*54b0*/  LDCU UR21, c[0x0][0x3c4] ;  /* 0x00007880ff1577ac */ /* 0x000e620008000800 */
[----:B0-----:R-:W-:Y:S01]  /*54c0*/  IADD3 R8, P4, PT, R132, UR63, RZ ;  /* 0x0000003f84087c10 */ /* 0x001fe2000ff9e0ff */
[----:B------:R-:W-:-:S03]  /*54d0*/  USHF.R.S32.HI UR60, URZ, 0x1f, UR32 ;  /* 0x0000001fff3c7899 */ /* 0x000fc60008011420 */
[----:B------:R-:W-:Y:S01]  /*54e0*/  IADD3.X R9, PT, PT, R133, UR7, RZ, P4, !PT ;  /* 0x0000000785097c10 */ /* 0x000fe2000a7fe4ff */
[----:B------:R-:W-:Y:S01]  /*54f0*/  STL.64 [R1+0x760], R162 ;  /* 0x000760a201007387 */ /* 0x000fe20000100a00 */
[----:B---3--:R-:W-:Y:S01]  /*5500*/  IADD3 R18, P4, PT, R132, UR32, RZ ;  /* 0x0000002084127c10 */ /* 0x008fe2000ff9e0ff */
[----:B------:R-:W-:Y:S01]  /*5510*/  USHF.R.S32.HI UR19, URZ, 0x1f, UR62 ;  /* 0x0000001fff137899 */ /* 0x000fe2000801143e */
[----:B------:R-:W-:Y:S01]  /*5520*/  IADD3.X R159, PT, PT, R135, UR43, RZ, P3, !PT ;  /* 0x0000002b879f7c10 */ /* 0x000fe20009ffe4ff */
[----:B------:R0:W-:Y:S01]  /*5530*/  STL.64 [R1+0x4c8], R8 ;  /* 0x0004c80801007387 */ /* 0x0001e20000100a00 */
[----:B------:R-:W-:Y:S01]  /*5540*/  UIMAD UR69, UR69, 0xf, URZ ;  /* 0x0000000f454578a4 */ /* 0x000fe2000f8e02ff */
[----:B------:R-:W-:Y:S01]  /*5550*/  PRMT R87, RZ, 0x7610, R87 ;  /* 0x00007610ff577816 */ /* 0x000fe20000000057 */
[----:B------:R-:W3:Y:S01]  /*5560*/  LDCU UR43, c[0x0][0x3c4] ;  /* 0x00007880ff2b77ac */ /* 0x000ee20008000800 */
[----:B------:R0:W2:Y:S01]  /*5570*/  @P2 LDG.E.U8 R106, desc[UR22][R8.64] ;  /* 0x00000016086a2981 */ /* 0x0000a2000c1e1100 */
[----:B------:R-:W-:-:S02]  /*5580*/  IADD3.X R19, PT, PT, R133, UR60, RZ, P4, !PT ;  /* 0x0000003c85137c10 */ /* 0x000fc4000a7fe4ff */
[----:B------:R-:W-:Y:S01]  /*5590*/  PRMT R101, RZ, 0x7610, R101 ;  /* 0x00007610ff657816 */ /* 0x000fe20000000065 */
[----:B------:R-:W-:Y:S01]  /*55a0*/  UIMAD UR70, UR70, 0x17, URZ ;  /* 0x00000017464678a4 */ /* 0x000fe2000f8e02ff */
[----:B------:R-:W-:Y:S01]  /*55b0*/  IADD3 R156, P4, PT, R134, UR18, RZ ;  /* 0x00000012869c7c10 */ /* 0x000fe2000ff9e0ff */
[----:B------:R-:W-:Y:S01]  /*55c0*/  USHF.R.S32.HI UR18, URZ, 0x1f, UR69 ;  /* 0x0000001fff127899 */ /* 0x000fe20008011445 */
[----:B------:R-:W-:Y:S01]  /*55d0*/  PRMT R96, RZ, 0x7610, R96 ;  /* 0x00007610ff607816 */ /* 0x000fe20000000060 */
[----:B------:R-:W-:Y:S01]  /*55e0*/  UIMAD UR17, UR17, 0x1f, URZ ;  /* 0x0000001f111178a4 */ /* 0x000fe2000f8e02ff */
[----:B------:R1:W2:Y:S01]  /*55f0*/  @P2 LDG.E.U8 R87, desc[UR22][R154.64] ;  /* 0x000000169a572981 */ /* 0x0002a2000c1e1100 */
[----:B0-----:R-:W-:Y:S02]  /*5600*/  IADD3 R8, P3, PT, R132, UR62, RZ ;  /* 0x0000003e84087c10 */ /* 0x001fe4000ff7e0ff */
[----:B------:R-:W-:Y:S01]  /*5610*/  IADD3.X R157, PT, PT, R135, UR51, RZ, P4, !PT ;  /* 0x00000033879d7c10 */ /* 0x000fe2000a7fe4ff */
[----:B------:R-:W-:Y:S01]  /*5620*/  STL.64 [R1+0x6f0], R160 ;  /* 0x0006f0a001007387 */ /* 0x000fe20000100a00 */
[----:B------:R-:W-:-:S02]  /*5630*/  IADD3.X R9, PT, PT, R133, UR19, RZ, P3, !PT ;  /* 0x0000001385097c10 */ /* 0x000fc40009ffe4ff */
[----:B------:R-:W-:Y:S01]  /*5640*/  IADD3 R28, P3, PT, R132, UR69, RZ ;  /* 0x00000045841c7c10 */ /* 0x000fe2000ff7e0ff */
[----:B------:R-:W-:Y:S01]  /*5650*/  STL.64 [R1+0x670], R158 ;  /* 0x0006709e01007387 */ /* 0x000fe20000100a00 */
[----:B------:R-:W-:Y:S01]  /*5660*/  USHF.R.S32.HI UR51, URZ, 0x1f, UR70 ;  /* 0x0000001fff337899 */ /* 0x000fe20008011446 */
[----:B-1----:R-:W-:Y:S01]  /*5670*/  IADD3 R154, P5, PT, R134, UR16, RZ ;  /* 0x00000010869a7c10 */ /* 0x002fe2000ffbe0ff */
[----:B------:R-:W-:Y:S01]  /*5680*/  USHF.R.S32.HI UR16, URZ, 0x1f, UR17 ;  /* 0x0000001fff107899 */ /* 0x000fe20008011411 */
[----:B------:R0:W-:Y:S01]  /*5690*/  STL.64 [R1+0x448], R18 ;  /* 0x0004481201007387 */ /* 0x0001e20000100a00 */
[----:B------:R-:W-:-:S03]  /*56a0*/  IADD3.X R29, PT, PT, R133, UR18, RZ, P3, !PT ;  /* 0x00000012851d7c10 */ /* 0x000fc60009ffe4ff */
[----:B------:R0:W2:Y:S04]  /*56b0*/  @P2 LDG.E.U8 R101, desc[UR22][R18.64] ;  /* 0x0000001612652981 */ /* 0x0000a8000c1e1100 */
[----:B------:R1:W-:Y:S04]  /*56c0*/  STL.64 [R1+0x3c8], R8 ;  /* 0x0003c80801007387 */ /* 0x0003e80000100a00 */
[----:B------:R1:W2:Y:S01]  /*56d0*/  @P2 LDG.E.U8 R96, desc[UR22][R8.64] ;  /* 0x0000001608602981 */ /* 0x0002a2000c1e1100 */
[----:B0-----:R-:W-:Y:S01]  /*56e0*/  IADD3 R18, P4, PT, R132, UR70, RZ ;  /* 0x0000004684127c10 */ /* 0x001fe2000ff9e0ff */
[----:B------:R-:W-:Y:S01]  /*56f0*/  UIMAD UR41, UR41, 0x27, URZ ;  /* 0x00000027292978a4 */ /* 0x000fe2000f8e02ff */
[----:B------:R-:W-:-:S02]  /*5700*/  PRMT R113, RZ, 0x7610, R113 ;  /* 0x00007610ff717816 */ /* 0x000fc40000000071 */
[C---:B------:R-:W-:Y:S02]  /*5710*/  IADD3.X R19, PT, PT, R133.reuse, UR51, RZ, P4, !PT ;  /* 0x0000003385137c10 */ /* 0x040fe4000a7fe4ff */
[----:B-1----:R-:W-:Y:S01]  /*5720*/  IADD3 R8, P3, PT, R132, UR17, RZ ;  /* 0x0000001184087c10 */ /* 0x002fe2000ff7e0ff */
[----:B------:R-:W-:Y:S01]  /*5730*/  STL.64 [R1+0x5f0], R156 ;  /* 0x0005f09c01007387 */ /* 0x000fe20000100a00 */
[----:B------:R-:W-:Y:S02]  /*5740*/  PRMT R117, RZ, 0x7610, R117 ;  /* 0x00007610ff757816 */ /* 0x000fe40000000075 */
[----:B------:R-:W-:Y:S01]  /*5750*/  IADD3.X R9, PT, PT, R133, UR16, RZ, P3, !PT ;  /* 0x0000001085097c10 */ /* 0x000fe20009ffe4ff */
[----:B------:R-:W-:Y:S01]  /*5760*/  STL.64 [R1+0x6b8], R28 ;  /* 0x0006b81c01007387 */ /* 0x000fe20000100a00 */
[----:B------:R-:W-:Y:S01]  /*5770*/  UIMAD UR21, UR21, 0x2f, URZ ;  /* 0x0000002f151578a4 */ /* 0x000fe2000f8e02ff */
[----:B------:R-:W-:Y:S01]  /*5780*/  IADD3.X R155, PT, PT, R135, UR64, RZ, P5, !PT ;  /* 0x00000040879b7c10 */ /* 0x000fe2000affe4ff */
[----:B------:R-:W-:Y:S01]  /*5790*/  USHF.R.S32.HI UR64, URZ, 0x1f, UR41 ;  /* 0x0000001fff407899 */ /* 0x000fe20008011429 */
[----:B------:R-:W-:Y:S01]  /*57a0*/  PRMT R121, RZ, 0x7610, R121 ;  /* 0x00007610ff797816 */ /* 0x000fe20000000079 */
[----:B------:R-:W-:Y:S01]  /*57b0*/  STL.64 [R1+0x638], R18 ;  /* 0x0006381201007387 */ /* 0x000fe20000100a00 */
[----:B------:R-:W-:Y:S01]  /*57c0*/  IADD3 R130, P4, PT, R134, UR15, RZ ;  /* 0x0000000f86827c10 */ /* 0x000fe2000ff9e0ff */
[----:B---3--:R-:W-:-:S02]  /*57d0*/  UIMAD UR43, UR43, 0x37, URZ ;  /* 0x000000372b2b78a4 */ /* 0x008fc4000f8e02ff */
[----:B------:R0:W-:Y:S01]  /*57e0*/  STL.64 [R1+0x5b8], R8 ;  /* 0x0005b80801007387 */ /* 0x0001e20000100a00 */
[----:B------:R-:W-:-:S03]  /*57f0*/  USHF.R.S32.HI UR15, URZ, 0x1f, UR21 ;  /* 0x0000001fff0f7899 */ /* 0x000fc60008011415 */
[----:B------:R0:W3:Y:S01]  /*5800*/  @P2 LDG.E.U8 R113, desc[UR22][R8.64] ;  /* 0x0000001608712981 */ /* 0x0000e2000c1e1100 */
[----:B------:R-:W-:Y:S01]  /*5810*/  IADD3.X R131, PT, PT, R135, UR49, RZ, P4, !PT ;  /* 0x0000003187837c10 */ /* 0x000fe2000a7fe4ff */
[----:B------:R-:W-:Y:S02]  /*5820*/  USHF.R.S32.HI UR49, URZ, 0x1f, UR43 ;  /* 0x0000001fff317899 */ /* 0x000fe4000801142b */
[----:B------:R1:W2:Y:S01]  /*5830*/  @P2 LDG.E.U8 R117, desc[UR22][R18.64] ;  /* 0x0000001612752981 */ /* 0x0002a2000c1e1100 */
[----:B------:R-:W-:-:S03]  /*5840*/  PRMT R109, RZ, 0x7610, R109 ;  /* 0x00007610ff6d7816 */ /* 0x000fc6000000006d */
[----:B------:R1:W2:Y:S01]  /*5850*/  @P2 LDG.E.U8 R121, desc[UR22][R28.64] ;  /* 0x000000161c792981 */ /* 0x0002a2000c1e1100 */
[C---:B0-----:R-:W-:Y:S02]  /*5860*/  IADD3 R8, P3, PT, R132.reuse, UR41, RZ ;  /* 0x0000002984087c10 */ /* 0x041fe4000ff7e0ff */
[C---:B-1----:R-:W-:Y:S02]  /*5870*/  IADD3 R18, P5, PT, R132.reuse, UR21, RZ ;  /* 0x0000001584127c10 */ /* 0x042fe4000ffbe0ff */
[C---:B------:R-:W-:Y:S02]  /*5880*/  IADD3.X R9, PT, PT, R133.reuse, UR64, RZ, P3, !PT ;  /* 0x0000004085097c10 */ /* 0x040fe40009ffe4ff */
[----:B------:R-:W-:Y:S02]  /*5890*/  IADD3 R28, P3, PT, R132, UR43, RZ ;  /* 0x0000002b841c7c10 */ /* 0x000fe4000ff7e0ff */
[----:B------:R-:W-:Y:S01]  /*58a0*/  PRMT R105, RZ, 0x7610, R105 ;  /* 0x00007610ff697816 */ /* 0x000fe20000000069 */
[----:B------:R-:W-:Y:S01]  /*58b0*/  STL.64 [R1+0x570], R154 ;  /* 0x0005709a01007387 */ /* 0x000fe20000100a00 */
[----:B------:R-:W-:-:S02]  /*58c0*/  IADD3.X R19, PT, PT, R133, UR15, RZ, P5, !PT ;  /* 0x0000000f85137c10 */ /* 0x000fc4000affe4ff */
[----:B------:R-:W-:Y:S01]  /*58d0*/  PRMT R100, RZ, 0x7610, R100 ;  /* 0x00007610ff647816 */ /* 0x000fe20000000064 */
[----:B------:R0:W-:Y:S01]  /*58e0*/  STL.64 [R1+0x538], R8 ;  /* 0x0005380801007387 */ /* 0x0001e20000100a00 */
[----:B------:R-:W-:Y:S02]  /*58f0*/  IADD3.X R29, PT, PT, R133, UR49, RZ, P3, !PT ;  /* 0x00000031851d7c10 */ /* 0x000fe40009ffe4ff */
[----:B------:R-:W-:Y:S01]  /*5900*/  PRMT R86, RZ, 0x7610, R86 ;  /* 0x00007610ff567816 */ /* 0x000fe20000000056 */
[----:B------:R-:W-:Y:S04]  /*5910*/  STL.64 [R1+0x4f0], R130 ;  /* 0x0004f08201007387 */ /* 0x000fe80000100a00 */
[----:B------:R-:W2:Y:S04]  /*5920*/  @P2 LDG.E.U8 R109, desc[UR22][R8.64] ;  /* 0x00000016086d2981 */ /* 0x000ea8000c1e1100 */
[----:B------:R-:W2:Y:S04]  /*5930*/  @P2 LDG.E.U8 R105, desc[UR22][R18.64] ;  /* 0x0000001612692981 */ /* 0x000ea8000c1e1100 */
[----:B------:R-:W2:Y:S04]  /*5940*/  @P2 LDG.E.U8 R100, desc[UR22][R28.64] ;  /* 0x000000161c642981 */ /* 0x000ea8000c1e1100 */
[----:B0-----:R-:W2:Y:S04]  /*5950*/  LDL.LU.64 R8, [R1+0x908] ;  /* 0x0009080001087983 */ /* 0x001ea80000300a00 */
[----:B------:R0:W-:Y:S04]  /*5960*/  STL.64 [R1+0x4b8], R18 ;  /* 0x0004b81201007387 */ /* 0x0001e80000100a00 */
[----:B------:R1:W2:Y:S04]  /*5970*/  @P2 LDG.E.U8 R86, desc[UR22][R22.64] ;  /* 0x0000001616562981 */ /* 0x0002a8000c1e1100 */
[----:B0-----:R-:W2:Y:S04]  /*5980*/  LDL.LU.64 R18, [R1+0x900] ;  /* 0x0009000001127983 */ /* 0x001ea80000300a00 */
[----:B------:R0:W-:Y:S04]  /*5990*/  STL.64 [R1+0x438], R28 ;  /* 0x0004381c01007387 */ /* 0x0001e80000100a00 */
[----:B0-----:R-:W2:Y:S04]  /*59a0*/  LDL.LU.64 R28, [R1+0x8f8] ;  /* 0x0008f800011c7983 */ /* 0x001ea80000300a00 */
[----:B------:R-:W1:Y:S02]  /*59b0*/  LDL.LU.64 R22, [R1+0x8f0] ;  /* 0x0008f00001167983 */ /* 0x000e640000300a00 */
[----:B-1----:R-:W-:-:S06]  /*59c0*/  PRMT R22, RZ, 0x7610, R22 ;  /* 0x00007610ff167816 */ /* 0x002fcc0000000016 */
[----:B------:R0:W3:Y:S04]  /*59d0*/  @P2 LDG.E.U8 R22, desc[UR22][R14.64] ;  /* 0x000000160e162981 */ /* 0x0000e8000c1e1100 */
[----:B------:R-:W0:Y:S01]  /*59e0*/  LDL.LU.64 R14, [R1+0x8e8] ;  /* 0x0008e800010e7983 */ /* 0x000e220000300a00 */
[----:B--2---:R-:W-:Y:S02]  /*59f0*/  PRMT R18, RZ, 0x7610, R18 ;  /* 0x00007610ff127816 */ /* 0x004fe40000000012 */
[----:B------:R-:W-:Y:S02]  /*5a00*/  PRMT R10, RZ, 0x7610, R10 ;  /* 0x00007610ff0a7816 */ /* 0x000fe4000000000a */
[----:B------:R-:W-:Y:S02]  /*5a10*/  PRMT R6, RZ, 0x7610, R6 ;  /* 0x00007610ff067816 */ /* 0x000fe40000000006 */
[----:B------:R-:W-:Y:S01]  /*5a20*/  PRMT R28, RZ, 0x7610, R28 ;  /* 0x00007610ff1c7816 */ /* 0x000fe2000000001c */
[----:B------:R-:W2:Y:S01]  /*5a30*/  @P2 LDG.E.U8 R18, desc[UR22][R150.64] ;  /* 0x0000001696122981 */ /* 0x000ea2000c1e1100 */
[----:B------:R-:W-:-:S03]  /*5a40*/  PRMT R3, RZ, 0x7610, R3 ;  /* 0x00007610ff037816 */ /* 0x000fc60000000003 */
[----:B------:R-:W2:Y:S04]  /*5a50*/  @P2 LDG.E.U8 R10, desc[UR22][R152.64] ;  /* 0x00000016980a2981 */ /* 0x000ea8000c1e1100 */
[----:B------:R-:W2:Y:S04]  /*5a60*/  @P2 LDG.E.U8 R6, desc[UR22][R12.64] ;  /* 0x000000160c062981 */ /* 0x000ea8000c1e1100 */
[----:B------:R-:W5:Y:S04]  /*5a70*/  LDL.LU R150, [R1+0x8e0] ;  /* 0x0008e00001967983 */ /* 0x000f680000300800 */
[----:B------:R1:W2:Y:S04]  /*5a80*/  @P2 LDG.E.U8 R28, desc[UR22][R24.64] ;  /* 0x00000016181c2981 */ /* 0x0002a8000c1e1100 */
[----:B------:R0:W2:Y:S02]  /*5a90*/  @P2 LDG.E.U8 R3, desc[UR22][R26.64] ;  /* 0x000000161a032981 */ /* 0x0000a4000c1e1100 */
[----:B0-----:R-:W-:-:S06]  /*5aa0*/  PRMT R14, RZ, 0x7610, R14 ;  /* 0x00007610ff0e7816 */ /* 0x001fcc000000000e */
[----:B------:R-:W2:Y:S04]  /*5ab0*/  @P2 LDG.E.U8 R14, desc[UR22][R144.64] ;  /* 0x00000016900e2981 */ /* 0x000ea8000c1e1100 */
[----:B------:R-:W2:Y:S04]  /*5ac0*/  LDL.LU.64 R144, [R1+0x8d8] ;  /* 0x0008d80001907983 */ /* 0x000ea80000300a00 */
[----:B------:R-:W2:Y:S04]  /*5ad0*/  LDL.LU R152, [R1+0x8d0] ;  /* 0x0008d00001987983 */ /* 0x000ea80000300800 */
[----:B------:R-:W2:Y:S04]  /*5ae0*/  LDL.LU.64 R12, [R1+0x8c8] ;  /* 0x0008c800010c7983 */ /* 0x000ea80000300a00 */
[----:B------:R-:W1:Y:S04]  /*5af0*/  LDL.LU.64 R24, [R1+0x8c0] ;  /* 0x0008c00001187983 */ /* 0x000e680000300a00 */
[----:B------:R-:W2:Y:S01]  /*5b00*/  LDL.LU.64 R26, [R1+0x8b8] ;  /* 0x0008b800011a7983 */ /* 0x000ea20000300a00 */
[----:B------:R-:W-:-:S05]  /*5b10*/  IADD3 RZ, P3, PT, R0, R134, RZ ;  /* 0x0000008600ff7210 */ /* 0x000fca0007f7e0ff */
[----:B------:R-:W-:Y:S01]  /*5b20*/  IMAD.X R17, R2, 0x1, R135, P3 ;  /* 0x0000000102117824 */ /* 0x000fe200018e0687 */
[----:B-1----:R-:W-:Y:S02]  /*5b30*/  PRMT R25, RZ, 0x7610, R25 ;  /* 0x00007610ff197816 */ /* 0x002fe40000000019 */
[----:B--2---:R-:W-:-:S04]  /*5b40*/  PRMT R27, RZ, 0x7610, R27 ;  /* 0x00007610ff1b7816 */ /* 0x004fc8000000001b */
[----:B------:R0:W2:Y:S04]  /*5b50*/  @P2 LDG.E.U8 R25, desc[UR22][R20.64] ;  /* 0x0000001614192981 */ /* 0x0000a8000c1e1100 */
[----:B------:R1:W2:Y:S04]  /*5b60*/  @P2 LDG.E.U8 R27, desc[UR22][R16.64] ;  /* 0x00000016101b2981 */ /* 0x0002a8000c1e1100 */
[----:B------:R-:W0:Y:S04]  /*5b70*/  LDL.LU.64 R20, [R1+0x8b0] ;  /* 0x0008b00001147983 */ /* 0x000e280000300a00 */
[----:B------:R1:W-:Y:S04]  /*5b80*/  STL.64 [R1+0x790], R16 ;  /* 0x0007901001007387 */ /* 0x0003e80000100a00 */
[----:B-1----:R-:W2:Y:S01]  /*5b90*/  LDL.LU.64 R16, [R1+0x8a8] ;  /* 0x0008a80001107983 */ /* 0x002ea20000300a00 */
[----:B------:R-:W-:-:S02]  /*5ba0*/  PRMT R13, RZ, 0x7610, R13 ;  /* 0x00007610ff0d7816 */ /* 0x000fc4000000000d */
[----:B------:R-:W-:Y:S02]  /*5bb0*/  PRMT R9, RZ, 0x7610, R9 ;  /* 0x00007610ff097816 */ /* 0x000fe40000000009 */
[----:B------:R-:W-:Y:S02]  /*5bc0*/  PRMT R5, RZ, 0x7610, R5 ;  /* 0x00007610ff057816 */ /* 0x000fe40000000005 */
[----:B------:R-:W3:Y:S04]  /*5bd0*/  @P2 LDG.E.U8 R13, desc[UR22][R34.64] ;  /* 0x00000016220d2981 */ /* 0x000ee8000c1e1100 */
[----:B------:R-:W3:Y:S04]  /*5be0*/  @P2 LDG.E.U8 R9, desc[UR22][R40.64] ;  /* 0x0000001628092981 */ /* 0x000ee8000c1e1100 */
[----:B------:R-:W3:Y:S01]  /*5bf0*/  @P2 LDG.E.U8 R5, desc[UR22][R42.64] ;  /* 0x000000162a052981 */ /* 0x000ee2000c1e1100 */
[----:B------:R-:W-:-:S02]  /*5c00*/  PRMT R2, RZ, 0x7610, R2 ;  /* 0x00007610ff027816 */ /* 0x000fc40000000002 */
[----:B------:R-:W-:Y:S02]  /*5c10*/  PRMT R26, RZ, 0x7610, R26 ;  /* 0x00007610ff1a7816 */ /* 0x000fe4000000001a */
[----:B------:R-:W-:Y:S02]  /*5c20*/  PRMT R24, RZ, 0x7610, R24 ;  /* 0x00007610ff187816 */ /* 0x000fe40000000018 */
[----:B------:R-:W-:Y:S01]  /*5c30*/  PRMT R12, RZ, 0x7610, R12 ;  /* 0x00007610ff0c7816 */ /* 0x000fe2000000000c */
[----:B------:R-:W3:Y:S04]  /*5c40*/  @P2 LDG.E.U8 R2, desc[UR22][R48.64] ;  /* 0x0000001630022981 */ /* 0x000ee8000c1e1100 */
[----:B------:R-:W3:Y:S04]  /*5c50*/  @P2 LDG.E.U8 R26, desc[UR22][R90.64] ;  /* 0x000000165a1a2981 */ /* 0x000ee8000c1e1100 */
[----:B------:R-:W3:Y:S04]  /*5c60*/  @P2 LDG.E.U8 R24, desc[UR22][R72.64] ;  /* 0x0000001648182981 */ /* 0x000ee8000c1e1100 */
[----:B------:R-:W3:Y:S01]  /*5c70*/  @P2 LDG.E.U8 R12, desc[UR22][R80.64] ;  /* 0x00000016500c2981 */ /* 0x000ee2000c1e1100 */
[----:B0-----:R-:W-:-:S06]  /*5c80*/  PRMT R21, RZ, 0x7610, R21 ;  /* 0x00007610ff157816 */ /* 0x001fcc0000000015 */
[----:B------:R-:W3:Y:S01]  /*5c90*/  @P2 LDG.E.U8 R21, desc[UR22][R30.64] ;  /* 0x000000161e152981 */ /* 0x000ee2000c1e1100 */
[----:B--2---:R-:W-:-:S03]  /*5ca0*/  PRMT R17, RZ, 0x7610, R17 ;  /* 0x00007610ff117816 */ /* 0x004fc60000000011 */
[----:B------:R-:W2:Y:S04]  /*5cb0*/  LDL.LU.64 R30, [R1+0x8a0] ;  /* 0x0008a000011e7983 */ /* 0x000ea80000300a00 */
[----:B------:R-:W2:Y:S04]  /*5cc0*/  @P2 LDG.E.U8 R17, desc[UR22][R32.64] ;  /* 0x0000001620112981 */ /* 0x000ea8000c1e1100 */
[----:B------:R-:W2:Y:S04]  /*5cd0*/  LDL.LU.64 R32, [R1+0x898] ;  /* 0x0008980001207983 */ /* 0x000ea80000300a00 */
[----:B------:R-:W2:Y:S04]  /*5ce0*/  LDL.LU.64 R34, [R1+0x890] ;  /* 0x0008900001227983 */ /* 0x000ea80000300a00 */
[----:B------:R-:W3:Y:S04]  /*5cf0*/  LDL.LU.64 R40, [R1+0x888] ;  /* 0x0008880001287983 */ /* 0x000ee80000300a00 */
[----:B------:R-:W3:Y:S01]  /*5d00*/  LDL.LU.64 R42, [R1+0x880] ;  /* 0x00088000012a7983 */ /* 0x000ee20000300a00 */
[----:B------:R-:W-:-:S02]  /*5d10*/  PRMT R20, RZ, 0x7610, R20 ;  /* 0x00007610ff147816 */ /* 0x000fc40000000014 */
[----:B------:R-:W-:Y:S01]  /*5d20*/  PRMT R16, RZ, 0x7610, R16 ;  /* 0x00007610ff107816 */ /* 0x000fe20000000010 */
[----:B------:R-:W4:Y:S04]  /*5d30*/  LDL.LU.64 R48, [R1+0x878] ;  /* 0x0008780001307983 */ /* 0x000f280000300a00 */
[----:B------:R-:W4:Y:S04]  /*5d40*/  LDL.LU.64 R90, [R1+0x870] ;  /* 0x00087000015a7983 */ /* 0x000f280000300a00 */
[----:B------:R-:W4:Y:S04]  /*5d50*/  LDL.LU.64 R72, [R1+0x868] ;  /* 0x0008680001487983 */ /* 0x000f280000300a00 */
[----:B------:R-:W4:Y:S04]  /*5d60*/  @P2 LDG.E.U8 R20, desc[UR22][R64.64] ;  /* 0x0000001640142981 */ /* 0x000f28000c1e1100 */
[----:B------:R-:W4:Y:S04]  /*5d70*/  @P2 LDG.E.U8 R16, desc[UR22][R56.64] ;  /* 0x0000001638102981 */ /* 0x000f28000c1e1100 */
[----:B------:R-:W4:Y:S04]  /*5d80*/  LDL.LU.64 R64, [R1+0x860] ;  /* 0x0008600001407983 */ /* 0x000f280000300a00 */
[----:B------:R-:W4:Y:S04]  /*5d90*/  LDL.LU.64 R56, [R1+0x858] ;  /* 0x0008580001387983 */ /* 0x000f280000300a00 */
[----:B------:R-:W4:Y:S01]  /*5da0*/  LDL.LU.64 R80, [R1+0x850] ;  /* 0x0008500001507983 */ /* 0x000f220000300a00 */
[----:B------:R-:W-:-:S02]  /*5db0*/  PRMT R15, RZ, 0x7610, R15 ;  /* 0x00007610ff0f7816 */ /* 0x000fc4000000000f */
[----:B------:R-:W-:Y:S02]  /*5dc0*/  PRMT R11, RZ, 0x7610, R11 ;  /* 0x00007610ff0b7816 */ /* 0x000fe4000000000b */
[----:B------:R-:W-:Y:S02]  /*5dd0*/  PRMT R7, RZ, 0x7610, R7 ;  /* 0x00007610ff077816 */ /* 0x000fe40000000007 */
[----:B------:R-:W-:Y:S01]  /*5de0*/  PRMT R8, RZ, 0x7610, R8 ;  /* 0x00007610ff087816 */ /* 0x000fe20000000008 */
[----:B------:R0:W4:Y:S01]  /*5df0*/  @P2 LDG.E.U8 R15, desc[UR22][R156.64] ;  /* 0x000000169c0f2981 */ /* 0x000122000c1e1100 */
[----:B------:R-:W-:Y:S02]  /*5e00*/  PRMT R4, RZ, 0x7610, R4 ;  /* 0x00007610ff047816 */ /* 0x000fe40000000004 */
[----:B------:R-:W-:Y:S01]  /*5e10*/  PRMT R0, RZ, 0x7610, R0 ;  /* 0x00007610ff007816 */ /* 0x000fe20000000000 */
[----:B------:R1:W4:Y:S04]  /*5e20*/  @P2 LDG.E.U8 R11, desc[UR22][R154.64] ;  /* 0x000000169a0b2981 */ /* 0x000328000c1e1100 */
[----:B------:R1:W4:Y:S01]  /*5e30*/  @P2 LDG.E.U8 R7, desc[UR22][R130.64] ;  /* 0x0000001682072981 */ /* 0x000322000c1e1100 */
[----:B0-----:R-:W-:-:S03]  /*5e40*/  IADD3 R156, P3, PT, R134, UR6, RZ ;  /* 0x00000006869c7c10 */ /* 0x001fc6000ff7e0ff */
[----:B------:R-:W4:Y:S01]  /*5e50*/  @P2 LDG.E.U8 R8, desc[UR22][R140.64] ;  /* 0x000000168c082981 */ /* 0x000f22000c1e1100 */
[C---:B-1----:R-:W-:Y:S01]  /*5e60*/  IADD3 R154, P4, PT, R134.reuse, UR5, RZ ;  /* 0x00000005869a7c10 */ /* 0x042fe2000ff9e0ff */
[----:B------:R-:W0:Y:S01]  /*5e70*/  LDCU UR5, c[0x0][0x3c4] ;  /* 0x00007880ff0577ac */ /* 0x000e220008000800 */
[C---:B------:R-:W-:Y:S01]  /*5e80*/  IADD3.X R157, PT, PT, R135.reuse, UR59, RZ, P3, !PT ;  /* 0x0000003b879d7c10 */ /* 0x040fe20009ffe4ff */
[----:B------:R-:W4:Y:S01]  /*5e90*/  @P2 LDG.E.U8 R4, desc[UR22][R138.64] ;  /* 0x000000168a042981 */ /* 0x000f22000c1e1100 */
[----:B------:R-:W-:Y:S02]  /*5ea0*/  IADD3 R130, P3, PT, R134, UR13, RZ ;  /* 0x0000000d86827c10 */ /* 0x000fe4000ff7e0ff */
[----:B------:R-:W-:Y:S01]  /*5eb0*/  IADD3.X R155, PT, PT, R135, UR48, RZ, P4, !PT ;  /* 0x00000030879b7c10 */ /* 0x000fe2000a7fe4ff */
[----:B------:R-:W4:Y:S01]  /*5ec0*/  @P2 LDG.E.U8 R0, desc[UR22][R136.64] ;  /* 0x0000001688002981 */ /* 0x000f22000c1e1100 */
[----:B------:R-:W-:-:S03]  /*5ed0*/  PRMT R82, RZ, 0x7610, R82 ;  /* 0x00007610ff527816 */ /* 0x000fc60000000052 */
[----:B------:R-:W5:Y:S01]  /*5ee0*/  LDL.LU.64 R140, [R1+0x848] ;  /* 0x00084800018c7983 */ /* 0x000f620000300a00 */
[----:B------:R-:W-:-:S03]  /*5ef0*/  IADD3.X R131, PT, PT, R135, UR74, RZ, P3, !PT ;  /* 0x0000004a87837c10 */ /* 0x000fc60009ffe4ff */
[----:B------:R-:W5:Y:S04]  /*5f00*/  LDL.LU.64 R138, [R1+0x840] ;  /* 0x00084000018a7983 */ /* 0x000f680000300a00 */
[----:B------:R-:W5:Y:S04]  /*5f10*/  LDL.LU.64 R136, [R1+0x838] ;  /* 0x0008380001887983 */ /* 0x000f680000300a00 */
[----:B------:R-:W-:Y:S01]  /*5f20*/  STL.64 [R1+0x470], R156 ;  /* 0x0004709c01007387 */ /* 0x000fe20000100a00 */
[----:B------:R-:W-:-:S03]  /*5f30*/  PRMT R74, RZ, 0x7610, R74 ;  /* 0x00007610ff4a7816 */ /* 0x000fc6000000004a */
[----:B------:R1:W-:Y:S01]  /*5f40*/  STL.64 [R1+0x3f0], R154 ;  /* 0x0003f09a01007387 */ /* 0x0003e20000100a00 */
[----:B------:R-:W-:-:S03]  /*5f50*/  PRMT R66, RZ, 0x7610, R66 ;  /* 0x00007610ff427816 */ /* 0x000fc60000000042 */
[----:B------:R0:W-:Y:S04]  /*5f60*/  STL.64 [R1+0x6e0], R130 ;  /* 0x0006e08201007387 */ /* 0x0001e80000100a00 */
[----:B------:R-:W4:Y:S01]  /*5f70*/  @P2 LDG.E.U8 R82, desc[UR22][R130.64] ;  /* 0x0000001682522981 */ /* 0x000f22000c1e1100 */
[----:B------:R-:W-:Y:S02]  /*5f80*/  PRMT R58, RZ, 0x7610, R58 ;  /* 0x00007610ff3a7816 */ /* 0x000fe4000000003a */
[----:B------:R-:W-:Y:S02]  /*5f90*/  PRMT R50, RZ, 0x7610, R50 ;  /* 0x00007610ff327816 */ /* 0x000fe40000000032 */
[----:B------:R-:W-:Y:S02]  /*5fa0*/  PRMT R89, RZ, 0x7610, R89 ;  /* 0x00007610ff597816 */ /* 0x000fe40000000059 */
[----:B------:R-:W-:-:S02]  /*5fb0*/  PRMT R88, RZ, 0x7610, R88 ;  /* 0x00007610ff587816 */ /* 0x000fc40000000058 */
[----:B------:R-:W-:Y:S02]  /*5fc0*/  PRMT R95, RZ, 0x7610, R95 ;  /* 0x00007610ff5f7816 */ /* 0x000fe4000000005f */
[----:B------:R-:W-:-:S04]  /*5fd0*/  PRMT R29, RZ, 0x7610, R29 ;  /* 0x00007610ff1d7816 */ /* 0x000fc8000000001d */
[----:B------:R-:W4:Y:S04]  /*5fe0*/  @P2 LDG.E.U8 R95, desc[UR22][R132.64] ;  /* 0x00000016845f2981 */ /* 0x000f28000c1e1100 */
[----:B------:R-:W4:Y:S01]  /*5ff0*/  @P2 LDG.E.U8 R29, desc[UR22][R134.64] ;  /* 0x00000016861d2981 */ /* 0x000f22000c1e1100 */
[----:B------:R-:W-:Y:S02]  /*6000*/  PRMT R79, RZ, 0x7610, R79 ;  /* 0x00007610ff4f7816 */ /* 0x000fe4000000004f */
[----:B------:R-:W-:Y:S02]  /*6010*/  PRMT R23, RZ, 0x7610, R23 ;  /* 0x00007610ff177816 */ /* 0x000fe40000000017 */
[----:B------:R-:W-:Y:S02]  /*6020*/  PRMT R19, RZ, 0x7610, R19 ;  /* 0x00007610ff137816 */ /* 0x000fe40000000013 */
[----:B------:R-:W-:-:S02]  /*6030*/  PRMT R63, RZ, 0x7610, R63 ;  /* 0x00007610ff3f7816 */ /* 0x000fc4000000003f */
[----:B------:R-:W4:Y:S01]  /*6040*/  @P2 LDG.E.U8 R23, desc[UR22][R160.64] ;  /* 0x00000016a0172981 */ /* 0x000f22000c1e1100 */
[----:B------:R-:W-:-:S03]  /*6050*/  PRMT R71, RZ, 0x7610, R71 ;  /* 0x00007610ff477816 */ /* 0x000fc60000000047 */
[----:B------:R-:W4:Y:S01]  /*6060*/  @P2 LDG.E.U8 R19, desc[UR22][R158.64] ;  /* 0x000000169e132981 */ /* 0x000f22000c1e1100 */
[----:B------:R-:W-:Y:S01]  /*6070*/  PRMT R55, RZ, 0x7610, R55 ;  /* 0x00007610ff377816 */ /* 0x000fe20000000037 */
[----:B0-----:R-:W-:Y:S01]  /*6080*/  UIMAD UR5, UR5, 0x3f, URZ ;  /* 0x0000003f050578a4 */ /* 0x001fe2000f8e02ff */
[----:B------:R-:W-:-:S03]  /*6090*/  PRMT R47, RZ, 0x7610, R47 ;  /* 0x00007610ff2f7816 */ /* 0x000fc6000000002f */
[----:B------:R-:W-:Y:S01]  /*60a0*/  USHF.R.S32.HI UR6, URZ, 0x1f, UR5 ;  /* 0x0000001fff067899 */ /* 0x000fe20008011405 */
[----:B------:R-:W-:Y:S02]  /*60b0*/  PRMT R39, RZ, 0x7610, R39 ;  /* 0x00007610ff277816 */ /* 0x000fe40000000027 */
[----:B--2---:R-:W-:-:S06]  /*60c0*/  PRMT R35, RZ, 0x7610, R35 ;  /* 0x00007610ff237816 */ /* 0x004fcc0000000023 */
[----:B------:R1:W2:Y:S01]  /*60d0*/  @P2 LDG.E.U8 R35, desc[UR22][R154.64] ;  /* 0x000000169a232981 */ /* 0x0002a2000c1e1100 */
[----:B---3--:R-:W-:-:S06]  /*60e0*/  PRMT R43, RZ, 0x7610, R43 ;  /* 0x00007610ff2b7816 */ /* 0x008fcc000000002b */
[----:B------:R0:W3:Y:S01]  /*60f0*/  @P2 LDG.E.U8 R43, desc[UR22][R156.64] ;  /* 0x000000169c2b2981 */ /* 0x0000e2000c1e1100 */
[C---:B-1----:R-:W-:Y:S02]  /*6100*/  IADD3 R154, P4, PT, R134.reuse, UR39, RZ ;  /* 0x00000027869a7c10 */ /* 0x042fe4000ff9e0ff */
[C---:B0-----:R-:W-:Y:S02]  /*6110*/  IADD3 R156, P3, PT, R134.reuse, UR37, RZ ;  /* 0x00000025869c7c10 */ /* 0x041fe4000ff7e0ff */
[C---:B------:R-:W-:Y:S02]  /*6120*/  IADD3.X R155, PT, PT, R135.reuse, UR57, RZ, P4, !PT ;  /* 0x00000039879b7c10 */ /* 0x040fe4000a7fe4ff */
[C---:B------:R-:W-:Y:S02]  /*6130*/  IADD3.X R157, PT, PT, R135.reuse, UR65, RZ, P3, !PT ;  /* 0x00000041879d7c10 */ /* 0x040fe40009ffe4ff */
[----:B------:R-:W-:Y:S01]  /*6140*/  IADD3 R130, P3, PT, R134, UR42, RZ ;  /* 0x0000002a86827c10 */ /* 0x000fe2000ff7e0ff */
[----:B------:R-:W2:Y:S03]  /*6150*/  @P2 LDG.E.U8 R66, desc[UR22][R154.64] ;  /* 0x000000169a422981 */ /* 0x000ea6000c1e1100 */
[----:B------:R-:W-:Y:S01]  /*6160*/  IADD3.X R131, PT, PT, R135, UR47, RZ, P3, !PT ;  /* 0x0000002f87837c10 */ /* 0x000fe20009ffe4ff */
[----:B------:R0:W-:Y:S04]  /*6170*/  STL.64 [R1+0x660], R156 ;  /* 0x0006609c01007387 */ /* 0x0001e80000100a00 */
[----:B------:R0:W2:Y:S04]  /*6180*/  @P2 LDG.E.U8 R74, desc[UR22][R156.64] ;  /* 0x000000169c4a2981 */ /* 0x0000a8000c1e1100 */
[----:B------:R1:W-:Y:S01]  /*6190*/  STL.64 [R1+0x5e0], R154 ;  /* 0x0005e09a01007387 */ /* 0x0003e20000100a00 */
[----:B------:R-:W-:-:S03]  /*61a0*/  PRMT R42, RZ, 0x7610, R42 ;  /* 0x00007610ff2a7816 */ /* 0x000fc6000000002a */
[----:B------:R1:W2:Y:S01]  /*61b0*/  @P2 LDG.E.U8 R58, desc[UR22][R130.64] ;  /* 0x00000016823a2981 */ /* 0x0002a2000c1e1100 */
[----:B0-----:R-:W-:-:S03]  /*61c0*/  IADD3 R156, P3, PT, R134, UR38, RZ ;  /* 0x00000026869c7c10 */ /* 0x001fc6000ff7e0ff */
[----:B------:R0:W-:Y:S01]  /*61d0*/  STL.64 [R1+0x560], R130 ;  /* 0x0005608201007387 */ /* 0x0001e20000100a00 */
[C---:B-1----:R-:W-:Y:S02]  /*61e0*/  IADD3 R154, P4, PT, R134.reuse, UR56, RZ ;  /* 0x00000038869a7c10 */ /* 0x042fe4000ff9e0ff */
[C---:B------:R-:W-:Y:S02]  /*61f0*/  IADD3.X R157, PT, PT, R135.reuse, UR72, RZ, P3, !PT ;  /* 0x00000048879d7c10 */ /* 0x040fe40009ffe4ff */
[C---:B------:R-:W-:Y:S02]  /*6200*/  IADD3.X R155, PT, PT, R135.reuse, UR68, RZ, P4, !PT ;  /* 0x00000044879b7c10 */ /* 0x040fe4000a7fe4ff */
[----:B0-----:R-:W-:Y:S01]  /*6210*/  IADD3 R130, P3, PT, R134, UR53, RZ ;  /* 0x0000003586827c10 */ /* 0x001fe2000ff7e0ff */
[----:B------:R0:W-:Y:S01]  /*6220*/  STL.64 [R1+0x4e0], R156 ;  /* 0x0004e09c01007387 */ /* 0x0001e20000100a00 */
[----:B------:R-:W-:Y:S02]  /*6230*/  PRMT R34, RZ, 0x7610, R34 ;  /* 0x00007610ff227816 */ /* 0x000fe40000000022 */
[----:B------:R-:W-:Y:S01]  /*6240*/  IADD3.X R131, PT, PT, R135, UR25, RZ, P3, !PT ;  /* 0x0000001987837c10 */ /* 0x000fe20009ffe4ff */
[----:B------:R0:W2:Y:S01]  /*6250*/  @P2 LDG.E.U8 R50, desc[UR22][R156.64] ;  /* 0x000000169c322981 */ /* 0x0000a2000c1e1100 */
[----:B----4-:R-:W-:-:S03]  /*6260*/  PRMT R81, RZ, 0x7610, R81 ;  /* 0x00007610ff517816 */ /* 0x010fc60000000051 */
[----:B------:R1:W-:Y:S04]  /*6270*/  STL.64 [R1+0x460], R154 ;  /* 0x0004609a01007387 */ /* 0x0003e80000100a00 */
[----:B------:R1:W4:Y:S01]  /*6280*/  @P2 LDG.E.U8 R42, desc[UR22][R154.64] ;  /* 0x000000169a2a2981 */ /* 0x000322000c1e1100 */
[----:B0-----:R-:W-:-:S03]  /*6290*/  IADD3 R156, P3, PT, R134, UR54, RZ ;  /* 0x00000036869c7c10 */ /* 0x001fc6000ff7e0ff */
[----:B------:R0:W-:Y:S01]  /*62a0*/  STL.64 [R1+0x3e0], R130 ;  /* 0x0003e08201007387 */ /* 0x0001e20000100a00 */
[----:B------:R-:W-:Y:S02]  /*62b0*/  PRMT R73, RZ, 0x7610, R73 ;  /* 0x00007610ff497816 */ /* 0x000fe40000000049 */
[----:B------:R-:W-:Y:S01]  /*62c0*/  IADD3.X R157, PT, PT, R135, UR36, RZ, P3, !PT ;  /* 0x00000024879d7c10 */ /* 0x000fe20009ffe4ff */
[----:B------:R0:W2:Y:S01]  /*62d0*/  @P2 LDG.E.U8 R34, desc[UR22][R130.64] ;  /* 0x0000001682222981 */ /* 0x0000a2000c1e1100 */
[----:B-1----:R-:W-:-:S03]  /*62e0*/  IADD3 R154, P4, PT, R134, UR52, RZ ;  /* 0x00000034869a7c10 */ /* 0x002fc6000ff9e0ff */
[----:B------:R1:W2:Y:S01]  /*62f0*/  @P2 LDG.E.U8 R81, desc[UR22][R156.64] ;  /* 0x000000169c512981 */ /* 0x0002a2000c1e1100 */
[C---:B------:R-:W-:Y:S02]  /*6300*/  IADD3.X R155, PT, PT, R135.reuse, UR24, RZ, P4, !PT ;  /* 0x00000018879b7c10 */ /* 0x040fe4000a7fe4ff */
[C---:B0-----:R-:W-:Y:S01]  /*6310*/  IADD3 R130, P3, PT, R134.reuse, UR14, RZ ;  /* 0x0000000e86827c10 */ /* 0x041fe2000ff7e0ff */
[----:B------:R1:W-:Y:S01]  /*6320*/  STL.64 [R1+0x6d0], R156 ;  /* 0x0006d09c01007387 */ /* 0x0003e20000100a00 */
[----:B------:R-:W-:Y:S02]  /*6330*/  PRMT R65, RZ, 0x7610, R65 ;  /* 0x00007610ff417816 */ /* 0x000fe40000000041 */
[----:B------:R-:W-:Y:S01]  /*6340*/  IADD3.X R131, PT, PT, R135, UR34, RZ, P3, !PT ;  /* 0x0000002287837c10 */ /* 0x000fe20009ffe4ff */
[----:B------:R0:W-:Y:S04]  /*6350*/  STL.64 [R1+0x650], R154 ;  /* 0x0006509a01007387 */ /* 0x0001e80000100a00 */
[----:B------:R0:W2:Y:S01]  /*6360*/  @P2 LDG.E.U8 R73, desc[UR22][R154.64] ;  /* 0x000000169a492981 */ /* 0x0000a2000c1e1100 */
[----:B-1----:R-:W-:-:S03]  /*6370*/  IADD3 R156, P3, PT, R134, UR44, RZ ;  /* 0x0000002c869c7c10 */ /* 0x002fc6000ff7e0ff */
[----:B------:R1:W-:Y:S01]  /*6380*/  STL.64 [R1+0x5d0], R130 ;  /* 0x0005d08201007387 */ /* 0x0003e20000100a00 */
[----:B------:R-:W-:-:S03]  /*6390*/  PRMT R49, RZ, 0x7610, R49 ;  /* 0x00007610ff317816 */ /* 0x000fc60000000031 */
[----:B------:R1:W2:Y:S01]  /*63a0*/  @P2 LDG.E.U8 R65, desc[UR22][R130.64] ;  /* 0x0000001682412981 */ /* 0x0002a2000c1e1100 */
[C---:B0-----:R-:W-:Y:S02]  /*63b0*/  IADD3 R154, P4, PT, R134.reuse, UR50, RZ ;  /* 0x00000032869a7c10 */ /* 0x041fe4000ff9e0ff */
[C---:B------:R-:W-:Y:S02]  /*63c0*/  IADD3.X R157, PT, PT, R135.reuse, UR35, RZ, P3, !PT ;  /* 0x00000023879d7c10 */ /* 0x040fe40009ffe4ff */
[C---:B------:R-:W-:Y:S02]  /*63d0*/  IADD3.X R155, PT, PT, R135.reuse, UR28, RZ, P4, !PT ;  /* 0x0000001c879b7c10 */ /* 0x040fe4000a7fe4ff */
[----:B------:R-:W-:Y:S02]  /*63e0*/  PRMT R41, RZ, 0x7610, R41 ;  /* 0x00007610ff297816 */ /* 0x000fe40000000029 */
[C---:B-1----:R-:W-:Y:S01]  /*63f0*/  IADD3 R130, P3, PT, R134.reuse, UR46, RZ ;  /* 0x0000002e86827c10 */ /* 0x042fe2000ff7e0ff */
[----:B------:R-:W-:Y:S03]  /*6400*/  STL.64 [R1+0x550], R156 ;  /* 0x0005509c01007387 */ /* 0x000fe60000100a00 */
[----:B------:R-:W-:Y:S01]  /*6410*/  IADD3.X R131, PT, PT, R135, UR31, RZ, P3, !PT ;  /* 0x0000001f87837c10 */ /* 0x000fe20009ffe4ff */
[----:B------:R0:W-:Y:S01]  /*6420*/  STL.64 [R1+0x4d0], R154 ;  /* 0x0004d09a01007387 */ /* 0x0001e20000100a00 */
[----:B------:R-:W-:-:S03]  /*6430*/  IADD3 RZ, P3, PT, R134, UR61, RZ ;  /* 0x0000003d86ff7c10 */ /* 0x000fc6000ff7e0ff */
[----:B------:R0:W2:Y:S01]  /*6440*/  @P2 LDG.E.U8 R49, desc[UR22][R154.64] ;  /* 0x000000169a312981 */ /* 0x0000a2000c1e1100 */
[----:B------:R-:W-:Y:S02]  /*6450*/  PRMT R57, RZ, 0x7610, R57 ;  /* 0x00007610ff397816 */ /* 0x000fe40000000039 */
[----:B------:R-:W-:Y:S01]  /*6460*/  PRMT R33, RZ, 0x7610, R33 ;  /* 0x00007610ff217816 */ /* 0x000fe20000000021 */
[----:B------:R1:W-:Y:S04]  /*6470*/  STL.64 [R1+0x450], R130 ;  /* 0x0004508201007387 */ /* 0x0003e80000100a00 */
[----:B------:R1:W2:Y:S01]  /*6480*/  @P2 LDG.E.U8 R41, desc[UR22][R130.64] ;  /* 0x0000001682292981 */ /* 0x0002a2000c1e1100 */
[----:B0-----:R-:W-:-:S03]  /*6490*/  IADD3 R154, P4, PT, R134, UR45, RZ ;  /* 0x0000002d869a7c10 */ /* 0x001fc6000ff9e0ff */
[----:B------:R0:W2:Y:S01]  /*64a0*/  @P2 LDG.E.U8 R57, desc[UR22][R156.64] ;  /* 0x000000169c392981 */ /* 0x0000a2000c1e1100 */
[C---:B------:R-:W-:Y:S01]  /*64b0*/  IADD3.X R155, PT, PT, R135.reuse, UR29, RZ, P4, !PT ;  /* 0x0000001d879b7c10 */ /* 0x040fe2000a7fe4ff */
[----:B-1----:R-:W-:Y:S01]  /*64c0*/  VIADD R130, R134, UR66 ;  /* 0x0000004286827c36 */ /* 0x002fe20008000000 */
[----:B------:R-:W-:-:S03]  /*64d0*/  IADD3.X R131, PT, PT, R135, UR71, RZ, P3, !PT ;  /* 0x0000004787837c10 */ /* 0x000fc60009ffe4ff */
[----:B------:R1:W2:Y:S01]  /*64e0*/  @P2 LDG.E.U8 R33, desc[UR22][R154.64] ;  /* 0x000000169a212981 */ /* 0x0002a2000c1e1100 */
[C---:B------:R-:W-:Y:S01]  /*64f0*/  IADD3 RZ, P3, PT, R134.reuse, UR40, RZ ;  /* 0x0000002886ff7c10 */ /* 0x040fe2000ff7e0ff */
[----:B0-----:R-:W-:Y:S02]  /*6500*/  VIADD R156, R134, UR75 ;  /* 0x0000004b869c7c36 */ /* 0x001fe40008000000 */
[----:B------:R1:W-:Y:S01]  /*6510*/  STL.64 [R1+0x3d0], R154 ;  /* 0x0003d09a01007387 */ /* 0x0003e20000100a00 */
[----:B------:R-:W-:-:S03]  /*6520*/  IADD3.X R157, PT, PT, R135, UR33, RZ, P3, !PT ;  /* 0x00000021879d7c10 */ /* 0x000fc60009ffe4ff */
[----:B------:R0:W-:Y:S01]  /*6530*/  STL.64 [R1+0x730], R130 ;  /* 0x0007308201007387 */ /* 0x0001e20000100a00 */
[----:B------:R-:W-:-:S03]  /*6540*/  PRMT R80, RZ, 0x7610, R80 ;  /* 0x00007610ff507816 */ /* 0x000fc60000000050 */
[----:B------:R0:W2:Y:S01]  /*6550*/  @P2 LDG.E.U8 R89, desc[UR22][R130.64] ;  /* 0x0000001682592981 */ /* 0x0000a2000c1e1100 */
[----:B-1----:R-:W-:-:S03]  /*6560*/  IADD3 R154, P4, PT, R134, UR58, RZ ;  /* 0x0000003a869a7c10 */ /* 0x002fc6000ff9e0ff */
[----:B------:R1:W-:Y:S01]  /*6570*/  STL.64 [R1+0x728], R156 ;  /* 0x0007289c01007387 */ /* 0x0003e20000100a00 */
[----:B------:R-:W-:-:S03]  /*6580*/  PRMT R72, RZ, 0x7610, R72 ;  /* 0x00007610ff487816 */ /* 0x000fc60000000048 */
[----:B------:R1:W2:Y:S01]  /*6590*/  @P2 LDG.E.U8 R88, desc[UR22][R156.64] ;  /* 0x000000169c582981 */ /* 0x0002a2000c1e1100 */
[C---:B0-----:R-:W-:Y:S02]  /*65a0*/  IADD3 R130, P3, PT, R134.reuse, UR73, RZ ;  /* 0x0000004986827c10 */ /* 0x041fe4000ff7e0ff */
[C---:B------:R-:W-:Y:S02]  /*65b0*/  IADD3.X R155, PT, PT, R135.reuse, UR26, RZ, P4, !PT ;  /* 0x0000001a879b7c10 */ /* 0x040fe4000a7fe4ff */
[----:B------:R-:W-:Y:S02]  /*65c0*/  IADD3.X R131, PT, PT, R135, UR30, RZ, P3, !PT ;  /* 0x0000001e87837c10 */ /* 0x000fe40009ffe4ff */
[----:B------:R-:W-:Y:S01]  /*65d0*/  PRMT R64, RZ, 0x7610, R64 ;  /* 0x00007610ff407816 */ /* 0x000fe20000000040 */
[----:B------:R0:W2:Y:S01]  /*65e0*/  @P2 LDG.E.U8 R80, desc[UR22][R154.64] ;  /* 0x000000169a502981 */ /* 0x0000a2000c1e1100 */
[----:B-1----:R-:W-:-:S03]  /*65f0*/  IADD3 R156, P3, PT, R134, UR55, RZ ;  /* 0x00000037869c7c10 */ /* 0x002fc6000ff7e0ff */
[----:B------:R0:W-:Y:S01]  /*6600*/  STL.64 [R1+0x6c0], R154 ;  /* 0x0006c09a01007387 */ /* 0x0001e20000100a00 */
[----:B------:R-:W-:-:S03]  /*6610*/  IADD3.X R157, PT, PT, R135, UR67, RZ, P3, !PT ;  /* 0x00000043879d7c10 */ /* 0x000fc60009ffe4ff */
[----:B------:R1:W-:Y:S01]  /*6620*/  STL.64 [R1+0x640], R130 ;  /* 0x0006408201007387 */ /* 0x0003e20000100a00 */
[----:B------:R-:W-:-:S03]  /*6630*/  PRMT R56, RZ, 0x7610, R56 ;  /* 0x00007610ff387816 */ /* 0x000fc60000000038 */
[----:B------:R1:W2:Y:S01]  /*6640*/  @P2 LDG.E.U8 R72, desc[UR22][R130.64] ;  /* 0x0000001682482981 */ /* 0x0002a2000c1e1100 */
[----:B0-----:R-:W-:-:S03]  /*6650*/  IADD3 R154, P4, PT, R134, UR20, RZ ;  /* 0x00000014869a7c10 */ /* 0x001fc6000ff9e0ff */
[----:B------:R0:W-:Y:S01]  /*6660*/  STL.64 [R1+0x5c0], R156 ;  /* 0x0005c09c01007387 */ /* 0x0001e20000100a00 */
[----:B------:R-:W-:-:S03]  /*6670*/  PRMT R48, RZ, 0x7610, R48 ;  /* 0x00007610ff307816 */ /* 0x000fc60000000030 */
[----:B------:R0:W2:Y:S01]  /*6680*/  @P2 LDG.E.U8 R64, desc[UR22][R156.64] ;  /* 0x000000169c402981 */ /* 0x0000a2000c1e1100 */
[----:B-1----:R-:W-:Y:S02]  /*6690*/  IADD3 R130, P3, PT, R134, UR63, RZ ;  /* 0x0000003f86827c10 */ /* 0x002fe4000ff7e0ff */
[C---:B------:R-:W-:Y:S02]  /*66a0*/  IADD3.X R155, PT, PT, R135.reuse, UR27, RZ, P4, !PT ;  /* 0x0000001b879b7c10 */ /* 0x040fe4000a7fe4ff */
[----:B------:R-:W-:-:S03]  /*66b0*/  IADD3.X R131, PT, PT, R135, UR7, RZ, P3, !PT ;  /* 0x0000000787837c10 */ /* 0x000fc60009ffe4ff */
[----:B------:R1:W2:Y:S01]  /*66c0*/  @P2 LDG.E.U8 R56, desc[UR22][R154.64] ;  /* 0x000000169a382981 */ /* 0x0002a2000c1e1100 */
[----:B0-----:R-:W-:-:S03]  /*66d0*/  IADD3 R156, P3, PT, R134, UR32, RZ ;  /* 0x00000020869c7c10 */ /* 0x001fc6000ff7e0ff */
        /* <DEDUP_REMOVED lines=9> */
[----:B0-----:R-:W-:Y:S02]  /*6770*/  IADD3 R130, P3, PT, R134, UR69, RZ ;  /* 0x0000004586827c10 */ /* 0x001fe4000ff7e0ff */
[C---:B------:R-:W-:Y:S02]  /*6780*/  IADD3.X R155, PT, PT, R135.reuse, UR19, RZ, P4, !PT ;  /* 0x00000013879b7c10 */ /* 0x040fe4000a7fe4ff */
[----:B------:R-:W-:-:S03]  /*6790*/  IADD3.X R131, PT, PT, R135, UR18, RZ, P3, !PT ;  /* 0x0000001287837c10 */ /* 0x000fc60009ffe4ff */
[----:B------:R-:W-:Y:S01]  /*67a0*/  STL.64 [R1+0x3c0], R154 ;  /* 0x0003c09a01007387 */ /* 0x000fe20000100a00 */
[----:B-1----:R-:W-:-:S03]  /*67b0*/  IADD3 R156, P3, PT, R134, UR70, RZ ;  /* 0x00000046869c7c10 */ /* 0x002fc6000ff7e0ff */
[----:B------:R0:W-:Y:S01]  /*67c0*/  STL.64 [R1+0x6b0], R130 ;  /* 0x0006b08201007387 */ /* 0x0001e20000100a00 */
[----:B------:R-:W-:-:S03]  /*67d0*/  PRMT R91, RZ, 0x7610, R91 ;  /* 0x00007610ff5b7816 */ /* 0x000fc6000000005b */
[----:B------:R0:W2:Y:S01]  /*67e0*/  @P2 LDG.E.U8 R79, desc[UR22][R130.64] ;  /* 0x00000016824f2981 */ /* 0x0000a2000c1e1100 */
[----:B------:R-:W-:-:S03]  /*67f0*/  IADD3.X R157, PT, PT, R135, UR51, RZ, P3, !PT ;  /* 0x00000033879d7c10 */ /* 0x000fc60009ffe4ff */
[----:B------:R1:W2:Y:S04]  /*6800*/  @P2 LDG.E.U8 R32, desc[UR22][R154.64] ;  /* 0x000000169a202981 */ /* 0x0002a8000c1e1100 */
[----:B------:R-:W2:Y:S01]  /*6810*/  @P2 LDG.E.U8 R91, desc[UR22][R164.64] ;  /* 0x00000016a45b2981 */ /* 0x000ea2000c1e1100 */
[----:B0-----:R-:W-:-:S03]  /*6820*/  IADD3 R130, P4, PT, R134, UR17, RZ ;  /* 0x0000001186827c10 */ /* 0x001fc6000ff9e0ff */
[----:B------:R0:W2:Y:S01]  /*6830*/  @P2 LDG.E.U8 R71, desc[UR22][R156.64] ;  /* 0x000000169c472981 */ /* 0x0000a2000c1e1100 */
[C---:B------:R-:W-:Y:S02]  /*6840*/  IADD3.X R131, PT, PT, R135.reuse, UR16, RZ, P4, !PT ;  /* 0x0000001087837c10 */ /* 0x040fe4000a7fe4ff */
[----:B-1----:R-:W-:Y:S01]  /*6850*/  IADD3 R154, P3, PT, R134, UR41, RZ ;  /* 0x00000029869a7c10 */ /* 0x002fe2000ff7e0ff */
[----:B------:R0:W-:Y:S03]  /*6860*/  STL.64 [R1+0x630], R156 ;  /* 0x0006309c01007387 */ /* 0x0001e60000100a00 */
[----:B------:R-:W-:Y:S01]  /*6870*/  IADD3.X R155, PT, PT, R135, UR64, RZ, P3, !PT ;  /* 0x00000040879b7c10 */ /* 0x000fe20009ffe4ff */
[----:B------:R1:W-:Y:S04]  /*6880*/  STL.64 [R1+0x5b0], R130 ;  /* 0x0005b08201007387 */ /* 0x0003e80000100a00 */
[----:B------:R1:W2:Y:S01]  /*6890*/  @P2 LDG.E.U8 R63, desc[UR22][R130.64] ;  /* 0x00000016823f2981 */ /* 0x0002a2000c1e1100 */
[----:B------:R-:W-:-:S02]  /*68a0*/  PRMT R90, RZ, 0x7610, R90 ;  /* 0x00007610ff5a7816 */ /* 0x000fc4000000005a */
[C---:B0-----:R-:W-:Y:S01]  /*68b0*/  IADD3 R156, P4, PT, R134.reuse, UR43, RZ ;  /* 0x0000002b869c7c10 */ /* 0x041fe2000ff9e0ff */
[----:B------:R0:W-:Y:S04]  /*68c0*/  STL.64 [R1+0x530], R154 ;  /* 0x0005309a01007387 */ /* 0x0001e80000100a00 */
[----:B------:R0:W2:Y:S01]  /*68d0*/  @P2 LDG.E.U8 R55, desc[UR22][R154.64] ;  /* 0x000000169a372981 */ /* 0x0000a2000c1e1100 */
[----:B-1----:R-:W-:Y:S02]  /*68e0*/  IADD3 R130, P3, PT, R134, UR21, RZ ;  /* 0x0000001586827c10 */ /* 0x002fe4000ff7e0ff */
[----:B------:R-:W-:Y:S01]  /*68f0*/  PRMT R31, RZ, 0x7610, R31 ;  /* 0x00007610ff1f7816 */ /* 0x000fe2000000001f */
[----:B------:R-:W2:Y:S01]  /*6900*/  @P2 LDG.E.U8 R90, desc[UR22][R162.64] ;  /* 0x00000016a25a2981 */ /* 0x000ea2000c1e1100 */
[----:B------:R-:W-:-:S02]  /*6910*/  IADD3.X R131, PT, PT, R135, UR15, RZ, P3, !PT ;  /* 0x0000000f87837c10 */ /* 0x000fc40009ffe4ff */
[----:B------:R-:W-:-:S03]  /*6920*/  IADD3.X R157, PT, PT, R135, UR49, RZ, P4, !PT ;  /* 0x00000031879d7c10 */ /* 0x000fc6000a7fe4ff */
[----:B------:R1:W-:Y:S01]  /*6930*/  STL.64 [R1+0x4b0], R130 ;  /* 0x0004b08201007387 */ /* 0x0003e20000100a00 */
[----:B0-----:R-:W-:-:S03]  /*6940*/  IADD3 R154, P3, PT, R132, UR5, RZ ;  /* 0x00000005849a7c10 */ /* 0x001fc6000ff7e0ff */
[----:B------:R1:W4:Y:S01]  /*6950*/  @P2 LDG.E.U8 R47, desc[UR22][R130.64] ;  /* 0x00000016822f2981 */ /* 0x000322000c1e1100 */
[----:B------:R-:W-:Y:S02]  /*6960*/  PRMT R30, RZ, 0x7610, R30 ;  /* 0x00007610ff1e7816 */ /* 0x000fe4000000001e */
[----:B------:R-:W-:Y:S01]  /*6970*/  IADD3.X R155, PT, PT, R133, UR6, RZ, P3, !PT ;  /* 0x00000006859b7c10 */ /* 0x000fe20009ffe4ff */
[----:B------:R-:W4:Y:S04]  /*6980*/  @P2 LDG.E.U8 R39, desc[UR22][R156.64] ;  /* 0x000000169c272981 */ /* 0x000f28000c1e1100 */
[----:B------:R-:W4:Y:S01]  /*6990*/  @P2 LDG.E.U8 R31, desc[UR22][R154.64] ;  /* 0x000000169a1f2981 */ /* 0x000f22000c1e1100 */
[----:B-1----:R-:W-:-:S04]  /*69a0*/  IADD3 R130, P4, PT, R134, UR5, RZ ;  /* 0x0000000586827c10 */ /* 0x002fc8000ff9e0ff */
[----:B------:R-:W-:-:S05]  /*69b0*/  IADD3.X R131, PT, PT, R135, UR6, RZ, P4, !PT ;  /* 0x0000000687837c10 */ /* 0x000fca000a7fe4ff */
[----:B------:R-:W4:Y:S01]  /*69c0*/  @P2 LDG.E.U8 R30, desc[UR22][R130.64] ;  /* 0x00000016821e2981 */ /* 0x000f22000c1e1100 */
[----:B------:R-:W-:-:S04]  /*69d0*/  @!UP0 UIADD3 UR6, UPT, UPT, -UR4, 0x100000, URZ ;  /* 0x0010000004068890 */ /* 0x000fc8000fffe1ff */
[----:B------:R-:W-:Y:S02]  /*69e0*/  @!UP0 USHF.L.U32 UR7, UR6, 0xb, URZ ;  /* 0x0000000b06078899 */ /* 0x000fe400080006ff */
[----:B------:R-:W-:Y:S01]  /*69f0*/  @!UP0 USHF.L.U32 UR6, UR6, 0x1, URZ ;  /* 0x0000000106068899 */ /* 0x000fe200080006ff */
[----:B------:R-:W-:-:S11]  /*6a00*/  VOTEU.ALL UP1, P1 ;  /* 0x0000000000ff7886 */ /* 0x000fd60000820000 */
[----:B------:R0:W1:Y:S01]  /*6a10*/  @!UP1 SYNCS.EXCH.64 URZ, [UR9+0x11008], UR6 ;  /* 0x0110080609ff95b2 */ /* 0x0000620008000100 */
        /* <DEDUP_REMOVED lines=16> */
[----:B------:R1:W-:Y:S01]  /*6b20*/  STS.U8 [R145+UR9+0x7c80], R2 ;  /* 0x007c800291007988 */ /* 0x0003e20008000009 */
[----:B0-----:R-:W-:-:S03]  /*6b30*/  LOP3.LUT R3, R148, 0x7f, RZ, 0xc0, !PT ;  /* 0x0000007f94037812 */ /* 0x001fc600078ec0ff */
[----:B------:R-:W-:Y:S01]  /*6b40*/  STS.U8 [R145+UR9+0x4080], R94 ;  /* 0x0040805e91007988 */ /* 0x000fe20008000009 */
[----:B-1----:R-:W-:-:S03]  /*6b50*/  LOP3.LUT R2, R3, 0x40, RZ, 0x3c, !PT ;  /* 0x0000004003027812 */ /* 0x002fc600078e3cff */
        /* <DEDUP_REMOVED lines=43> */
[----:B---3--:R-:W-:Y:S04]  /*6e10*/  STS.U8 [R143+UR9+0x7980], R43 ;  /* 0x0079802b8f007988 */ /* 0x008fe80008000009 */
[----:B------:R-:W-:Y:S04]  /*6e20*/  STS.U8 [R143+UR9+0x5d80], R99 ;  /* 0x005d80638f007988 */ /* 0x000fe80008000009 */
[----:B--2---:R-:W-:Y:S04]  /*6e30*/  STS.U8 [R143+UR9+0x7d80], R35 ;  /* 0x007d80238f007988 */ /* 0x004fe80008000009 */
[----:B------:R-:W-:Y:S04]  /*6e40*/  STS.U8 [R2+UR9+0x4200], R128 ;  /* 0x0042008002007988 */ /* 0x000fe80008000009 */
[----:B------:R-:W-:Y:S04]  /*6e50*/  STS.U8 [R2+UR9+0x6200], R91 ;  /* 0x0062005b02007988 */ /* 0x000fe80008000009 */
[----:B------:R-:W-:Y:S04]  /*6e60*/  STS.U8 [R2+UR9+0x4600], R124 ;  /* 0x0046007c02007988 */ /* 0x000fe80008000009 */
[----:B------:R-:W-:Y:S04]  /*6e70*/  STS.U8 [R2+UR9+0x6600], R82 ;  /* 0x0066005202007988 */ /* 0x000fe80008000009 */
[----:B------:R-:W-:Y:S04]  /*6e80*/  STS.U8 [R2+UR9+0x4a00], R120 ;  /* 0x004a007802007988 */ /* 0x000fe80008000009 */
[----:B------:R-:W-:Y:S04]  /*6e90*/  STS.U8 [R2+UR9+0x6a00], R74 ;  /* 0x006a004a02007988 */ /* 0x000fe80008000009 */
[----:B------:R-:W-:Y:S04]  /*6ea0*/  STL.64 [R1+0x430], R156 ;  /* 0x0004309c01007387 */ /* 0x000fe80000100a00 */
[----:B------:R-:W-:Y:S04]  /*6eb0*/  STS.U8 [R2+UR9+0x4e00], R116 ;  /* 0x004e007402007988 */ /* 0x000fe80008000009 */
[----:B------:R-:W-:Y:S04]  /*6ec0*/  STL.64 [R1+0x3b8], R154 ;  /* 0x0003b89a01007387 */ /* 0x000fe80000100a00 */
[----:B------:R-:W-:Y:S01]  /*6ed0*/  STS.U8 [R2+UR9+0x6e00], R66 ;  /* 0x006e004202007988 */ /* 0x000fe20008000009 */
[----:B0-----:R-:W-:-:S03]  /*6ee0*/  LOP3.LUT R0, R3, 0x50, RZ, 0x3c, !PT ;  /* 0x0000005003007812 */ /* 0x001fc600078e3cff */
[----:B------:R-:W-:Y:S04]  /*6ef0*/  STL.64 [R1+0x3b0], R130 ;  /* 0x0003b08201007387 */ /* 0x000fe80000100a00 */
[----:B------:R-:W-:Y:S01]  /*6f00*/  STS.U8 [R2+UR9+0x5200], R112 ;  /* 0x0052007002007988 */ /* 0x000fe20008000009 */
[----:B------:R-:W-:-:S04]  /*6f10*/  @!UP0 UIADD3 UR4, UPT, UPT, -UR4, 0x100000, URZ ;  /* 0x0010000004048890 */ /* 0x000fc8000fffe1ff */
[----:B------:R-:W-:Y:S02]  /*6f20*/  @!UP0 USHF.L.U32 UR5, UR4, 0xb, URZ ;  /* 0x0000000b04058899 */ /* 0x000fe400080006ff */
[----:B------:R-:W-:Y:S01]  /*6f30*/  @!UP0 USHF.L.U32 UR4, UR4, 0x1, URZ ;  /* 0x0000000104048899 */ /* 0x000fe200080006ff */
[----:B------:R-:W-:Y:S01]  /*6f40*/  STS.U8 [R2+UR9+0x7200], R58 ;  /* 0x0072003a02007988 */ /* 0x000fe20008000009 */
[----:B------:R-:W-:-:S03]  /*6f50*/  ISETP.EQ.U32.AND P3, PT, RZ, UR8, P2 ;  /* 0x00000008ff007c0c */ /* 0x000fc60009762070 */
[----:B------:R-:W-:Y:S04]  /*6f60*/  STS.U8 [R2+UR9+0x5600], R108 ;  /* 0x0056006c02007988 */ /* 0x000fe80008000009 */
[----:B------:R-:W-:Y:S04]  /*6f70*/  STS.U8 [R2+UR9+0x7600], R50 ;  /* 0x0076003202007988 */ /* 0x000fe80008000009 */
[----:B------:R-:W-:Y:S04]  /*6f80*/  STS.U8 [R2+UR9+0x5a00], R103 ;  /* 0x005a006702007988 */ /* 0x000fe80008000009 */
[----:B----4-:R-:W-:Y:S04]  /*6f90*/  STS.U8 [R2+UR9+0x7a00], R42 ;  /* 0x007a002a02007988 */ /* 0x010fe80008000009 */
[----:B------:R-:W-:Y:S04]  /*6fa0*/  STS.U8 [R2+UR9+0x5e00], R98 ;  /* 0x005e006202007988 */ /* 0x000fe80008000009 */
[----:B------:R0:W-:Y:S01]  /*6fb0*/  STS.U8 [R2+UR9+0x7e00], R34 ;  /* 0x007e002202007988 */ /* 0x0001e20008000009 */
[----:B------:R-:W-:-:S03]  /*6fc0*/  VOTEU.ALL UP1, P1 ;  /* 0x0000000000ff7886 */ /* 0x000fc60000820000 */
[----:B------:R-:W-:Y:S04]  /*6fd0*/  STS.U8 [R0+UR9+0x4280], R127 ;  /* 0x0042807f00007988 */ /* 0x000fe80008000009 */
[----:B------:R-:W-:Y:S01]  /*6fe0*/  STS.U8 [R0+UR9+0x6280], R90 ;  /* 0x0062805a00007988 */ /* 0x000fe20008000009 */
[----:B0-----:R-:W-:-:S03]  /*6ff0*/  LOP3.LUT R2, R3, 0x60, RZ, 0x3c, !PT ;  /* 0x0000006003027812 */ /* 0x001fc600078e3cff */
        /* <DEDUP_REMOVED lines=16> */
[----:B------:R1:W-:Y:S04]  /*7100*/  STS.U8 [R2+UR9+0x6300], R89 ;  /* 0x0063005902007988 */ /* 0x0003e80008000009 */
        /* <DEDUP_REMOVED lines=13> */
[----:B------:R1:W-:Y:S01]  /*71e0*/  STS.U8 [R2+UR9+0x7f00], R32 ;  /* 0x007f002002007988 */ /* 0x0003e20008000009 */
[----:B------:R-:W-:-:S03]  /*71f0*/  UIADD3 UR16, UPT, UPT, UR9, 0x8000, URZ ;  /* 0x0000800009107890 */ /* 0x000fc6000fffe0ff */
[----:B------:R1:W-:Y:S01]  /*7200*/  STS.U8 [R0+UR9+0x4380], R125 ;  /* 0x0043807d00007988 */ /* 0x0003e20008000009 */
[----:B------:R-:W-:-:S03]  /*7210*/  UIADD3 UR13, UPT, UPT, UR10, 0x100000, URZ ;  /* 0x001000000a0d7890 */ /* 0x000fc6000fffe0ff */
        /* <DEDUP_REMOVED lines=15> */
[----:B------:R0:W-:Y:S06]  /*7310*/  MEMBAR.ALL.CTA ;  /* 0x0000000000007992 */ /* 0x0001ec0000008000 */
[----:B0-----:R-:W-:Y:S04]  /*7320*/  FENCE.VIEW.ASYNC.S ;  /* 0x00000000000073c6 */ /* 0x001fe80000000000 */
[----:B------:R-:W0:Y:S02]  /*7330*/  FENCE.VIEW.ASYNC.S ;  /* 0x00000000000073c6 */ /* 0x000e240000000000 */
[----:B0-----:R1:W0:Y:S02]  /*7340*/  @!UP1 SYNCS.EXCH.64 URZ, [UR9+0x8000], UR4 ;  /* 0x0080000409ff95b2 */ /* 0x0012240008000100 */
[----:B0-----:R-:W-:Y:S06]  /*7350*/  BAR.SYNC.DEFER_BLOCKING 0x0 ;  /* 0x0000000000007b1d */ /* 0x001fec0000010000 */
[----:B-1----:R-:W-:Y:S05]  /*7360*/  @!P3 BRA `(.L_x_6) ;  /* 0x0000000000d8b947 */ /* 0x002fea0003800000 */
[----:B------:R-:W-:Y:S02]  /*7370*/  USHF.R.U32.HI UR14, URZ, 0x4, UR9 ;  /* 0x00000004ff0e7899 */ /* 0x000fe40008011609 */
[----:B------:R-:W-:Y:S02]  /*7380*/  UIADD3 UR5, UPT, UPT, UR9, 0x4000, URZ ;  /* 0x0000400009057890 */ /* 0x000fe4000fffe0ff */
[----:B------:R-:W-:Y:S02]  /*7390*/  USGXT.U32 UR14, UR14, 0xe ;  /* 0x0000000e0e0e789a */ /* 0x000fe40008000000 */
[----:B------:R-:W-:Y:S02]  /*73a0*/  USHF.R.U32.HI UR5, URZ, 0x4, UR5 ;  /* 0x00000004ff057899 */ /* 0x000fe40008011605 */
[----:B------:R-:W-:Y:S02]  /*73b0*/  UIADD3 UR28, UP1, UPT, UR14, 0x80, URZ ;  /* 0x000000800e1c7890 */ /* 0x000fe4000ff3e0ff */
[----:B------:R-:W-:Y:S01]  /*73c0*/  USGXT.U32 UR18, UR5, 0xe ;  /* 0x0000000e0512789a */ /* 0x000fe20008000000 */
[----:B------:R-:W-:Y:S01]  /*73d0*/  UMOV UR4, URZ ;  /* 0x000000ff00047c82 */ /* 0x000fe20008000000 */
[----:B------:R-:W-:Y:S01]  /*73e0*/  UMOV UR6, URZ ;  /* 0x000000ff00067c82 */ /* 0x000fe20008000000 */
[----:B------:R-:W-:-:S02]  /*73f0*/  UIADD3.X UR29, UPT, UPT, UR4, -0x7fffbfe0, URZ, UP1, !UPT ;  /* 0x80004020041d7890 */ /* 0x000fc40008ffe4ff */
[----:B------:R-:W-:Y:S01]  /*7400*/  UIADD3 UR58, UP1, UPT, UR18, 0x2, URZ ;  /* 0x00000002123a7890 */ /* 0x000fe2000ff3e0ff */
[----:B------:R-:W-:Y:S01]  /*7410*/  UMOV UR4, UR16 ;  /* 0x0000001000047c82 */ /* 0x000fe20008000000 */
[----:B------:R-:W-:Y:S02]  /*7420*/  UMOV UR5, URZ ;  /* 0x000000ff00057c82 */ /* 0x000fe40008000000 */
[----:B------:R-:W-:Y:S01]  /*7430*/  UIADD3.X UR59, UPT, UPT, UR6, 0x40004040, URZ, UP1, !UPT ;  /* 0x40004040063b7890 */ /* 0x000fe20008ffe4ff */
[----:B------:R-:W-:Y:S01]  /*7440*/  UMOV UR17, UR4 ;  /* 0x0000000400117c82 */ /* 0x000fe20008000000 */
[----:B------:R-:W-:Y:S02]  /*7450*/  UIADD3.64 UR4, UPT, UPT, UR28, 0x80, URZ ;  /* 0x000000801c047897 */ /* 0x000fe4000fffe0ff */
[----:B------:R-:W-:Y:S02]  /*7460*/  UIADD3.64 UR6, UPT, UPT, UR58, 0x2, URZ ;  /* 0x000000023a067897 */ /* 0x000fe4000fffe0ff */
[----:B------:R-:W-:-:S02]  /*7470*/  UIADD3.64 UR38, UPT, UPT, UR28, 0x100, URZ ;  /* 0x000001001c267897 */ /* 0x000fc4000fffe0ff */
[----:B------:R-:W-:Y:S02]  /*7480*/  UIADD3.64 UR40, UPT, UPT, UR58, 0x4, URZ ;  /* 0x000000043a287897 */ /* 0x000fe4000fffe0ff */
[----:B------:R-:W-:Y:S02]  /*7490*/  UIADD3.64 UR42, UPT, UPT, UR28, 0x180, URZ ;  /* 0x000001801c2a7897 */ /* 0x000fe4000fffe0ff */
[----:B------:R-:W-:Y:S02]  /*74a0*/  UIADD3.64 UR44, UPT, UPT, UR58, 0x1fe, URZ ;  /* 0x000001fe3a2c7897 */ /* 0x000fe4000fffe0ff */
[----:B------:R-:W-:Y:S02]  /*74b0*/  UIADD3.64 UR46, UPT, UPT, UR28, 0x200, URZ ;  /* 0x000002001c2e7897 */ /* 0x000fe4000fffe0ff */
[----:B------:R-:W-:Y:S02]  /*74c0*/  UIADD3.64 UR48, UPT, UPT, UR58, 0x200, URZ ;  /* 0x000002003a307897 */ /* 0x000fe4000fffe0ff */
[----:B------:R-:W-:-:S02]  /*74d0*/  UIADD3.64 UR50, UPT, UPT, UR28, 0x280, URZ ;  /* 0x000002801c327897 */ /* 0x000fc4000fffe0ff */
[----:B------:R-:W-:Y:S01]  /*74e0*/  UIADD3.64 UR52, UPT, UPT, UR58, 0x202, URZ ;  /* 0x000002023a347897 */ /* 0x000fe2000fffe0ff */
[----:B------:R-:W-:Y:S01]  /*74f0*/  UMOV UR26, 0x0 ;  /* 0x00000000001a7882 */ /* 0x000fe20000000000 */
[----:B------:R-:W-:Y:S01]  /*7500*/  UMOV UR27, 0x4108010 ;  /* 0x04108010001b7882 */ /* 0x000fe20000000000 */
[----:B------:R-:W-:Y:S01]  /*7510*/  UIADD3.64 UR54, UPT, UPT, UR28, 0x300, URZ ;  /* 0x000003001c367897 */ /* 0x000fe2000fffe0ff */
[----:B------:R-:W-:Y:S01]  /*7520*/  UMOV UR15, 0x80004020 ;  /* 0x80004020000f7882 */ /* 0x000fe20000000000 */
[----:B------:R-:W-:Y:S01]  /*7530*/  UIADD3.64 UR56, UPT, UPT, UR58, 0x204, URZ ;  /* 0x000002043a387897 */ /* 0x000fe2000fffe0ff */
[----:B------:R-:W-:Y:S01]  /*7540*/  UMOV UR19, 0x40004040 ;  /* 0x4000404000137882 */ /* 0x000fe20000000000 */
[----:B------:R-:W-:Y:S01]  /*7550*/  UMOV UR24, 0x0 ;  /* 0x0000000000187882 */ /* 0x000fe20000000000 */
[----:B------:R-:W-:Y:S01]  /*7560*/  UMOV UR25, 0x4108010 ;  /* 0x0410801000197882 */ /* 0x000fe20000000000 */
[----:B------:R-:W-:Y:S01]  /*7570*/  UMOV UR20, 0x0 ;  /* 0x0000000000147882 */ /* 0x000fe20000000000 */
[----:B------:R-:W-:Y:S01]  /*7580*/  UMOV UR21, 0x4108010 ;  /* 0x0410801000157882 */ /* 0x000fe20000000000 */
[----:B------:R0:W-:Y:S01]  /*7590*/  UTCQMMA gdesc[UR14], gdesc[UR18], tmem[UR13], tmem[UR26], idesc[UR27], !UPT ;  /* 0x00ff1a120e0075ea */ /* 0x0001e2000f80030d */
[----:B------:R-:W-:Y:S01]  /*75a0*/  UMOV UR30, 0x0 ;  /* 0x00000000001e7882 */ /* 0x000fe20000000000 */
[----:B------:R-:W-:Y:S01]  /*75b0*/  UMOV UR31, 0x4108010 ;  /* 0x04108010001f7882 */ /* 0x000fe20000000000 */
[----:B------:R0:W-:Y:S01]  /*75c0*/  UTCQMMA gdesc[UR28], gdesc[UR58], tmem[UR13], tmem[UR24], idesc[UR25], UPT ;  /* 0x00ff183a1c0075ea */ /* 0x0001e2000b80030d */
        /* <DEDUP_REMOVED lines=12> */
[----:B------:R0:W-:Y:S01]  /*7690*/  UTCQMMA gdesc[UR50], gdesc[UR52], tmem[UR13], tmem[UR34], idesc[UR35], UPT ;  /* 0x00ff2234320075ea */ /* 0x0001e2000b80030d */
[----:B------:R0:W-:Y:S01]  /*76a0*/  UTCQMMA gdesc[UR54], gdesc[UR56], tmem[UR13], tmem[UR60], idesc[UR61], UPT ;  /* 0x00ff3c38360075ea */ /* 0x0001e2000b80030d */
[----:B------:R0:W-:Y:S01]  /*76b0*/  UTCBAR [UR17], URZ ;  /* 0x000000ff110073e9 */ /* 0x0001e200080000ff */
[----:B------:R-:W-:Y:S01]  /*76c0*/  NOP ;  /* 0x0000000000007918 */ /* 0x000fe20000000000 */
.L_x_6:
[----:B------:R-:W-:Y:S05]  /*76d0*/  @!P2 BRA `(.L_x_7) ;  /* 0x000000000008a947 */ /* 0x000fea0003800000 */
[----:B------:R-:W1:Y:S02]  /*76e0*/  SYNCS.PHASECHK.TRANS64.TRYWAIT P4, [UR9+0x8000], RZ ;  /* 0x008000ffff0075a7 */ /* 0x000e640008081109 */
[----:B-1----:R-:W-:Y:S05]  /*76f0*/  @!P4 BRA `(.L_x_8) ;  /* 0x0000013c0020c947 */ /* 0x002fea0003800000 */
.L_x_7:
[----:B------:R-:W-:Y:S06]  /*7700*/  BAR.SYNC.DEFER_BLOCKING 0x0 ;  /* 0x0000000000007b1d */ /* 0x000fec0000010000 */
[----:B0-----:R-:W0:Y:S02]  /*7710*/  LDCU UR7, c[0x0][0x3a8] ;  /* 0x00007500ff0777ac */ /* 0x001e240008000800 */
[----:B------:R-:W1:Y:S01]  /*7720*/  S2UR UR14, SR_CTAID.Y ;  /* 0x00000000000e79c3 */ /* 0x000e620000002600 */
[----:B------:R-:W-:Y:S01]  /*7730*/  LDTM.16dp32bit_t0_t15.x32 R4, tmem[UR11+0x100000] ;  /* 0x1000000b000479ee */ /* 0x000fe20008a80000 */
[----:B------:R-:W0:Y:S01]  /*7740*/  LDTM.16dp32bit_t16_t31.x32 R4, tmem[UR11+0x100020] ;  /* 0x1000200b000479ee */ /* 0x000e220008aa0000 */
[----:B------:R-:W-:Y:S01]  /*7750*/  STL [R1+0x840], R135 ;  /* 0x0008408701007387 */ /* 0x000fe20000100800 */
[----:B------:R-:W1:Y:S03]  /*7760*/  LDCU UR4, c[0x0][0x3d0] ;  /* 0x00007a00ff0477ac */ /* 0x000e660008000800 */
[----:B------:R-:W-:Y:S01]  /*7770*/  STL [R1+0x83c], R134 ;  /* 0x00083c8601007387 */ /* 0x000fe20000100800 */
[----:B------:R-:W2:Y:S01]  /*7780*/  LDCU UR5, c[0x0][0x3d4] ;  /* 0x00007a80ff0577ac */ /* 0x000ea20008000800 */
[----:B------:R-:W3:Y:S02]  /*7790*/  LDC.64 R148, c[0x0][0x390] ;  /* 0x0000e400ff947b82 */ /* 0x000ee40000000a00 */
[----:B------:R-:W-:Y:S01]  /*77a0*/  STL [R1+0x838], R133 ;  /* 0x0008388501007387 */ /* 0x000fe20000100800 */
[----:B------:R-:W4:Y:S03]  /*77b0*/  LDCU UR6, c[0x0][0x3d8] ;  /* 0x00007b00ff0677ac */ /* 0x000f260008000800 */
[----:B------:R-:W-:Y:S01]  /*77c0*/  STL [R1+0x834], R132 ;  /* 0x0008348401007387 */ /* 0x000fe20000100800 */
[----:B------:R-:W-:Y:S01]  /*77d0*/  PRMT R39, RZ, 0x7610, R39 ;  /* 0x00007610ff277816 */ /* 0x000fe20000000027 */
[----:B------:R-:W3:Y:S01]  /*77e0*/  LDC R42, c[0x0][0x3d8] ;  /* 0x0000f600ff2a7b82 */ /* 0x000ee20000000800 */
[----:B------:R-:W-:Y:S01]  /*77f0*/  PRMT R43, RZ, 0x7610, R43 ;  /* 0x00007610ff2b7816 */ /* 0x000fe2000000002b */
[----:B------:R-:W2:Y:S06]  /*7800*/  LDCU UR24, c[0x0][0x3d8] ;  /* 0x00007b00ff1877ac */ /* 0x000eac0008000800 */
[----:B------:R-:W3:Y:S01]  /*7810*/  LDC R41, c[0x0][0x3d8] ;  /* 0x0000f600ff297b82 */ /* 0x000ee20000000800 */
[----:B0-----:R-:W-:Y:S01]  /*7820*/  FMUL R3, R4, UR7 ;  /* 0x0000000704037c20 */ /* 0x001fe20008400000 */
[----:B------:R-:W-:Y:S01]  /*7830*/  FMUL R2, R5, UR7 ;  /* 0x0000000705027c20 */ /* 0x000fe20008400000 */
[----:B------:R-:W-:Y:S01]  /*7840*/  FMUL R0, R6, UR7 ;  /* 0x0000000706007c20 */ /* 0x000fe20008400000 */
[----:B------:R-:W-:Y:S01]  /*7850*/  FMUL R37, R7, UR7 ;  /* 0x0000000707257c20 */ /* 0x000fe20008400000 */
[----:B------:R-:W-:Y:S01]  /*7860*/  FMUL R36, R9, UR7 ;  /* 0x0000000709247c20 */ /* 0x000fe20008400000 */
[----:B------:R-:W-:Y:S01]  /*7870*/  FMUL R38, R11, UR7 ;  /* 0x000000070b267c20 */ /* 0x000fe20008400000 */
[----:B-1----:R-:W-:Y:S01]  /*7880*/  UIMAD UR4, UR14, UR4, URZ ;  /* 0x000000040e0472a4 */ /* 0x002fe2000f8e02ff */
[----:B------:R-:W-:Y:S01]  /*7890*/  FMNMX3 R0, R3, R2, R0, !PT ;  /* 0x0000000203007276 */ /* 0x000fe20007800000 */
[----:B------:R-:W-:Y:S01]  /*78a0*/  FMUL R2, R8, UR7 ;  /* 0x0000000708027c20 */ /* 0x000fe20008400000 */
[----:B------:R-:W-:Y:S01]  /*78b0*/  FMUL R3, R10, UR7 ;  /* 0x000000070a037c20 */ /* 0x000fe20008400000 */
[----:B----45:R-:W-:Y:S01]  /*78c0*/  IMAD R40, R136, UR6, RZ ;  /* 0x0000000688287c24 */ /* 0x030fe2000f8e02ff */
[----:B------:R-:W0:Y:S01]  /*78d0*/  @!P1 SYNCS.CCTL.IV [UR9+0x8000] ;  /* 0x00800000ff0099b1 */ /* 0x000e220008000009 */
[----:B------:R-:W-:Y:S01]  /*78e0*/  NOP ;  /* 0x0000000000007918 */ /* 0x000fe20000000000 */
[----:B------:R-:W-:Y:S01]  /*78f0*/  FMNMX3 R0, R0, R37, R2, !PT ;  /* 0x0000002500007276 */ /* 0x000fe20007800002 */
[----:B------:R-:W-:Y:S01]  /*7900*/  FMUL R2, R12, UR7 ;  /* 0x000000070c027c20 */ /* 0x000fe20008400000 */
[----:B------:R-:W-:Y:S01]  /*7910*/  FMUL R37, R13, UR7 ;  /* 0x000000070d257c20 */ /* 0x000fe20008400000 */
[----:B------:R-:W1:Y:S01]  /*7920*/  LDCU UR14, c[0x0][0x3d8] ;  /* 0x00007b00ff0e77ac */ /* 0x000e620008000800 */
[----:B------:R-:W-:Y:S01]  /*7930*/  FMNMX3 R0, R0, R36, R3, !PT ;  /* 0x0000002400007276 */ /* 0x000fe20007800003 */
[----:B------:R-:W-:Y:S01]  /*7940*/  FMUL R36, R14, UR7 ;  /* 0x000000070e247c20 */ /* 0x000fe20008400000 */
[----:B------:R-:W-:Y:S01]  /*7950*/  FMUL R3, R15, UR7 ;  /* 0x000000070f037c20 */ /* 0x000fe20008400000 */
[----:B------:R-:W-:Y:S01]  /*7960*/  PRMT R129, RZ, 0x7610, R129 ;  /* 0x00007610ff817816 */ /* 0x000fe20000000081 */
[----:B------:R-:W4:Y:S01]  /*7970*/  LDCU UR6, c[0x0][0x3d8] ;  /* 0x00007b00ff0677ac */ /* 0x000f220008000800 */
[----:B------:R-:W-:Y:S01]  /*7980*/  FMNMX3 R0, R0, R38, R2, !PT ;  /* 0x0000002600007276 */ /* 0x000fe20007800002 */
[----:B------:R-:W-:Y:S01]  /*7990*/  FMUL R2, R16, UR7 ;  /* 0x0000000710027c20 */ /* 0x000fe20008400000 */
[----:B------:R-:W-:Y:S01]  /*79a0*/  FMUL R38, R19, UR7 ;  /* 0x0000000713267c20 */ /* 0x000fe20008400000 */
[----:B------:R-:W-:Y:S01]  /*79b0*/  PRMT R151, RZ, 0x7610, R151 ;  /* 0x00007610ff977816 */ /* 0x000fe20000000097 */
[----:B------:R-:W0:Y:S01]  /*79c0*/  LDCU UR15, c[0x0][0x3d8] ;  /* 0x00007b00ff0f77ac */ /* 0x000e220008000800 */
[----:B------:R-:W-:Y:S01]  /*79d0*/  FMNMX3 R0, R0, R37, R36, !PT ;  /* 0x0000002500007276 */ /* 0x000fe20007800024 */
[----:B--2---:R-:W-:-:S02]  /*79e0*/  IMAD R37, R138, UR5, RZ ;  /* 0x000000058a257c24 */ /* 0x004fc4000f8e02ff */
[----:B------:R-:W-:Y:S01]  /*79f0*/  FMUL R36, R17, UR7 ;  /* 0x0000000711247c20 */ /* 0x000fe20008400000 */
[----:B------:R-:W-:Y:S01]  /*7a00*/  USHF.R.S32.HI UR5, URZ, 0x1f, UR4 ;  /* 0x0000001fff057899 */ /* 0x000fe20008011404 */
[----:B------:R-:W-:Y:S01]  /*7a10*/  FMNMX3 R2, R0, R3, R2, !PT ;  /* 0x0000000300027276 */ /* 0x000fe20007800002 */
[----:B------:R-:W-:Y:S01]  /*7a20*/  FMUL R3, R18, UR7 ;  /* 0x0000000712037c20 */ /* 0x000fe20008400000 */
[----:B---3--:R-:W-:Y:S01]  /*7a30*/  IADD3 R148, P4, P5, R37, UR4, R148 ;  /* 0x0000000425947c10 */ /* 0x008fe2000fd9e094 */
[----:B------:R-:W2:Y:S01]  /*7a40*/  LDCU UR4, c[0x0][0x3d8] ;  /* 0x00007b00ff0477ac */ /* 0x000ea20008000800 */
[----:B------:R-:W-:Y:S01]  /*7a50*/  SHF.R.S32.HI R0, RZ, 0x1f, R37 ;  /* 0x0000001fff007819 */ /* 0x000fe20000011425 */
[----:B------:R-:W-:Y:S01]  /*7a60*/  FMUL R37, R20, UR7 ;  /* 0x0000000714257c20 */ /* 0x000fe20008400000 */
[----:B------:R-:W-:Y:S01]  /*7a70*/  FMNMX3 R2, R2, R36, R3, !PT ;  /* 0x0000002402027276 */ /* 0x000fe20007800003 */
[----:B------:R-:W-:Y:S01]  /*7a80*/  FMUL R36, R21, UR7 ;  /* 0x0000000715247c20 */ /* 0x000fe20008400000 */
[----:B------:R-:W-:Y:S01]  /*7a90*/  IADD3.X R0, PT, PT, R0, UR5, R149, P4, P5 ;  /* 0x0000000500007c10 */ /* 0x000fe2000a7ea495 */
[----:B------:R-:W-:Y:S01]  /*7aa0*/  FMUL R3, R22, UR7 ;  /* 0x0000000716037c20 */ /* 0x000fe20008400000 */
[----:B------:R-:W-:Y:S01]  /*7ab0*/  IADD3 R44, P4, PT, R40, R148, RZ ;  /* 0x00000094282c7210 */ /* 0x000fe20007f9e0ff */
[----:B------:R-:W3:Y:S01]  /*7ac0*/  LDCU UR5, c[0x0][0x3d8] ;  /* 0x00007b00ff0577ac */ /* 0x000ee20008000800 */
[----:B------:R-:W-:Y:S01]  /*7ad0*/  FMNMX3 R2, R2, R38, R37, !PT ;  /* 0x0000002602027276 */ /* 0x000fe20007800025 */
[----:B-1----:R-:W-:Y:S01]  /*7ae0*/  IMAD R37, R137, UR14, RZ ;  /* 0x0000000e89257c24 */ /* 0x002fe2000f8e02ff */
[----:B------:R-:W-:Y:S01]  /*7af0*/  PRMT R38, RZ, 0x7610, R38 ;  /* 0x00007610ff267816 */ /* 0x000fe20000000026 */
[----:B------:R-:W1:Y:S01]  /*7b00*/  LDCU UR14, c[0x0][0x3d8] ;  /* 0x00007b00ff0e77ac */ /* 0x000e620008000800 */
[----:B------:R-:W-:-:S02]  /*7b10*/  LEA.HI.X.SX32 R45, R40, R0, 0x1, P4 ;  /* 0x00000000282d7211 */ /* 0x000fc400020f0eff */
[----:B------:R-:W-:Y:S01]  /*7b20*/  FMNMX3 R2, R2, R36, R3, !PT ;  /* 0x0000002402027276 */ /* 0x000fe20007800003 */
[----:B------:R-:W-:Y:S01]  /*7b30*/  FMUL R36, R23, UR7 ;  /* 0x0000000717247c20 */ /* 0x000fe20008400000 */
[C---:B------:R-:W-:Y:S01]  /*7b40*/  IADD3 R48, P4, PT, R37.reuse, R148, RZ ;  /* 0x0000009425307210 */ /* 0x040fe20007f9e0ff */
[----:B------:R-:W2:Y:S01]  /*7b50*/  @P2 LDG.E.U8 R38, desc[UR22][R44.64] ;  /* 0x000000162c262981 */ /* 0x000ea2000c1e1100 */
[----:B------:R-:W-:Y:S01]  /*7b60*/  FMUL R3, R24, UR7 ;  /* 0x0000000718037c20 */ /* 0x000fe20008400000 */
[----:B------:R-:W-:Y:S01]  /*7b70*/  PRMT R126, RZ, 0x7610, R126 ;  /* 0x00007610ff7e7816 */ /* 0x000fe2000000007e */
[----:B------:R-:W0:Y:S01]  /*7b80*/  LDCU UR17, c[0x0][0x3d8] ;  /* 0x00007b00ff1177ac */ /* 0x000e220008000800 */
[----:B------:R-:W-:Y:S01]  /*7b90*/  STL.64 [R1+0x3a8], R44 ;  /* 0x0003a82c01007387 */ /* 0x000fe20000100a00 */
[----:B------:R-:W-:Y:S02]  /*7ba0*/  LEA.HI.X.SX32 R49, R37, R0, 0x1, P4 ;  /* 0x0000000025317211 */ /* 0x000fe400020f0eff */
[----:B------:R-:W-:Y:S01]  /*7bb0*/  PRMT R37, RZ, 0x7610, R37 ;  /* 0x00007610ff257816 */ /* 0x000fe20000000025 */
[----:B------:R-:W0:Y:S02]  /*7bc0*/  LDCU UR18, c[0x0][0x3d8] ;  /* 0x00007b00ff1277ac */ /* 0x000e240008000800 */
[----:B------:R-:W3:Y:S01]  /*7bd0*/  @P2 LDG.E.U8 R39, desc[UR22][R48.64] ;  /* 0x0000001630272981 */ /* 0x000ee2000c1e1100 */
[----:B------:R-:W-:Y:S01]  /*7be0*/  PRMT R143, RZ, 0x7610, R143 ;  /* 0x00007610ff8f7816 */ /* 0x000fe2000000008f */
[----:B------:R-:W0:Y:S01]  /*7bf0*/  LDCU UR21, c[0x0][0x3d8] ;  /* 0x00007b00ff1577ac */ /* 0x000e220008000800 */
[----:B------:R-:W-:-:S02]  /*7c00*/  PRMT R144, RZ, 0x7610, R144 ;  /* 0x00007610ff907816 */ /* 0x000fc40000000090 */
[----:B------:R-:W-:Y:S01]  /*7c10*/  PRMT R46, RZ, 0x7610, R46 ;  /* 0x00007610ff2e7816 */ /* 0x000fe2000000002e */
[----:B------:R-:W0:Y:S01]  /*7c20*/  LDCU UR19, c[0x0][0x3d8] ;  /* 0x00007b00ff1377ac */ /* 0x000e220008000800 */
[----:B------:R-:W-:Y:S02]  /*7c30*/  PRMT R123, RZ, 0x7610, R123 ;  /* 0x00007610ff7b7816 */ /* 0x000fe4000000007b */
[----:B------:R-:W-:Y:S01]  /*7c40*/  PRMT R142, RZ, 0x7610, R142 ;  /* 0x00007610ff8e7816 */ /* 0x000fe2000000008e */
[----:B------:R-:W0:Y:S01]  /*7c50*/  LDCU UR20, c[0x0][0x3d8] ;  /* 0x00007b00ff1477ac */ /* 0x000e220008000800 */
[----:B--2---:R2:W-:Y:S02]  /*7c60*/  STL [R1+0x7bc], R38 ;  /* 0x0007bc2601007387 */ /* 0x0045e40000100800 */
[----:B--2---:R-:W-:Y:S02]  /*7c70*/  IMAD R38, R139, UR4, RZ ;  /* 0x000000048b267c24 */ /* 0x004fe4000f8e02ff */
[----:B------:R-:W-:Y:S01]  /*7c80*/  STL.64 [R1+0x370], R48 ;  /* 0x0003703001007387 */ /* 0x000fe20000100a00 */
[----:B------:R-:W2:Y:S02]  /*7c90*/  LDCU UR4, c[0x0][0x3d8] ;  /* 0x00007b00ff0477ac */ /* 0x000ea40008000800 */
[----:B------:R-:W-:-:S04]  /*7ca0*/  IADD3 R44, P4, PT, R38, R148, RZ ;  /* 0x00000094262c7210 */ /* 0x000fc80007f9e0ff */
[----:B------:R-:W-:-:S05]  /*7cb0*/  LEA.HI.X.SX32 R45, R38, R0, 0x1, P4 ;  /* 0x00000000262d7211 */ /* 0x000fca00020f0eff */
[----:B------:R0:W2:Y:S04]  /*7cc0*/  @P2 LDG.E.U8 R37, desc[UR22][R44.64] ;  /* 0x000000162c252981 */ /* 0x0000a8000c1e1100 */
[----:B------:R0:W-:Y:S01]  /*7cd0*/  STL.64 [R1+0x330], R44 ;  /* 0x0003302c01007387 */ /* 0x0001e20000100a00 */
[----:B------:R-:W-:Y:S01]  /*7ce0*/  FMNMX3 R2, R2, R36, R3, !PT ;  /* 0x0000002402027276 */ /* 0x000fe20007800003 */
[----:B------:R-:W-:Y:S01]  /*7cf0*/  FMUL R36, R25, UR7 ;  /* 0x0000000719247c20 */ /* 0x000fe20008400000 */
[----:B------:R-:W-:-:S05]  /*7d00*/  FMUL R3, R26, UR7 ;  /* 0x000000071a037c20 */ /* 0x000fca0008400000 */
[----:B------:R-:W-:Y:S01]  /*7d10*/  FMNMX3 R2, R2, R36, R3, !PT ;  /* 0x0000002402027276 */ /* 0x000fe20007800003 */
[----:B------:R-:W-:Y:S01]  /*7d20*/  FMUL R36, R28, UR7 ;  /* 0x000000071c247c20 */ /* 0x000fe20008400000 */
[----:B------:R-:W-:Y:S01]  /*7d30*/  FMUL R3, R27, UR7 ;  /* 0x000000071b037c20 */ /* 0x000fe20008400000 */
[----:B------:R-:W-:Y:S01]  /*7d40*/  FMUL R38, R31, UR7 ;  /* 0x000000071f267c20 */ /* 0x000fe20008400000 */
[----:B0-----:R-:W0:Y:S01]  /*7d50*/  LDC R44, c[0x0][0x3d8] ;  /* 0x0000f600ff2c7b82 */ /* 0x001e220000000800 */
[----:B--2---:R3:W-:Y:S02]  /*7d60*/  STL [R1+0x7d8], R37 ;  /* 0x0007d82501007387 */ /* 0x0047e40000100800 */
[----:B---3--:R-:W-:Y:S01]  /*7d70*/  IMAD R37, R140, UR5, RZ ;  /* 0x000000058c257c24 */ /* 0x008fe2000f8e02ff */
[----:B------:R-:W-:Y:S01]  /*7d80*/  FMNMX3 R2, R2, R3, R36, !PT ;  /* 0x0000000302027276 */ /* 0x000fe20007800024 */
[----:B------:R2:W-:Y:S01]  /*7d90*/  STL [R1+0x7dc], R39 ;  /* 0x0007dc2701007387 */ /* 0x0005e20000100800 */
[----:B------:R-:W-:Y:S01]  /*7da0*/  PRMT R122, RZ, 0x7610, R122 ;  /* 0x00007610ff7a7816 */ /* 0x000fe2000000007a */
[----:B------:R-:W3:Y:S01]  /*7db0*/  LDCU UR5, c[0x0][0x3d8] ;  /* 0x00007b00ff0577ac */ /* 0x000ee20008000800 */
[----:B------:R-:W-:-:S04]  /*7dc0*/  IADD3 R50, P4, PT, R37, R148, RZ ;  /* 0x0000009425327210 */ /* 0x000fc80007f9e0ff */
[----:B------:R-:W-:-:S05]  /*7dd0*/  LEA.HI.X.SX32 R51, R37, R0, 0x1, P4 ;  /* 0x0000000025337211 */ /* 0x000fca00020f0eff */
[----:B------:R-:W3:Y:S01]  /*7de0*/  @P2 LDG.E.U8 R43, desc[UR22][R50.64] ;  /* 0x00000016322b2981 */ /* 0x000ee2000c1e1100 */
[----:B------:R-:W-:Y:S01]  /*7df0*/  FMUL R36, R29, UR7 ;  /* 0x000000071d247c20 */ /* 0x000fe20008400000 */
[----:B------:R-:W-:Y:S01]  /*7e00*/  FMUL R3, R30, UR7 ;  /* 0x000000071e037c20 */ /* 0x000fe20008400000 */
[----:B--2---:R-:W-:Y:S02]  /*7e10*/  IMAD R39, R141, UR4, RZ ;  /* 0x000000048d277c24 */ /* 0x004fe4000f8e02ff */
[----:B------:R-:W-:Y:S02]  /*7e20*/  FMUL R37, R32, UR7 ;  /* 0x0000000720257c20 */ /* 0x000fe40008400000 */
[----:B------:R-:W-:Y:S01]  /*7e30*/  FMNMX3 R2, R2, R36, R3, !PT ;  /* 0x0000002402027276 */ /* 0x000fe20007800003 */
[----:B------:R-:W-:Y:S01]  /*7e40*/  STL.64 [R1+0x2f0], R50 ;  /* 0x0002f03201007387 */ /* 0x000fe20000100a00 */
[----:B------:R-:W-:Y:S01]  /*7e50*/  IADD3 R48, P4, PT, R39, R148, RZ ;  /* 0x0000009427307210 */ /* 0x000fe20007f9e0ff */
[----:B------:R-:W2:Y:S01]  /*7e60*/  LDCU UR4, c[0x0][0x3d8] ;  /* 0x00007b00ff0477ac */ /* 0x000ea20008000800 */
[----:B------:R-:W-:-:S02]  /*7e70*/  FMNMX3 R2, R2, R38, R37, !PT ;  /* 0x0000002602027276 */ /* 0x000fc40007800025 */
[----:B------:R-:W-:Y:S02]  /*7e80*/  PRMT R38, RZ, 0x7610, R38 ;  /* 0x00007610ff267816 */ /* 0x000fe40000000026 */
[----:B------:R-:W-:Y:S01]  /*7e90*/  LEA.HI.X.SX32 R49, R39, R0, 0x1, P4 ;  /* 0x0000000027317211 */ /* 0x000fe200020f0eff */
[----:B------:R-:W-:Y:S01]  /*7ea0*/  FMUL R37, R33, UR7 ;  /* 0x0000000721257c20 */ /* 0x000fe20008400000 */
[----:B------:R-:W-:Y:S01]  /*7eb0*/  FMUL R36, R34, UR7 ;  /* 0x0000000722247c20 */ /* 0x000fe20008400000 */
[----:B------:R-:W-:Y:S01]  /*7ec0*/  IMAD R3, R42, 0x2, R40 ;  /* 0x000000022a037824 */ /* 0x000fe200078e0228 */
[----:B------:R-:W0:Y:S01]  /*7ed0*/  LDC R39, c[0x0][0x3d8] ;  /* 0x0000f600ff277b82 */ /* 0x000e220000000800 */
[----:B------:R0:W2:Y:S03]  /*7ee0*/  @P2 LDG.E.U8 R38, desc[UR22][R48.64] ;  /* 0x0000001630262981 */ /* 0x0000a6000c1e1100 */
[----:B------:R-:W-:-:S04]  /*7ef0*/  IADD3 R132, P4, PT, R3, R148, RZ ;  /* 0x0000009403847210 */ /* 0x000fc80007f9e0ff */
[----:B------:R-:W-:Y:S02]  /*7f00*/  LEA.HI.X.SX32 R133, R3, R0, 0x1, P4 ;  /* 0x0000000003857211 */ /* 0x000fe400020f0eff */
[----:B------:R-:W-:Y:S01]  /*7f10*/  PRMT R40, RZ, 0x7610, R40 ;  /* 0x00007610ff287816 */ /* 0x000fe20000000028 */
[----:B---3--:R3:W-:Y:S04]  /*7f20*/  STL [R1+0x7d4], R43 ;  /* 0x0007d42b01007387 */ /* 0x0087e80000100800 */
[----:B------:R0:W-:Y:S01]  /*7f30*/  STL.64 [R1+0x2b0], R48 ;  /* 0x0002b03001007387 */ /* 0x0001e20000100a00 */
[----:B---3--:R-:W3:Y:S01]  /*7f40*/  LDC R43, c[0x0][0x3d8] ;  /* 0x0000f600ff2b7b82 */ /* 0x008ee20000000800 */
[----:B0-----:R-:W-:Y:S01]  /*7f50*/  FMNMX3 R48, R2, R37, R36, !PT ;  /* 0x0000002502307276 */ /* 0x001fe20007800024 */
[----:B------:R-:W-:Y:S01]  /*7f60*/  IMAD R2, R41, 0x2, R3 ;  /* 0x0000000229027824 */ /* 0x000fe200078e0203 */
[----:B------:R-:W-:-:S05]  /*7f70*/  PRMT R37, RZ, 0x7610, R37 ;  /* 0x00007610ff257816 */ /* 0x000fca0000000025 */
[----:B------:R-:W0:Y:S01]  /*7f80*/  LDC R36, c[0x0][0x3d8] ;  /* 0x0000f600ff247b82 */ /* 0x000e220000000800 */
[----:B------:R-:W-:Y:S01]  /*7f90*/  IMAD R3, R44, 0x2, R2 ;  /* 0x000000022c037824 */ /* 0x000fe200078e0202 */
[----:B------:R-:W-:-:S04]  /*7fa0*/  IADD3 R52, P4, PT, R2, R148, RZ ;  /* 0x0000009402347210 */ /* 0x000fc80007f9e0ff */
[C---:B------:R-:W-:Y:S01]  /*7fb0*/  IADD3 R50, P5, PT, R3.reuse, R148, RZ ;  /* 0x0000009403327210 */ /* 0x040fe20007fbe0ff */
[----:B--2---:R2:W-:Y:S01]  /*7fc0*/  STL [R1+0x7d0], R38 ;  /* 0x0007d02601007387 */ /* 0x0045e20000100800 */
[-C--:B------:R-:W-:Y:S01]  /*7fd0*/  LEA.HI.X.SX32 R53, R2, R0.reuse, 0x1, P4 ;  /* 0x0000000002357211 */ /* 0x080fe200020f0eff */
[----:B------:R-:W0:Y:S01]  /*7fe0*/  LDC R41, c[0x0][0x3d8] ;  /* 0x0000f600ff297b82 */ /* 0x000e220000000800 */
[----:B------:R-:W-:-:S03]  /*7ff0*/  LEA.HI.X.SX32 R51, R3, R0, 0x1, P5 ;  /* 0x0000000003337211 */ /* 0x000fc600028f0eff */
[----:B------:R-:W4:Y:S04]  /*8000*/  @P2 LDG.E.U8 R40, desc[UR22][R52.64] ;  /* 0x0000001634282981 */ /* 0x000f28000c1e1100 */
[----:B------:R-:W4:Y:S01]  /*8010*/  @P2 LDG.E.U8 R37, desc[UR22][R50.64] ;  /* 0x0000001632252981 */ /* 0x000f22000c1e1100 */
[----:B--2---:R-:W2:Y:S01]  /*8020*/  LDC R38, c[0x0][0x3d8] ;  /* 0x0000f600ff267b82 */ /* 0x004ea20000000800 */
[----:B---3--:R-:W-:-:S05]  /*8030*/  IMAD R2, R43, 0x2, R3 ;  /* 0x000000022b027824 */ /* 0x008fca00078e0203 */
[C---:B------:R-:W-:Y:S01]  /*8040*/  IADD3 R44, P4, PT, R2.reuse, R148, RZ ;  /* 0x00000094022c7210 */ /* 0x040fe20007f9e0ff */
[----:B------:R-:W-:Y:S01]  /*8050*/  STL.64 [R1+0x3a0], R132 ;  /* 0x0003a08401007387 */ /* 0x000fe20000100a00 */
[----:B------:R-:W-:Y:S01]  /*8060*/  PRMT R140, RZ, 0x7610, R140 ;  /* 0x00007610ff8c7816 */ /* 0x000fe2000000008c */
[----:B------:R-:W3:Y:S01]  /*8070*/  LDC R49, c[0x0][0x3d8] ;  /* 0x0000f600ff317b82 */ /* 0x000ee20000000800 */
[----:B------:R-:W-:Y:S01]  /*8080*/  LEA.HI.X.SX32 R45, R2, R0, 0x1, P4 ;  /* 0x00000000022d7211 */ /* 0x000fe200020f0eff */
[----:B------:R-:W-:Y:S04]  /*8090*/  STL.64 [R1+0x398], R52 ;  /* 0x0003983401007387 */ /* 0x000fe80000100a00 */
[----:B------:R-:W-:Y:S04]  /*80a0*/  STL.64 [R1+0x390], R50 ;  /* 0x0003903201007387 */ /* 0x000fe80000100a00 */
[----:B------:R0:W3:Y:S01]  /*80b0*/  @P2 LDG.E.U8 R129, desc[UR22][R44.64] ;  /* 0x000000162c812981 */ /* 0x0000e2000c1e1100 */
[----:B--2---:R-:W-:-:S02]  /*80c0*/  IMAD R3, R38, 0x2, R2 ;  /* 0x0000000226037824 */ /* 0x004fc400078e0202 */
[----:B------:R-:W2:Y:S02]  /*80d0*/  LDC R38, c[0x0][0x3d8] ;  /* 0x0000f600ff267b82 */ /* 0x000ea40000000800 */
[----:B0-----:R-:W-:Y:S01]  /*80e0*/  IMAD R2, R36, 0x2, R3 ;  /* 0x0000000224027824 */ /* 0x001fe200078e0203 */
[----:B------:R-:W-:-:S04]  /*80f0*/  IADD3 R42, P4, PT, R3, R148, RZ ;  /* 0x00000094032a7210 */ /* 0x000fc80007f9e0ff */
[----:B------:R-:W-:Y:S02]  /*8100*/  LEA.HI.X.SX32 R43, R3, R0, 0x1, P4 ;  /* 0x00000000032b7211 */ /* 0x000fe400020f0eff */
[----:B------:R-:W-:Y:S01]  /*8110*/  PRMT R36, RZ, 0x7610, R36 ;  /* 0x00007610ff247816 */ /* 0x000fe20000000024 */
[----:B----4-:R0:W-:Y:S04]  /*8120*/  STL [R1+0x7c4], R37 ;  /* 0x0007c42501007387 */ /* 0x0101e80000100800 */
[----:B------:R4:W-:Y:S04]  /*8130*/  STL [R1+0x7cc], R40 ;  /* 0x0007cc2801007387 */ /* 0x0009e80000100800 */
[----:B------:R1:W-:Y:S01]  /*8140*/  STL.64 [R1+0x388], R44 ;  /* 0x0003882c01007387 */ /* 0x0003e20000100a00 */
[----:B0-----:R-:W0:Y:S01]  /*8150*/  LDC R37, c[0x0][0x3d8] ;  /* 0x0000f600ff257b82 */ /* 0x001e220000000800 */
[----:B------:R-:W-:-:S02]  /*8160*/  IMAD R3, R39, 0x4, R2 ;  /* 0x0000000427037824 */ /* 0x000fc400078e0202 */
[----:B------:R2:W3:Y:S05]  /*8170*/  @P2 LDG.E.U8 R151, desc[UR22][R42.64] ;  /* 0x000000162a972981 */ /* 0x0004ea000c1e1100 */
[----:B----4-:R-:W4:Y:S01]  /*8180*/  LDC R40, c[0x0][0x3d8] ;  /* 0x0000f600ff287b82 */ /* 0x010f220000000800 */
[----:B-1----:R-:W-:-:S04]  /*8190*/  IADD3 R44, P4, PT, R2, R148, RZ ;  /* 0x00000094022c7210 */ /* 0x002fc80007f9e0ff */
[----:B------:R-:W-:Y:S01]  /*81a0*/  LEA.HI.X.SX32 R45, R2, R0, 0x1, P4 ;  /* 0x00000000022d7211 */ /* 0x000fe200020f0eff */
[----:B------:R2:W-:Y:S02]  /*81b0*/  STL.64 [R1+0x380], R42 ;  /* 0x0003802a01007387 */ /* 0x0005e40000100a00 */
[----:B------:R-:W1:Y:S02]  /*81c0*/  LDC R39, c[0x0][0x3d8] ;  /* 0x0000f600ff277b82 */ /* 0x000e640000000800 */
[----:B------:R-:W3:Y:S01]  /*81d0*/  @P2 LDG.E.U8 R36, desc[UR22][R44.64] ;  /* 0x000000162c242981 */ /* 0x000ee2000c1e1100 */
[----:B--2---:R-:W-:-:S04]  /*81e0*/  IADD3 R42, P4, PT, R3, R148, RZ ;  /* 0x00000094032a7210 */ /* 0x004fc80007f9e0ff */
[----:B------:R-:W-:Y:S01]  /*81f0*/  LEA.HI.X.SX32 R43, R3, R0, 0x1, P4 ;  /* 0x00000000032b7211 */ /* 0x000fe200020f0eff */
[----:B0-----:R-:W-:Y:S01]  /*8200*/  IMAD R3, R37, 0x2, R3 ;  /* 0x0000000225037824 */ /* 0x001fe200078e0203 */
[----:B------:R-:W-:Y:S01]  /*8210*/  STL.64 [R1+0x378], R44 ;  /* 0x0003782c01007387 */ /* 0x000fe20000100a00 */
[----:B------:R-:W0:Y:S03]  /*8220*/  LDC R37, c[0x0][0x3d8] ;  /* 0x0000f600ff257b82 */ /* 0x000e260000000800 */
[----:B------:R-:W-:Y:S01]  /*8230*/  STL.64 [R1+0x368], R42 ;  /* 0x0003682a01007387 */ /* 0x000fe20000100a00 */
[----:B------:R-:W-:-:S03]  /*8240*/  IADD3 R50, P4, PT, R3, R148, RZ ;  /* 0x0000009403327210 */ /* 0x000fc60007f9e0ff */
[----:B------:R2:W2:Y:S01]  /*8250*/  @P2 LDG.E.U8 R126, desc[UR22][R42.64] ;  /* 0x000000162a7e2981 */ /* 0x0004a2000c1e1100 */
[----:B------:R-:W-:-:S05]  /*8260*/  LEA.HI.X.SX32 R51, R3, R0, 0x1, P4 ;  /* 0x0000000003337211 */ /* 0x000fca00020f0eff */
[----:B------:R-:W2:Y:S04]  /*8270*/  @P2 LDG.E.U8 R46, desc[UR22][R50.64] ;  /* 0x00000016322e2981 */ /* 0x000ea8000c1e1100 */
[----:B---3--:R3:W-:Y:S02]  /*8280*/  STL [R1+0x7b8], R36 ;  /* 0x0007b82401007387 */ /* 0x0087e40000100800 */
[--C-:B---3--:R-:W-:Y:S02]  /*8290*/  IMAD R36, R38, 0x2, R3.reuse ;  /* 0x0000000226247824 */ /* 0x108fe400078e0203 */
[----:B------:R-:W-:Y:S01]  /*82a0*/  STL.64 [R1+0x360], R50 ;  /* 0x0003603201007387 */ /* 0x000fe20000100a00 */
[----:B------:R-:W3:Y:S01]  /*82b0*/  LDC R38, c[0x0][0x3d8] ;  /* 0x0000f600ff267b82 */ /* 0x000ee20000000800 */
[----:B----4-:R-:W-:Y:S01]  /*82c0*/  IMAD R2, R40, 0x2, R36 ;  /* 0x0000000228027824 */ /* 0x010fe200078e0224 */
[----:B------:R-:W-:-:S04]  /*82d0*/  PRMT R3, RZ, 0x7610, R3 ;  /* 0x00007610ff037816 */ /* 0x000fc80000000003 */
[----:B--2---:R-:W-:-:S04]  /*82e0*/  IADD3 R42, P5, PT, R2, R148, RZ ;  /* 0x00000094022a7210 */ /* 0x004fc80007fbe0ff */
[----:B------:R-:W-:-:S05]  /*82f0*/  LEA.HI.X.SX32 R43, R2, R0, 0x1, P5 ;  /* 0x00000000022b7211 */ /* 0x000fca00028f0eff */
[----:B------:R2:W4:Y:S01]  /*8300*/  @P2 LDG.E.U8 R3, desc[UR22][R42.64] ;  /* 0x000000162a032981 */ /* 0x000522000c1e1100 */
[C---:B------:R-:W-:Y:S01]  /*8310*/  IADD3 R44, P4, PT, R36.reuse, R148, RZ ;  /* 0x00000094242c7210 */ /* 0x040fe20007f9e0ff */
[----:B-1----:R-:W-:Y:S01]  /*8320*/  IMAD R2, R39, 0x2, R2 ;  /* 0x0000000227027824 */ /* 0x002fe200078e0202 */
[----:B------:R-:W-:Y:S01]  /*8330*/  PRMT R141, RZ, 0x7610, R141 ;  /* 0x00007610ff8d7816 */ /* 0x000fe2000000008d */
[----:B------:R-:W1:Y:S01]  /*8340*/  LDC R39, c[0x0][0x3d8] ;  /* 0x0000f600ff277b82 */ /* 0x000e620000000800 */
[----:B------:R-:W-:-:S05]  /*8350*/  LEA.HI.X.SX32 R45, R36, R0, 0x1, P4 ;  /* 0x00000000242d7211 */ /* 0x000fca00020f0eff */
[----:B------:R-:W-:Y:S02]  /*8360*/  STL.64 [R1+0x358], R44 ;  /* 0x0003582c01007387 */ /* 0x000fe40000100a00 */
[----:B------:R-:W0:Y:S02]  /*8370*/  LDC R36, c[0x0][0x3d8] ;  /* 0x0000f600ff247b82 */ /* 0x000e240000000800 */
[----:B------:R2:W-:Y:S04]  /*8380*/  STL.64 [R1+0x350], R42 ;  /* 0x0003502a01007387 */ /* 0x0005e80000100a00 */
[----:B------:R0:W3:Y:S01]  /*8390*/  @P2 LDG.E.U8 R143, desc[UR22][R44.64] ;  /* 0x000000162c8f2981 */ /* 0x0000e2000c1e1100 */
[----:B--2---:R-:W-:-:S04]  /*83a0*/  IADD3 R42, P4, PT, R2, R148, RZ ;  /* 0x00000094022a7210 */ /* 0x004fc80007f9e0ff */
[----:B------:R-:W-:-:S05]  /*83b0*/  LEA.HI.X.SX32 R43, R2, R0, 0x1, P4 ;  /* 0x00000000022b7211 */ /* 0x000fca00020f0eff */
[----:B------:R2:W2:Y:S04]  /*83c0*/  @P2 LDG.E.U8 R123, desc[UR22][R42.64] ;  /* 0x000000162a7b2981 */ /* 0x0004a8000c1e1100 */
[----:B----4-:R0:W-:Y:S02]  /*83d0*/  STL [R1+0x710], R3 ;  /* 0x0007100301007387 */ /* 0x0101e40000100800 */
[----:B0-----:R-:W-:Y:S02]  /*83e0*/  IMAD R3, R37, 0x2, R2 ;  /* 0x0000000225037824 */ /* 0x001fe400078e0202 */
[----:B------:R-:W0:Y:S03]  /*83f0*/  LDC R37, c[0x0][0x3d8] ;  /* 0x0000f600ff257b82 */ /* 0x000e260000000800 */
[----:B------:R-:W-:-:S04]  /*8400*/  IADD3 R44, P4, PT, R3, R148, RZ ;  /* 0x00000094032c7210 */ /* 0x000fc80007f9e0ff */
[----:B------:R-:W-:-:S05]  /*8410*/  LEA.HI.X.SX32 R45, R3, R0, 0x1, P4 ;  /* 0x00000000032d7211 */ /* 0x000fca00020f0eff */
[----:B------:R-:W4:Y:S01]  /*8420*/  @P2 LDG.E.U8 R144, desc[UR22][R44.64] ;  /* 0x000000162c902981 */ /* 0x000f22000c1e1100 */
[----:B---3--:R-:W-:Y:S02]  /*8430*/  IMAD R2, R38, 0x2, R3 ;  /* 0x0000000226027824 */ /* 0x008fe400078e0203 */
[----:B------:R-:W3:Y:S01]  /*8440*/  LDC R38, c[0x0][0x3d8] ;  /* 0x0000f600ff267b82 */ /* 0x000ee20000000800 */
[----:B------:R2:W-:Y:S01]  /*8450*/  STL.64 [R1+0x348], R42 ;  /* 0x0003482a01007387 */ /* 0x0005e20000100a00 */
[----:B------:R-:W-:Y:S01]  /*8460*/  IMAD R3, R41, 0x4, R2 ;  /* 0x0000000429037824 */ /* 0x000fe200078e0202 */
[----:B--2---:R-:W-:-:S04]  /*8470*/  IADD3 R42, P4, PT, R2, R148, RZ ;  /* 0x00000094022a7210 */ /* 0x004fc80007f9e0ff */
[----:B------:R-:W-:Y:S02]  /*8480*/  LEA.HI.X.SX32 R43, R2, R0, 0x1, P4 ;  /* 0x00000000022b7211 */ /* 0x000fe400020f0eff */
[C---:B------:R-:W-:Y:S01]  /*8490*/  IADD3 R40, P4, PT, R3.reuse, R148, RZ ;  /* 0x0000009403287210 */ /* 0x040fe20007f9e0ff */
[----:B------:R-:W-:Y:S03]  /*84a0*/  STL.64 [R1+0x340], R44 ;  /* 0x0003402c01007387 */ /* 0x000fe60000100a00 */
[----:B------:R-:W-:Y:S01]  /*84b0*/  LEA.HI.X.SX32 R41, R3, R0, 0x1, P4 ;  /* 0x0000000003297211 */ /* 0x000fe200020f0eff */
[----:B------:R-:W-:Y:S01]  /*84c0*/  IMAD R3, R36, 0x2, R3 ;  /* 0x0000000224037824 */ /* 0x000fe200078e0203 */
[----:B------:R-:W2:Y:S01]  /*84d0*/  @P2 LDG.E.U8 R142, desc[UR22][R42.64] ;  /* 0x000000162a8e2981 */ /* 0x000ea2000c1e1100 */
[----:B------:R-:W1:Y:S02]  /*84e0*/  LDC R36, c[0x0][0x3d8] ;  /* 0x0000f600ff247b82 */ /* 0x000e640000000800 */
[----:B0-----:R-:W-:Y:S01]  /*84f0*/  IMAD R2, R37, 0x2, R3 ;  /* 0x0000000225027824 */ /* 0x001fe200078e0203 */
[----:B------:R-:W2:Y:S05]  /*8500*/  @P2 LDG.E.U8 R122, desc[UR22][R40.64] ;  /* 0x00000016287a2981 */ /* 0x000eaa000c1e1100 */
[----:B------:R-:W0:Y:S01]  /*8510*/  LDC R37, c[0x0][0x3d8] ;  /* 0x0000f600ff257b82 */ /* 0x000e220000000800 */
[----:B----4-:R-:W-:Y:S04]  /*8520*/  STL.64 [R1+0x848], R144 ;  /* 0x0008489001007387 */ /* 0x010fe80000100a00 */
[----:B------:R-:W-:Y:S04]  /*8530*/  STL.64 [R1+0x338], R42 ;  /* 0x0003382a01007387 */ /* 0x000fe80000100a00 */
[----:B------:R4:W-:Y:S02]  /*8540*/  STL [R1+0x7b0], R46 ;  /* 0x0007b02e01007387 */ /* 0x0009e40000100800 */
[----:B----4-:R-:W-:-:S04]  /*8550*/  IADD3 R46, P4, PT, R3, R148, RZ ;  /* 0x00000094032e7210 */ /* 0x010fc80007f9e0ff */
[----:B------:R-:W-:Y:S02]  /*8560*/  LEA.HI.X.SX32 R47, R3, R0, 0x1, P4 ;  /* 0x00000000032f7211 */ /* 0x000fe400020f0eff */
[----:B------:R-:W-:-:S03]  /*8570*/  IADD3 R44, P4, PT, R2, R148, RZ ;  /* 0x00000094022c7210 */ /* 0x000fc60007f9e0ff */
[----:B------:R4:W4:Y:S01]  /*8580*/  @P2 LDG.E.U8 R140, desc[UR22][R46.64] ;  /* 0x000000162e8c2981 */ /* 0x000922000c1e1100 */
[----:B------:R-:W-:-:S05]  /*8590*/  LEA.HI.X.SX32 R45, R2, R0, 0x1, P4 ;  /* 0x00000000022d7211 */ /* 0x000fca00020f0eff */
[----:B------:R-:W4:Y:S01]  /*85a0*/  @P2 LDG.E.U8 R141, desc[UR22][R44.64] ;  /* 0x000000162c8d2981 */ /* 0x000f22000c1e1100 */
[----:B-1----:R-:W-:Y:S01]  /*85b0*/  IMAD R3, R39, 0x2, R2 ;  /* 0x0000000227037824 */ /* 0x002fe200078e0202 */
[----:B------:R-:W-:Y:S01]  /*85c0*/  PRMT R139, RZ, 0x7610, R139 ;  /* 0x00007610ff8b7816 */ /* 0x000fe2000000008b */
[----:B------:R-:W1:Y:S01]  /*85d0*/  LDC R39, c[0x0][0x3d8] ;  /* 0x0000f600ff277b82 */ /* 0x000e620000000800 */
[----:B--2---:R-:W-:Y:S02]  /*85e0*/  STL.64 [R1+0x850], R142 ;  /* 0x0008508e01007387 */ /* 0x004fe40000100a00 */
[C---:B------:R-:W-:Y:S02]  /*85f0*/  IADD3 R42, P4, PT, R3.reuse, R148, RZ ;  /* 0x00000094032a7210 */ /* 0x040fe40007f9e0ff */
[----:B------:R2:W-:Y:S02]  /*8600*/  STL.64 [R1+0x328], R40 ;  /* 0x0003282801007387 */ /* 0x0005e40000100a00 */
[----:B------:R-:W-:Y:S01]  /*8610*/  LEA.HI.X.SX32 R43, R3, R0, 0x1, P4 ;  /* 0x00000000032b7211 */ /* 0x000fe200020f0eff */
[----:B---3--:R-:W-:Y:S01]  /*8620*/  IMAD R3, R38, 0x2, R3 ;  /* 0x0000000226037824 */ /* 0x008fe200078e0203 */
[----:B------:R-:W-:Y:S01]  /*8630*/  STL.64 [R1+0x8a0], R122 ;  /* 0x0008a07a01007387 */ /* 0x000fe20000100a00 */
[----:B------:R-:W-:Y:S01]  /*8640*/  PRMT R117, RZ, 0x7610, R117 ;  /* 0x00007610ff757816 */ /* 0x000fe20000000075 */
[----:B------:R-:W3:Y:S08]  /*8650*/  LDC R38, c[0x0][0x3d8] ;  /* 0x0000f600ff267b82 */ /* 0x000ef00000000800 */
[----:B--2---:R-:W2:Y:S01]  /*8660*/  LDC R40, c[0x0][0x3d8] ;  /* 0x0000f600ff287b82 */ /* 0x004ea20000000800 */
[----:B------:R4:W-:Y:S01]  /*8670*/  STL.64 [R1+0x320], R46 ;  /* 0x0003202e01007387 */ /* 0x0009e20000100a00 */
[----:B------:R-:W-:-:S03]  /*8680*/  IMAD R2, R36, 0x2, R3 ;  /* 0x0000000224027824 */ /* 0x000fc600078e0203 */
[----:B------:R-:W-:Y:S01]  /*8690*/  STL.64 [R1+0x318], R44 ;  /* 0x0003182c01007387 */ /* 0x000fe20000100a00 */
[----:B------:R-:W-:Y:S02]  /*86a0*/  PRMT R138, RZ, 0x7610, R138 ;  /* 0x00007610ff8a7816 */ /* 0x000fe4000000008a */
[----:B------:R-:W-:Y:S01]  /*86b0*/  PRMT R116, RZ, 0x7610, R116 ;  /* 0x00007610ff747816 */ /* 0x000fe20000000074 */
[----:B------:R0:W3:Y:S01]  /*86c0*/  @P2 LDG.E.U8 R139, desc[UR22][R42.64] ;  /* 0x000000162a8b2981 */ /* 0x0000e2000c1e1100 */
[----:B------:R-:W0:Y:S01]  /*86d0*/  LDC R36, c[0x0][0x3d8] ;  /* 0x0000f600ff247b82 */ /* 0x000e220000000800 */
[----:B------:R-:W-:Y:S02]  /*86e0*/  PRMT R137, RZ, 0x7610, R137 ;  /* 0x00007610ff897816 */ /* 0x000fe40000000089 */
[----:B------:R-:W-:Y:S02]  /*86f0*/  PRMT R136, RZ, 0x7610, R136 ;  /* 0x00007610ff887816 */ /* 0x000fe40000000088 */
[----:B------:R-:W-:-:S02]  /*8700*/  PRMT R131, RZ, 0x7610, R131 ;  /* 0x00007610ff837816 */ /* 0x000fc40000000083 */
[----:B------:R-:W-:Y:S01]  /*8710*/  PRMT R130, RZ, 0x7610, R130 ;  /* 0x00007610ff827816 */ /* 0x000fe20000000082 */
[----:B----4-:R-:W4:Y:S01]  /*8720*/  LDC R47, c[0x0][0x3d8] ;  /* 0x0000f600ff2f7b82 */ /* 0x010f220000000800 */
[----:B------:R-:W-:Y:S02]  /*8730*/  PRMT R113, RZ, 0x7610, R113 ;  /* 0x00007610ff717816 */ /* 0x000fe40000000071 */
[----:B------:R-:W-:Y:S02]  /*8740*/  PRMT R128, RZ, 0x7610, R128 ;  /* 0x00007610ff807816 */ /* 0x000fe40000000080 */
[----:B------:R-:W-:Y:S02]  /*8750*/  PRMT R127, RZ, 0x7610, R127 ;  /* 0x00007610ff7f7816 */ /* 0x000fe4000000007f */
[----:B------:R-:W-:Y:S01]  /*8760*/  PRMT R110, RZ, 0x7610, R110 ;  /* 0x00007610ff6e7816 */ /* 0x000fe2000000006e */
[----:B------:R-:W0:Y:S01]  /*8770*/  LDC R46, c[0x0][0x3d8] ;  /* 0x0000f600ff2e7b82 */ /* 0x000e220000000800 */
[----:B------:R-:W-:Y:S04]  /*8780*/  STL.64 [R1+0x858], R140 ;  /* 0x0008588c01007387 */ /* 0x000fe80000100a00 */
[----:B------:R0:W-:Y:S02]  /*8790*/  STL.64 [R1+0x310], R42 ;  /* 0x0003102a01007387 */ /* 0x0001e40000100a00 */
[----:B0-----:R-:W-:-:S04]  /*87a0*/  IADD3 R42, P4, PT, R3, R148, RZ ;  /* 0x00000094032a7210 */ /* 0x001fc80007f9e0ff */
[----:B------:R-:W-:Y:S02]  /*87b0*/  LEA.HI.X.SX32 R43, R3, R0, 0x1, P4 ;  /* 0x00000000032b7211 */ /* 0x000fe400020f0eff */
[C---:B------:R-:W-:Y:S01]  /*87c0*/  IADD3 R44, P4, PT, R2.reuse, R148, RZ ;  /* 0x00000094022c7210 */ /* 0x040fe20007f9e0ff */
[----:B------:R-:W-:Y:S02]  /*87d0*/  IMAD R3, R37, 0x2, R2 ;  /* 0x0000000225037824 */ /* 0x000fe400078e0202 */
[----:B------:R0:W-:Y:S01]  /*87e0*/  STL.64 [R1+0x308], R42 ;  /* 0x0003082a01007387 */ /* 0x0001e20000100a00 */
[----:B------:R-:W-:Y:S01]  /*87f0*/  LEA.HI.X.SX32 R45, R2, R0, 0x1, P4 ;  /* 0x00000000022d7211 */ /* 0x000fe200020f0eff */
[----:B--2---:R-:W-:Y:S01]  /*8800*/  IMAD R2, R40, 0x4, R3 ;  /* 0x0000000428027824 */ /* 0x004fe200078e0203 */
[----:B------:R-:W2:Y:S01]  /*8810*/  LDC R37, c[0x0][0x3d8] ;  /* 0x0000f600ff257b82 */ /* 0x000ea20000000800 */
[----:B------:R0:W2:Y:S04]  /*8820*/  @P2 LDG.E.U8 R117, desc[UR22][R42.64] ;  /* 0x000000162a752981 */ /* 0x0000a8000c1e1100 */
[----:B------:R1:W2:Y:S03]  /*8830*/  @P2 LDG.E.U8 R138, desc[UR22][R44.64] ;  /* 0x000000162c8a2981 */ /* 0x0002a6000c1e1100 */
[----:B------:R-:W2:Y:S01]  /*8840*/  LDC R40, c[0x0][0x3d8] ;  /* 0x0000f600ff287b82 */ /* 0x000ea20000000800 */
[C---:B0-----:R-:W-:Y:S01]  /*8850*/  IADD3 R42, P4, PT, R3.reuse, R148, RZ ;  /* 0x00000094032a7210 */ /* 0x041fe20007f9e0ff */
[----:B------:R1:W-:Y:S03]  /*8860*/  STL.64 [R1+0x300], R44 ;  /* 0x0003002c01007387 */ /* 0x0003e60000100a00 */
[----:B------:R-:W-:Y:S01]  /*8870*/  LEA.HI.X.SX32 R43, R3, R0, 0x1, P4 ;  /* 0x00000000032b7211 */ /* 0x000fe200020f0eff */
[----:B---3--:R-:W-:-:S02]  /*8880*/  IMAD R3, R38, 0x2, R2 ;  /* 0x0000000226037824 */ /* 0x008fc400078e0202 */
[----:B------:R-:W0:Y:S02]  /*8890*/  LDC R38, c[0x0][0x3d8] ;  /* 0x0000f600ff267b82 */ /* 0x000e240000000800 */
[----:B------:R3:W3:Y:S01]  /*88a0*/  @P2 LDG.E.U8 R137, desc[UR22][R42.64] ;  /* 0x000000162a892981 */ /* 0x0006e2000c1e1100 */
[----:B-1----:R-:W-:-:S04]  /*88b0*/  IADD3 R44, P4, PT, R2, R148, RZ ;  /* 0x00000094022c7210 */ /* 0x002fc80007f9e0ff */
[----:B------:R-:W-:-:S05]  /*88c0*/  LEA.HI.X.SX32 R45, R2, R0, 0x1, P4 ;  /* 0x00000000022d7211 */ /* 0x000fca00020f0eff */
[----:B------:R1:W4:Y:S01]  /*88d0*/  @P2 LDG.E.U8 R116, desc[UR22][R44.64] ;  /* 0x000000162c742981 */ /* 0x000322000c1e1100 */
[----:B------:R-:W-:Y:S02]  /*88e0*/  IMAD R2, R36, 0x2, R3 ;  /* 0x0000000224027824 */ /* 0x000fe400078e0203 */
[----:B------:R-:W0:Y:S01]  /*88f0*/  LDC R36, c[0x0][0x3d8] ;  /* 0x0000f600ff247b82 */ /* 0x000e220000000800 */
[----:B--2---:R-:W-:Y:S04]  /*8900*/  STL.64 [R1+0x860], R138 ;  /* 0x0008608a01007387 */ /* 0x004fe80000100a00 */
[----:B------:R3:W-:Y:S04]  /*8910*/  STL.64 [R1+0x2f8], R42 ;  /* 0x0002f82a01007387 */ /* 0x0007e80000100a00 */
[----:B------:R1:W-:Y:S01]  /*8920*/  STL.64 [R1+0x2e8], R44 ;  /* 0x0002e82c01007387 */ /* 0x0003e20000100a00 */
[----:B---3--:R-:W-:-:S04]  /*8930*/  IADD3 R42, P4, PT, R3, R148, RZ ;  /* 0x00000094032a7210 */ /* 0x008fc80007f9e0ff */
[----:B------:R-:W-:Y:S01]  /*8940*/  LEA.HI.X.SX32 R43, R3, R0, 0x1, P4 ;  /* 0x00000000032b7211 */ /* 0x000fe200020f0eff */
[----:B------:R-:W-:Y:S01]  /*8950*/  IMAD R3, R39, 0x2, R2 ;  /* 0x0000000227037824 */ /* 0x000fe200078e0202 */
[C---:B-1----:R-:W-:Y:S01]  /*8960*/  IADD3 R44, P4, PT, R2.reuse, R148, RZ ;  /* 0x00000094022c7210 */ /* 0x042fe20007f9e0ff */
[----:B------:R-:W1:Y:S02]  /*8970*/  LDC R39, c[0x0][0x3d8] ;  /* 0x0000f600ff277b82 */ /* 0x000e640000000800 */
[----:B------:R2:W3:Y:S01]  /*8980*/  @P2 LDG.E.U8 R136, desc[UR22][R42.64] ;  /* 0x000000162a882981 */ /* 0x0004e2000c1e1100 */
[----:B------:R-:W-:-:S03]  /*8990*/  LEA.HI.X.SX32 R45, R2, R0, 0x1, P4 ;  /* 0x00000000022d7211 */ /* 0x000fc600020f0eff */
[----:B----4-:R-:W-:Y:S04]  /*89a0*/  STL.64 [R1+0x890], R116 ;  /* 0x0008907401007387 */ /* 0x010fe80000100a00 */
[----:B------:R2:W-:Y:S04]  /*89b0*/  STL.64 [R1+0x2e0], R42 ;  /* 0x0002e02a01007387 */ /* 0x0005e80000100a00 */
[----:B------:R4:W4:Y:S01]  /*89c0*/  @P2 LDG.E.U8 R131, desc[UR22][R44.64] ;  /* 0x000000162c832981 */ /* 0x000922000c1e1100 */
[----:B--2---:R-:W-:-:S04]  /*89d0*/  IADD3 R42, P4, PT, R3, R148, RZ ;  /* 0x00000094032a7210 */ /* 0x004fc80007f9e0ff */
[----:B------:R-:W-:-:S05]  /*89e0*/  LEA.HI.X.SX32 R43, R3, R0, 0x1, P4 ;  /* 0x00000000032b7211 */ /* 0x000fca00020f0eff */
[----:B------:R2:W2:Y:S01]  /*89f0*/  @P2 LDG.E.U8 R130, desc[UR22][R42.64] ;  /* 0x000000162a822981 */ /* 0x0004a2000c1e1100 */
[----:B------:R-:W-:Y:S02]  /*8a00*/  IMAD R2, R40, 0x2, R3 ;  /* 0x0000000228027824 */ /* 0x000fe400078e0203 */
[----:B------:R-:W0:Y:S02]  /*8a10*/  LDC R40, c[0x0][0x3d8] ;  /* 0x0000f600ff287b82 */ /* 0x000e240000000800 */
[----:B------:R-:W-:-:S06]  /*8a20*/  IMAD R3, R37, 0x2, R2 ;  /* 0x0000000225037824 */ /* 0x000fcc00078e0202 */
[----:B------:R-:W0:Y:S01]  /*8a30*/  LDC R37, c[0x0][0x3d8] ;  /* 0x0000f600ff257b82 */ /* 0x000e220000000800 */
[----:B------:R-:W-:Y:S02]  /*8a40*/  PRMT R125, RZ, 0x7610, R125 ;  /* 0x00007610ff7d7816 */ /* 0x000fe4000000007d */
[----:B------:R-:W-:Y:S02]  /*8a50*/  PRMT R124, RZ, 0x7610, R124 ;  /* 0x00007610ff7c7816 */ /* 0x000fe4000000007c */
[----:B------:R-:W-:Y:S02]  /*8a60*/  PRMT R121, RZ, 0x7610, R121 ;  /* 0x00007610ff797816 */ /* 0x000fe40000000079 */
[----:B------:R-:W-:Y:S01]  /*8a70*/  PRMT R120, RZ, 0x7610, R120 ;  /* 0x00007610ff787816 */ /* 0x000fe20000000078 */
[----:B---3--:R-:W-:Y:S04]  /*8a80*/  STL.64 [R1+0x868], R136 ;  /* 0x0008688801007387 */ /* 0x008fe80000100a00 */
[----:B------:R4:W-:Y:S04]  /*8a90*/  STL.64 [R1+0x2d8], R44 ;  /* 0x0002d82c01007387 */ /* 0x0009e80000100a00 */
[----:B------:R2:W-:Y:S01]  /*8aa0*/  STL.64 [R1+0x2d0], R42 ;  /* 0x0002d02a01007387 */ /* 0x0005e20000100a00 */
[----:B----4-:R-:W-:-:S04]  /*8ab0*/  IADD3 R44, P4, PT, R2, R148, RZ ;  /* 0x00000094022c7210 */ /* 0x010fc80007f9e0ff */
[----:B------:R-:W-:Y:S01]  /*8ac0*/  LEA.HI.X.SX32 R45, R2, R0, 0x1, P4 ;  /* 0x00000000022d7211 */ /* 0x000fe200020f0eff */
[----:B0-----:R-:W-:Y:S01]  /*8ad0*/  IMAD R2, R36, 0x2, R3 ;  /* 0x0000000224027824 */ /* 0x001fe200078e0203 */
[C---:B--2---:R-:W-:Y:S01]  /*8ae0*/  IADD3 R42, P4, PT, R3.reuse, R148, RZ ;  /* 0x00000094032a7210 */ /* 0x044fe20007f9e0ff */
[----:B------:R-:W0:Y:S02]  /*8af0*/  LDC R36, c[0x0][0x3d8] ;  /* 0x0000f600ff247b82 */ /* 0x000e240000000800 */
[----:B------:R2:W3:Y:S01]  /*8b00*/  @P2 LDG.E.U8 R113, desc[UR22][R44.64] ;  /* 0x000000162c712981 */ /* 0x0004e2000c1e1100 */
[----:B------:R-:W-:Y:S01]  /*8b10*/  LEA.HI.X.SX32 R43, R3, R0, 0x1, P4 ;  /* 0x00000000032b7211 */ /* 0x000fe200020f0eff */
[----:B------:R-:W-:Y:S02]  /*8b20*/  IMAD R3, R38, 0x4, R2 ;  /* 0x0000000426037824 */ /* 0x000fe400078e0202 */
[----:B------:R-:W-:Y:S02]  /*8b30*/  STL.64 [R1+0x870], R130 ;  /* 0x0008708201007387 */ /* 0x000fe40000100a00 */
[----:B------:R-:W4:Y:S02]  /*8b40*/  LDC R38, c[0x0][0x3d8] ;  /* 0x0000f600ff267b82 */ /* 0x000f240000000800 */
[----:B------:R2:W-:Y:S04]  /*8b50*/  STL.64 [R1+0x2c8], R44 ;  /* 0x0002c82c01007387 */ /* 0x0005e80000100a00 */
[----:B------:R1:W-:Y:S04]  /*8b60*/  STL.64 [R1+0x2c0], R42 ;  /* 0x0002c02a01007387 */ /* 0x0003e80000100a00 */
[----:B------:R1:W3:Y:S01]  /*8b70*/  @P2 LDG.E.U8 R128, desc[UR22][R42.64] ;  /* 0x000000162a802981 */ /* 0x0002e2000c1e1100 */
[----:B--2---:R-:W-:-:S04]  /*8b80*/  IADD3 R44, P5, PT, R2, R148, RZ ;  /* 0x00000094022c7210 */ /* 0x004fc80007fbe0ff */
[----:B------:R-:W-:Y:S01]  /*8b90*/  LEA.HI.X.SX32 R45, R2, R0, 0x1, P5 ;  /* 0x00000000022d7211 */ /* 0x000fe200028f0eff */
[----:B-1----:R-:W-:Y:S01]  /*8ba0*/  IMAD R2, R39, 0x2, R3 ;  /* 0x0000000227027824 */ /* 0x002fe200078e0203 */
[C---:B------:R-:W-:Y:S01]  /*8bb0*/  IADD3 R42, P4, PT, R3.reuse, R148, RZ ;  /* 0x00000094032a7210 */ /* 0x040fe20007f9e0ff */
[----:B------:R-:W1:Y:S02]  /*8bc0*/  LDC R39, c[0x0][0x3d8] ;  /* 0x0000f600ff277b82 */ /* 0x000e640000000800 */
[----:B------:R2:W3:Y:S01]  /*8bd0*/  @P2 LDG.E.U8 R127, desc[UR22][R44.64] ;  /* 0x000000162c7f2981 */ /* 0x0004e2000c1e1100 */
[----:B------:R-:W-:Y:S01]  /*8be0*/  LEA.HI.X.SX32 R43, R3, R0, 0x1, P4 ;  /* 0x00000000032b7211 */ /* 0x000fe200020f0eff */
[----:B------:R-:W-:Y:S02]  /*8bf0*/  IMAD R3, R40, 0x2, R2 ;  /* 0x0000000228037824 */ /* 0x000fe400078e0202 */
[----:B------:R2:W-:Y:S02]  /*8c00*/  STL.64 [R1+0x2b8], R44 ;  /* 0x0002b82c01007387 */ /* 0x0005e40000100a00 */
[----:B------:R-:W-:-:S02]  /*8c10*/  IMAD R47, R47, 0x2, R3 ;  /* 0x000000022f2f7824 */ /* 0x000fc400078e0203 */
[----:B------:R0:W-:Y:S04]  /*8c20*/  STL.64 [R1+0x2a8], R42 ;  /* 0x0002a82a01007387 */ /* 0x0001e80000100a00 */
[----:B------:R0:W3:Y:S01]  /*8c30*/  @P2 LDG.E.U8 R110, desc[UR22][R42.64] ;  /* 0x000000162a6e2981 */ /* 0x0000e2000c1e1100 */
[----:B--2---:R-:W-:-:S04]  /*8c40*/  IADD3 R44, P4, PT, R2, R148, RZ ;  /* 0x00000094022c7210 */ /* 0x004fc80007f9e0ff */
[----:B------:R-:W-:Y:S01]  /*8c50*/  LEA.HI.X.SX32 R45, R2, R0, 0x1, P4 ;  /* 0x00000000022d7211 */ /* 0x000fe200020f0eff */
[----:B0-----:R-:W-:Y:S01]  /*8c60*/  IMAD R2, R36, 0x2, R47 ;  /* 0x0000000224027824 */ /* 0x001fe200078e022f */
[C---:B------:R-:W-:Y:S01]  /*8c70*/  IADD3 R42, P4, PT, R3.reuse, R148, RZ ;  /* 0x00000094032a7210 */ /* 0x040fe20007f9e0ff */
[----:B------:R-:W0:Y:S02]  /*8c80*/  LDC R36, c[0x0][0x3d8] ;  /* 0x0000f600ff247b82 */ /* 0x000e240000000800 */
[----:B------:R2:W3:Y:S01]  /*8c90*/  @P2 LDG.E.U8 R125, desc[UR22][R44.64] ;  /* 0x000000162c7d2981 */ /* 0x0004e2000c1e1100 */
[----:B------:R-:W-:Y:S01]  /*8ca0*/  LEA.HI.X.SX32 R43, R3, R0, 0x1, P4 ;  /* 0x00000000032b7211 */ /* 0x000fe200020f0eff */
[----:B----4-:R-:W-:Y:S01]  /*8cb0*/  IMAD R3, R38, 0x2, R2 ;  /* 0x0000000226037824 */ /* 0x010fe200078e0202 */
[C---:B------:R-:W-:Y:S01]  /*8cc0*/  IADD3 R40, P4, PT, R2.reuse, R148, RZ ;  /* 0x0000009402287210 */ /* 0x040fe20007f9e0ff */
[----:B------:R2:W-:Y:S02]  /*8cd0*/  STL.64 [R1+0x2a0], R44 ;  /* 0x0002a02c01007387 */ /* 0x0005e40000100a00 */
[----:B------:R-:W4:Y:S01]  /*8ce0*/  LDC R38, c[0x0][0x3d8] ;  /* 0x0000f600ff267b82 */ /* 0x000f220000000800 */
[----:B------:R-:W-:Y:S01]  /*8cf0*/  LEA.HI.X.SX32 R41, R2, R0, 0x1, P4 ;  /* 0x0000000002297211 */ /* 0x000fe200020f0eff */
[----:B------:R-:W-:Y:S01]  /*8d00*/  IMAD R2, R37, 0x2, R3 ;  /* 0x0000000225027824 */ /* 0x000fe200078e0203 */
[----:B------:R1:W3:Y:S04]  /*8d10*/  @P2 LDG.E.U8 R124, desc[UR22][R42.64] ;  /* 0x000000162a7c2981 */ /* 0x0002e8000c1e1100 */
[----:B------:R1:W-:Y:S01]  /*8d20*/  STL.64 [R1+0x298], R42 ;  /* 0x0002982a01007387 */ /* 0x0003e20000100a00 */
[----:B------:R-:W-:Y:S01]  /*8d30*/  PRMT R105, RZ, 0x7610, R105 ;  /* 0x00007610ff697816 */ /* 0x000fe20000000069 */
[----:B------:R-:W3:Y:S01]  /*8d40*/  LDC R37, c[0x0][0x3d8] ;  /* 0x0000f600ff257b82 */ /* 0x000ee20000000800 */
[----:B--2---:R-:W-:-:S04]  /*8d50*/  IADD3 R44, P5, PT, R2, R148, RZ ;  /* 0x00000094022c7210 */ /* 0x004fc80007fbe0ff */
[----:B------:R-:W-:Y:S02]  /*8d60*/  LEA.HI.X.SX32 R45, R2, R0, 0x1, P5 ;  /* 0x00000000022d7211 */ /* 0x000fe400028f0eff */
[----:B-1----:R-:W-:-:S03]  /*8d70*/  IADD3 R42, P4, PT, R3, R148, RZ ;  /* 0x00000094032a7210 */ /* 0x002fc60007f9e0ff */
[----:B------:R-:W2:Y:S01]  /*8d80*/  @P2 LDG.E.U8 R120, desc[UR22][R44.64] ;  /* 0x000000162c782981 */ /* 0x000ea2000c1e1100 */
[----:B------:R-:W-:-:S05]  /*8d90*/  LEA.HI.X.SX32 R43, R3, R0, 0x1, P4 ;  /* 0x00000000032b7211 */ /* 0x000fca00020f0eff */
[----:B------:R-:W2:Y:S01]  /*8da0*/  @P2 LDG.E.U8 R121, desc[UR22][R42.64] ;  /* 0x000000162a792981 */ /* 0x000ea2000c1e1100 */
[----:B------:R-:W-:Y:S01]  /*8db0*/  IMAD R3, R39, 0x4, R2 ;  /* 0x0000000427037824 */ /* 0x000fe200078e0202 */
[----:B------:R-:W-:Y:S01]  /*8dc0*/  PRMT R118, RZ, 0x7610, R118 ;  /* 0x00007610ff767816 */ /* 0x000fe20000000076 */
[----:B------:R-:W1:Y:S02]  /*8dd0*/  LDC R39, c[0x0][0x3d8] ;  /* 0x0000f600ff277b82 */ /* 0x000e640000000800 */
[----:B0-----:R-:W-:Y:S01]  /*8de0*/  IMAD R2, R36, 0x2, R3 ;  /* 0x0000000224027824 */ /* 0x001fe200078e0203 */
[----:B------:R-:W-:Y:S02]  /*8df0*/  PRMT R119, RZ, 0x7610, R119 ;  /* 0x00007610ff777816 */ /* 0x000fe40000000077 */
[----:B------:R-:W-:-:S03]  /*8e00*/  PRMT R109, RZ, 0x7610, R109 ;  /* 0x00007610ff6d7816 */ /* 0x000fc6000000006d */
[----:B------:R-:W0:Y:S03]  /*8e10*/  LDC R36, c[0x0][0x3d8] ;  /* 0x0000f600ff247b82 */ /* 0x000e260000000800 */
[----:B------:R0:W2:Y:S04]  /*8e20*/  @P2 LDG.E.U8 R109, desc[UR22][R40.64] ;  /* 0x00000016286d2981 */ /* 0x0000a8000c1e1100 */
[----:B---3--:R-:W-:Y:S04]  /*8e30*/  STL.64 [R1+0x878], R124 ;  /* 0x0008787c01007387 */ /* 0x008fe80000100a00 */
[----:B------:R0:W-:Y:S04]  /*8e40*/  STL.64 [R1+0x290], R40 ;  /* 0x0002902801007387 */ /* 0x0001e80000100a00 */
[----:B------:R3:W-:Y:S04]  /*8e50*/  STL.64 [R1+0x288], R42 ;  /* 0x0002882a01007387 */ /* 0x0007e80000100a00 */
[----:B------:R1:W-:Y:S01]  /*8e60*/  STL.64 [R1+0x280], R44 ;  /* 0x0002802c01007387 */ /* 0x0003e20000100a00 */
[----:B0-----:R-:W0:Y:S01]  /*8e70*/  LDC R40, c[0x0][0x3d8] ;  /* 0x0000f600ff287b82 */ /* 0x001e220000000800 */
[----:B---3--:R-:W-:-:S04]  /*8e80*/  IADD3 R42, P4, PT, R3, R148, RZ ;  /* 0x00000094032a7210 */ /* 0x008fc80007f9e0ff */
[----:B------:R-:W-:Y:S01]  /*8e90*/  LEA.HI.X.SX32 R43, R3, R0, 0x1, P4 ;  /* 0x00000000032b7211 */ /* 0x000fe200020f0eff */
[----:B----4-:R-:W-:Y:S01]  /*8ea0*/  IMAD R3, R38, 0x2, R2 ;  /* 0x0000000226037824 */ /* 0x010fe200078e0202 */
[C---:B-1----:R-:W-:Y:S01]  /*8eb0*/  IADD3 R44, P4, PT, R2.reuse, R148, RZ ;  /* 0x00000094022c7210 */ /* 0x042fe20007f9e0ff */
[----:B--2---:R-:W-:Y:S01]  /*8ec0*/  STL.64 [R1+0x880], R120 ;  /* 0x0008807801007387 */ /* 0x004fe20000100a00 */
[----:B------:R-:W1:Y:S02]  /*8ed0*/  LDC R38, c[0x0][0x3d8] ;  /* 0x0000f600ff267b82 */ /* 0x000e640000000800 */
[----:B------:R-:W-:Y:S01]  /*8ee0*/  LEA.HI.X.SX32 R45, R2, R0, 0x1, P4 ;  /* 0x00000000022d7211 */ /* 0x000fe200020f0eff */
[----:B------:R2:W-:Y:S04]  /*8ef0*/  STL.64 [R1+0x278], R42 ;  /* 0x0002782a01007387 */ /* 0x0005e80000100a00 */
[----:B------:R2:W3:Y:S04]  /*8f00*/  @P2 LDG.E.U8 R105, desc[UR22][R42.64] ;  /* 0x000000162a692981 */ /* 0x0004e8000c1e1100 */
[----:B------:R4:W3:Y:S01]  /*8f10*/  @P2 LDG.E.U8 R118, desc[UR22][R44.64] ;  /* 0x000000162c762981 */ /* 0x0008e2000c1e1100 */
[----:B--2---:R-:W-:-:S04]  /*8f20*/  IADD3 R42, P4, PT, R3, R148, RZ ;  /* 0x00000094032a7210 */ /* 0x004fc80007f9e0ff */
[----:B------:R-:W-:-:S05]  /*8f30*/  LEA.HI.X.SX32 R43, R3, R0, 0x1, P4 ;  /* 0x00000000032b7211 */ /* 0x000fca00020f0eff */
[----:B------:R2:W3:Y:S01]  /*8f40*/  @P2 LDG.E.U8 R119, desc[UR22][R42.64] ;  /* 0x000000162a772981 */ /* 0x0004e2000c1e1100 */
[----:B------:R-:W-:-:S04]  /*8f50*/  IMAD R46, R46, 0x2, R3 ;  /* 0x000000022e2e7824 */ /* 0x000fc800078e0203 */
[----:B0-----:R-:W-:Y:S01]  /*8f60*/  IMAD R2, R40, 0x2, R46 ;  /* 0x0000000228027824 */ /* 0x001fe200078e022e */
[----:B------:R-:W-:Y:S01]  /*8f70*/  PRMT R103, RZ, 0x7610, R103 ;  /* 0x00007610ff677816 */ /* 0x000fe20000000067 */
[----:B------:R4:W-:Y:S01]  /*8f80*/  STL.64 [R1+0x270], R44 ;  /* 0x0002702c01007387 */ /* 0x0009e20000100a00 */
[----:B------:R-:W-:Y:S01]  /*8f90*/  PRMT R115, RZ, 0x7610, R115 ;  /* 0x00007610ff737816 */ /* 0x000fe20000000073 */
[----:B------:R-:W-:Y:S01]  /*8fa0*/  IMAD R3, R37, 0x2, R2 ;  /* 0x0000000225037824 */ /* 0x000fe200078e0202 */
[C---:B------:R-:W-:Y:S01]  /*8fb0*/  IADD3 R50, P4, PT, R2.reuse, R148, RZ ;  /* 0x0000009402327210 */ /* 0x040fe20007f9e0ff */
[----:B------:R2:W-:Y:S01]  /*8fc0*/  STL.64 [R1+0x268], R42 ;  /* 0x0002682a01007387 */ /* 0x0005e20000100a00 */
[----:B------:R-:W-:Y:S01]  /*8fd0*/  PRMT R114, RZ, 0x7610, R114 ;  /* 0x00007610ff727816 */ /* 0x000fe20000000072 */
[----:B------:R-:W0:Y:S01]  /*8fe0*/  LDC R40, c[0x0][0x3d8] ;  /* 0x0000f600ff287b82 */ /* 0x000e220000000800 */
[----:B------:R-:W-:Y:S01]  /*8ff0*/  LEA.HI.X.SX32 R51, R2, R0, 0x1, P4 ;  /* 0x0000000002337211 */ /* 0x000fe200020f0eff */
[----:B------:R-:W-:-:S04]  /*9000*/  IMAD R2, R36, 0x2, R3 ;  /* 0x0000000224027824 */ /* 0x000fc800078e0203 */
[----:B------:R0:W3:Y:S01]  /*9010*/  @P2 LDG.E.U8 R103, desc[UR22][R50.64] ;  /* 0x0000001632672981 */ /* 0x0000e2000c1e1100 */
[----:B------:R-:W-:Y:S01]  /*9020*/  PRMT R112, RZ, 0x7610, R112 ;  /* 0x00007610ff707816 */ /* 0x000fe20000000070 */
[----:B----4-:R-:W4:Y:S01]  /*9030*/  LDC R45, c[0x0][0x3d8] ;  /* 0x0000f600ff2d7b82 */ /* 0x010f220000000800 */
[----:B--2---:R-:W-:-:S04]  /*9040*/  IADD3 R42, P4, PT, R3, R148, RZ ;  /* 0x00000094032a7210 */ /* 0x004fc80007f9e0ff */
[----:B------:R-:W-:Y:S01]  /*9050*/  LEA.HI.X.SX32 R43, R3, R0, 0x1, P4 ;  /* 0x00000000032b7211 */ /* 0x000fe200020f0eff */
[----:B------:R-:W-:Y:S02]  /*9060*/  IMAD R3, R39, 0x4, R2 ;  /* 0x0000000427037824 */ /* 0x000fe400078e0202 */
[----:B------:R-:W2:Y:S02]  /*9070*/  LDC R36, c[0x0][0x3d8] ;  /* 0x0000f600ff247b82 */ /* 0x000ea40000000800 */
[----:B------:R0:W2:Y:S06]  /*9080*/  @P2 LDG.E.U8 R115, desc[UR22][R42.64] ;  /* 0x000000162a732981 */ /* 0x0000ac000c1e1100 */
[----:B------:R-:W0:Y:S01]  /*9090*/  LDC R39, c[0x0][0x3d8] ;  /* 0x0000f600ff277b82 */ /* 0x000e220000000800 */
[----:B------:R-:W-:-:S07]  /*90a0*/  PRMT R100, RZ, 0x7610, R100 ;  /* 0x00007610ff647816 */ /* 0x000fce0000000064 */
[----:B------:R-:W0:Y:S01]  /*90b0*/  LDC R37, c[0x0][0x3d8] ;  /* 0x0000f600ff257b82 */ /* 0x000e220000000800 */
[----:B------:R-:W-:Y:S02]  /*90c0*/  PRMT R111, RZ, 0x7610, R111 ;  /* 0x00007610ff6f7816 */ /* 0x000fe4000000006f */
[----:B------:R-:W-:-:S05]  /*90d0*/  PRMT R99, RZ, 0x7610, R99 ;  /* 0x00007610ff637816 */ /* 0x000fca0000000063 */
[----:B------:R-:W0:Y:S01]  /*90e0*/  LDC R44, c[0x0][0x3d8] ;  /* 0x0000f600ff2c7b82 */ /* 0x000e220000000800 */
[----:B---3--:R-:W-:Y:S04]  /*90f0*/  STL.64 [R1+0x888], R118 ;  /* 0x0008887601007387 */ /* 0x008fe80000100a00 */
[----:B------:R0:W-:Y:S04]  /*9100*/  STL.64 [R1+0x260], R50 ;  /* 0x0002603201007387 */ /* 0x0001e80000100a00 */
[----:B------:R3:W-:Y:S01]  /*9110*/  STL.64 [R1+0x258], R42 ;  /* 0x0002582a01007387 */ /* 0x0007e20000100a00 */
[----:B0-----:R-:W-:-:S04]  /*9120*/  IADD3 R50, P5, PT, R2, R148, RZ ;  /* 0x0000009402327210 */ /* 0x001fc80007fbe0ff */
[----:B------:R-:W-:Y:S01]  /*9130*/  LEA.HI.X.SX32 R51, R2, R0, 0x1, P5 ;  /* 0x0000000002337211 */ /* 0x000fe200028f0eff */
[----:B-1----:R-:W-:Y:S01]  /*9140*/  IMAD R2, R38, 0x2, R3 ;  /* 0x0000000226027824 */ /* 0x002fe200078e0203 */
[C---:B---3--:R-:W-:Y:S01]  /*9150*/  IADD3 R42, P4, PT, R3.reuse, R148, RZ ;  /* 0x00000094032a7210 */ /* 0x048fe20007f9e0ff */
[----:B------:R-:W0:Y:S02]  /*9160*/  LDC R38, c[0x0][0x3d8] ;  /* 0x0000f600ff267b82 */ /* 0x000e240000000800 */
[----:B------:R1:W3:Y:S01]  /*9170*/  @P2 LDG.E.U8 R114, desc[UR22][R50.64] ;  /* 0x0000001632722981 */ /* 0x0002e2000c1e1100 */
[----:B------:R-:W-:-:S03]  /*9180*/  LEA.HI.X.SX32 R43, R3, R0, 0x1, P4 ;  /* 0x00000000032b7211 */ /* 0x000fc600020f0eff */
[----:B------:R1:W-:Y:S01]  /*9190*/  STL.64 [R1+0x250], R50 ;  /* 0x0002503201007387 */ /* 0x0003e20000100a00 */
[----:B------:R-:W-:-:S03]  /*91a0*/  IMAD R3, R40, 0x2, R2 ;  /* 0x0000000228037824 */ /* 0x000fc600078e0202 */
[----:B------:R0:W3:Y:S01]  /*91b0*/  @P2 LDG.E.U8 R100, desc[UR22][R42.64] ;  /* 0x000000162a642981 */ /* 0x0000e2000c1e1100 */
[----:B-1----:R-:W-:-:S04]  /*91c0*/  IADD3 R50, P4, PT, R2, R148, RZ ;  /* 0x0000009402327210 */ /* 0x002fc80007f9e0ff */
[----:B------:R-:W-:-:S05]  /*91d0*/  LEA.HI.X.SX32 R51, R2, R0, 0x1, P4 ;  /* 0x0000000002337211 */ /* 0x000fca00020f0eff */
[----:B------:R-:W3:Y:S01]  /*91e0*/  @P2 LDG.E.U8 R112, desc[UR22][R50.64] ;  /* 0x0000001632702981 */ /* 0x000ee2000c1e1100 */
[----:B----4-:R-:W-:-:S04]  /*91f0*/  IMAD R45, R45, 0x2, R3 ;  /* 0x000000022d2d7824 */ /* 0x010fc800078e0203 */
[----:B--2---:R-:W-:Y:S02]  /*9200*/  IMAD R2, R36, 0x2, R45 ;  /* 0x0000000224027824 */ /* 0x004fe400078e022d */
[----:B------:R-:W1:Y:S01]  /*9210*/  LDC R36, c[0x0][0x3d8] ;  /* 0x0000f600ff247b82 */ /* 0x000e620000000800 */
[----:B------:R-:W-:Y:S02]  /*9220*/  PRMT R108, RZ, 0x7610, R108 ;  /* 0x00007610ff6c7816 */ /* 0x000fe4000000006c */
[----:B------:R-:W-:Y:S02]  /*9230*/  PRMT R107, RZ, 0x7610, R107 ;  /* 0x00007610ff6b7816 */ /* 0x000fe4000000006b */
[----:B------:R-:W-:Y:S02]  /*9240*/  PRMT R96, RZ, 0x7610, R96 ;  /* 0x00007610ff607816 */ /* 0x000fe40000000060 */
[----:B------:R-:W-:Y:S02]  /*9250*/  PRMT R106, RZ, 0x7610, R106 ;  /* 0x00007610ff6a7816 */ /* 0x000fe4000000006a */
[----:B------:R-:W-:-:S02]  /*9260*/  PRMT R104, RZ, 0x7610, R104 ;  /* 0x00007610ff687816 */ /* 0x000fc40000000068 */
[----:B------:R-:W-:Y:S02]  /*9270*/  PRMT R93, RZ, 0x7610, R93 ;  /* 0x00007610ff5d7816 */ /* 0x000fe4000000005d */
        /* <DEDUP_REMOVED lines=23> */
[----:B------:R-:W-:Y:S01]  /*93f0*/  PRMT R75, RZ, 0x7610, R75 ;  /* 0x00007610ff4b7816 */ /* 0x000fe2000000004b */
[----:B---3--:R-:W-:Y:S04]  /*9400*/  STL.64 [R1+0x898], R114 ;  /* 0x0008987201007387 */ /* 0x008fe80000100a00 */
[----:B------:R0:W-:Y:S02]  /*9410*/  STL.64 [R1+0x248], R42 ;  /* 0x0002482a01007387 */ /* 0x0001e40000100a00 */
[----:B0-----:R-:W-:-:S04]  /*9420*/  IADD3 R42, P4, PT, R3, R148, RZ ;  /* 0x00000094032a7210 */ /* 0x001fc80007f9e0ff */
[----:B------:R-:W-:Y:S01]  /*9430*/  LEA.HI.X.SX32 R43, R3, R0, 0x1, P4 ;  /* 0x00000000032b7211 */ /* 0x000fe200020f0eff */
[----:B------:R-:W-:Y:S01]  /*9440*/  IMAD R3, R39, 0x2, R2 ;  /* 0x0000000227037824 */ /* 0x000fe200078e0202 */
[C---:B------:R-:W-:Y:S01]  /*9450*/  IADD3 R40, P4, PT, R2.reuse, R148, RZ ;  /* 0x0000009402287210 */ /* 0x040fe20007f9e0ff */
[----:B------:R-:W0:Y:S01]  /*9460*/  LDC R39, c[0x0][0x3d8] ;  /* 0x0000f600ff277b82 */ /* 0x000e220000000800 */
[----:B------:R-:W-:Y:S02]  /*9470*/  STL.64 [R1+0x240], R50 ;  /* 0x0002403201007387 */ /* 0x000fe40000100a00 */
[----:B------:R-:W-:Y:S02]  /*9480*/  LEA.HI.X.SX32 R41, R2, R0, 0x1, P4 ;  /* 0x0000000002297211 */ /* 0x000fe400020f0eff */
[----:B------:R-:W-:Y:S01]  /*9490*/  STL.64 [R1+0x8a8], R112 ;  /* 0x0008a87001007387 */ /* 0x000fe20000100a00 */
[----:B------:R-:W-:Y:S02]  /*94a0*/  IMAD R2, R37, 0x2, R3 ;  /* 0x0000000225027824 */ /* 0x000fe400078e0203 */
[----:B------:R-:W2:Y:S01]  /*94b0*/  LDC R37, c[0x0][0x3d8] ;  /* 0x0000f600ff257b82 */ /* 0x000ea20000000800 */
[----:B------:R3:W-:Y:S04]  /*94c0*/  STL.64 [R1+0x238], R42 ;  /* 0x0002382a01007387 */ /* 0x0007e80000100a00 */
[----:B------:R3:W4:Y:S04]  /*94d0*/  @P2 LDG.E.U8 R111, desc[UR22][R42.64] ;  /* 0x000000162a6f2981 */ /* 0x000728000c1e1100 */
[----:B------:R1:W-:Y:S04]  /*94e0*/  STL.64 [R1+0x230], R40 ;  /* 0x0002302801007387 */ /* 0x0003e80000100a00 */
[----:B------:R1:W4:Y:S01]  /*94f0*/  @P2 LDG.E.U8 R99, desc[UR22][R40.64] ;  /* 0x0000001628632981 */ /* 0x000322000c1e1100 */
[----:B---3--:R-:W-:-:S02]  /*9500*/  IADD3 R42, P4, PT, R3, R148, RZ ;  /* 0x00000094032a7210 */ /* 0x008fc40007f9e0ff */
[----:B------:R-:W-:Y:S02]  /*9510*/  IADD3 R50, P5, PT, R2, R148, RZ ;  /* 0x0000009402327210 */ /* 0x000fe40007fbe0ff */
[-C--:B------:R-:W-:Y:S01]  /*9520*/  LEA.HI.X.SX32 R43, R3, R0.reuse, 0x1, P4 ;  /* 0x00000000032b7211 */ /* 0x080fe200020f0eff */
[----:B-1----:R-:W1:Y:S01]  /*9530*/  LDC R40, c[0x0][0x3d8] ;  /* 0x0000f600ff287b82 */ /* 0x002e620000000800 */
[----:B------:R-:W-:Y:S01]  /*9540*/  IMAD R3, R38, 0x4, R2 ;  /* 0x0000000426037824 */ /* 0x000fe200078e0202 */
[----:B------:R-:W-:Y:S02]  /*9550*/  LEA.HI.X.SX32 R51, R2, R0, 0x1, P5 ;  /* 0x0000000002337211 */ /* 0x000fe400028f0eff */
[----:B------:R3:W-:Y:S01]  /*9560*/  STL.64 [R1+0x228], R42 ;  /* 0x0002282a01007387 */ /* 0x0007e20000100a00 */
[----:B------:R-:W-:-:S03]  /*9570*/  IMAD R2, R36, 0x2, R3 ;  /* 0x0000000224027824 */ /* 0x000fc600078e0203 */
[----:B------:R3:W4:Y:S01]  /*9580*/  @P2 LDG.E.U8 R108, desc[UR22][R42.64] ;  /* 0x000000162a6c2981 */ /* 0x000722000c1e1100 */
[----:B------:R-:W2:Y:S03]  /*9590*/  LDC R36, c[0x0][0x3d8] ;  /* 0x0000f600ff247b82 */ /* 0x000ea60000000800 */
[----:B------:R0:W-:Y:S04]  /*95a0*/  STL.64 [R1+0x220], R50 ;  /* 0x0002203201007387 */ /* 0x0001e80000100a00 */
[----:B------:R0:W4:Y:S01]  /*95b0*/  @P2 LDG.E.U8 R107, desc[UR22][R50.64] ;  /* 0x00000016326b2981 */ /* 0x000122000c1e1100 */
[----:B------:R-:W2:Y:S01]  /*95c0*/  LDC R38, c[0x0][0x3d8] ;  /* 0x0000f600ff267b82 */ /* 0x000ea20000000800 */
[----:B---3--:R-:W-:-:S04]  /*95d0*/  IADD3 R42, P4, PT, R3, R148, RZ ;  /* 0x00000094032a7210 */ /* 0x008fc80007f9e0ff */
[----:B------:R-:W-:Y:S01]  /*95e0*/  LEA.HI.X.SX32 R43, R3, R0, 0x1, P4 ;  /* 0x00000000032b7211 */ /* 0x000fe200020f0eff */
[----:B0-----:R-:W-:Y:S02]  /*95f0*/  IMAD R3, R39, 0x2, R2 ;  /* 0x0000000227037824 */ /* 0x001fe400078e0202 */
[----:B------:R-:W0:Y:S01]  /*9600*/  LDC R39, c[0x0][0x3d8] ;  /* 0x0000f600ff277b82 */ /* 0x000e220000000800 */
[----:B------:R-:W-:Y:S01]  /*9610*/  IADD3 R50, P4, PT, R2, R148, RZ ;  /* 0x0000009402327210 */ /* 0x000fe20007f9e0ff */
[----:B------:R3:W-:Y:S01]  /*9620*/  STL.64 [R1+0x218], R42 ;  /* 0x0002182a01007387 */ /* 0x0007e20000100a00 */
[----:B------:R-:W-:Y:S02]  /*9630*/  IMAD R44, R44, 0x2, R3 ;  /* 0x000000022c2c7824 */ /* 0x000fe400078e0203 */
[----:B------:R-:W-:Y:S01]  /*9640*/  LEA.HI.X.SX32 R51, R2, R0, 0x1, P4 ;  /* 0x0000000002337211 */ /* 0x000fe200020f0eff */
[----:B------:R3:W4:Y:S01]  /*9650*/  @P2 LDG.E.U8 R96, desc[UR22][R42.64] ;  /* 0x000000162a602981 */ /* 0x000722000c1e1100 */
[----:B-1----:R-:W-:-:S02]  /*9660*/  IMAD R2, R40, 0x2, R44 ;  /* 0x0000000228027824 */ /* 0x002fc400078e022c */
[----:B------:R-:W1:Y:S01]  /*9670*/  LDC R40, c[0x0][0x3d8] ;  /* 0x0000f600ff287b82 */ /* 0x000e620000000800 */
[----:B------:R2:W4:Y:S01]  /*9680*/  @P2 LDG.E.U8 R104, desc[UR22][R50.64] ;  /* 0x0000001632682981 */ /* 0x000522000c1e1100 */
[----:B---3--:R-:W-:-:S04]  /*9690*/  IADD3 R42, P4, PT, R3, R148, RZ ;  /* 0x00000094032a7210 */ /* 0x008fc80007f9e0ff */
[----:B------:R-:W-:Y:S01]  /*96a0*/  LEA.HI.X.SX32 R43, R3, R0, 0x1, P4 ;  /* 0x00000000032b7211 */ /* 0x000fe200020f0eff */
[----:B------:R3:W-:Y:S01]  /*96b0*/  STL.64 [R1+0x210], R50 ;  /* 0x0002103201007387 */ /* 0x0007e20000100a00 */
[C---:B------:R-:W-:Y:S01]  /*96c0*/  IADD3 R52, P4, PT, R2.reuse, R148, RZ ;  /* 0x0000009402347210 */ /* 0x040fe20007f9e0ff */
[----:B--2---:R-:W-:Y:S02]  /*96d0*/  IMAD R3, R37, 0x2, R2 ;  /* 0x0000000225037824 */ /* 0x004fe400078e0202 */
[----:B------:R2:W-:Y:S01]  /*96e0*/  STL.64 [R1+0x208], R42 ;  /* 0x0002082a01007387 */ /* 0x0005e20000100a00 */
[----:B------:R-:W-:-:S03]  /*96f0*/  LEA.HI.X.SX32 R53, R2, R0, 0x1, P4 ;  /* 0x0000000002357211 */ /* 0x000fc600020f0eff */
[----:B------:R2:W4:Y:S01]  /*9700*/  @P2 LDG.E.U8 R106, desc[UR22][R42.64] ;  /* 0x000000162a6a2981 */ /* 0x000522000c1e1100 */
[----:B------:R-:W-:Y:S01]  /*9710*/  IMAD R2, R36, 0x2, R3 ;  /* 0x0000000224027824 */ /* 0x000fe200078e0203 */
[----:B------:R-:W1:Y:S01]  /*9720*/  LDC R37, c[0x0][0x3d8] ;  /* 0x0000f600ff257b82 */ /* 0x000e620000000800 */
[C---:B---3--:R-:W-:Y:S01]  /*9730*/  IADD3 R50, P4, PT, R3.reuse, R148, RZ ;  /* 0x0000009403327210 */ /* 0x048fe20007f9e0ff */
[----:B------:R3:W4:Y:S06]  /*9740*/  @P2 LDG.E.U8 R93, desc[UR22][R52.64] ;  /* 0x00000016345d2981 */ /* 0x00072c000c1e1100 */
[----:B--2---:R-:W2:Y:S01]  /*9750*/  LDC R43, c[0x0][0x3d8] ;  /* 0x0000f600ff2b7b82 */ /* 0x004ea20000000800 */
[----:B------:R-:W-:Y:S01]  /*9760*/  LEA.HI.X.SX32 R51, R3, R0, 0x1, P4 ;  /* 0x0000000003337211 */ /* 0x000fe200020f0eff */
[----:B------:R3:W-:Y:S06]  /*9770*/  STL.64 [R1+0x200], R52 ;  /* 0x0002003401007387 */ /* 0x0007ec0000100a00 */
[----:B------:R-:W2:Y:S01]  /*9780*/  LDC R36, c[0x0][0x3d8] ;  /* 0x0000f600ff247b82 */ /* 0x000ea20000000800 */
[----:B0-----:R-:W-:Y:S01]  /*9790*/  IMAD R3, R39, 0x4, R2 ;  /* 0x0000000427037824 */ /* 0x001fe200078e0202 */
[----:B------:R0:W-:Y:S01]  /*97a0*/  STL.64 [R1+0x1f8], R50 ;  /* 0x0001f83201007387 */ /* 0x0001e20000100a00 */
[----:B---3--:R-:W-:-:S03]  /*97b0*/  IADD3 R52, P5, PT, R2, R148, RZ ;  /* 0x0000009402347210 */ /* 0x008fc60007fbe0ff */
[----:B------:R0:W3:Y:S02]  /*97c0*/  @P2 LDG.E.U8 R102, desc[UR22][R50.64] ;  /* 0x0000001632662981 */ /* 0x0000e4000c1e1100 */
[----:B------:R-:W2:Y:S01]  /*97d0*/  LDC R39, c[0x0][0x3d8] ;  /* 0x0000f600ff277b82 */ /* 0x000ea20000000800 */
[----:B------:R-:W-:Y:S01]  /*97e0*/  LEA.HI.X.SX32 R53, R2, R0, 0x1, P5 ;  /* 0x0000000002357211 */ /* 0x000fe200028f0eff */
[----:B------:R-:W-:-:S06]  /*97f0*/  IMAD R2, R38, 0x2, R3 ;  /* 0x0000000226027824 */ /* 0x000fcc00078e0203 */
[----:B------:R-:W2:Y:S01]  /*9800*/  LDC R42, c[0x0][0x3d8] ;  /* 0x0000f600ff2a7b82 */ /* 0x000ea20000000800 */
[C---:B0-----:R-:W-:Y:S01]  /*9810*/  IADD3 R50, P4, PT, R3.reuse, R148, RZ ;  /* 0x0000009403327210 */ /* 0x041fe20007f9e0ff */
[----:B------:R0:W-:Y:S03]  /*9820*/  STL.64 [R1+0x1f0], R52 ;  /* 0x0001f03401007387 */ /* 0x0001e60000100a00 */
[----:B------:R-:W-:Y:S01]  /*9830*/  LEA.HI.X.SX32 R51, R3, R0, 0x1, P4 ;  /* 0x0000000003337211 */ /* 0x000fe200020f0eff */
[----:B-1----:R-:W-:Y:S01]  /*9840*/  IMAD R3, R40, 0x2, R2 ;  /* 0x0000000228037824 */ /* 0x002fe200078e0202 */
[----:B------:R0:W3:Y:S01]  /*9850*/  @P2 LDG.E.U8 R101, desc[UR22][R52.64] ;  /* 0x0000001634652981 */ /* 0x0000e2000c1e1100 */
[----:B------:R-:W1:Y:S02]  /*9860*/  LDC R38, c[0x0][0x3d8] ;  /* 0x0000f600ff267b82 */ /* 0x000e640000000800 */
[----:B--2---:R-:W-:Y:S01]  /*9870*/  IMAD R43, R43, 0x2, R3 ;  /* 0x000000022b2b7824 */ /* 0x004fe200078e0203 */
[----:B------:R2:W-:Y:S04]  /*9880*/  STL.64 [R1+0x1e8], R50 ;  /* 0x0001e83201007387 */ /* 0x0005e80000100a00 */
[----:B------:R2:W3:Y:S01]  /*9890*/  @P2 LDG.E.U8 R91, desc[UR22][R50.64] ;  /* 0x00000016325b2981 */ /* 0x0004e2000c1e1100 */
[----:B0-----:R-:W-:-:S04]  /*98a0*/  IADD3 R52, P4, PT, R2, R148, RZ ;  /* 0x0000009402347210 */ /* 0x001fc80007f9e0ff */
[----:B------:R-:W-:Y:S01]  /*98b0*/  LEA.HI.X.SX32 R53, R2, R0, 0x1, P4 ;  /* 0x0000000002357211 */ /* 0x000fe200020f0eff */
[----:B------:R-:W-:Y:S02]  /*98c0*/  IMAD R2, R36, 0x2, R43 ;  /* 0x0000000224027824 */ /* 0x000fe400078e022b */
[----:B------:R-:W0:Y:S01]  /*98d0*/  LDC R36, c[0x0][0x3d8] ;  /* 0x0000f600ff247b82 */ /* 0x000e220000000800 */
[C---:B--2---:R-:W-:Y:S01]  /*98e0*/  IADD3 R50, P4, PT, R3.reuse, R148, RZ ;  /* 0x0000009403327210 */ /* 0x044fe20007f9e0ff */
[----:B------:R2:W3:Y:S03]  /*98f0*/  @P2 LDG.E.U8 R98, desc[UR22][R52.64] ;  /* 0x0000001634622981 */ /* 0x0004e6000c1e1100 */
[----:B------:R-:W-:Y:S01]  /*9900*/  LEA.HI.X.SX32 R51, R3, R0, 0x1, P4 ;  /* 0x0000000003337211 */ /* 0x000fe200020f0eff */
[----:B------:R-:W-:Y:S01]  /*9910*/  IMAD R3, R39, 0x2, R2 ;  /* 0x0000000227037824 */ /* 0x000fe200078e0202 */
[C---:B------:R-:W-:Y:S01]  /*9920*/  IADD3 R40, P4, PT, R2.reuse, R148, RZ ;  /* 0x0000009402287210 */ /* 0x040fe20007f9e0ff */
[----:B------:R-:W0:Y:S01]  /*9930*/  LDC R39, c[0x0][0x3d8] ;  /* 0x0000f600ff277b82 */ /* 0x000e220000000800 */
[----:B------:R2:W-:Y:S02]  /*9940*/  STL.64 [R1+0x1e0], R52 ;  /* 0x0001e03401007387 */ /* 0x0005e40000100a00 */
[----:B------:R-:W-:Y:S01]  /*9950*/  LEA.HI.X.SX32 R41, R2, R0, 0x1, P4 ;  /* 0x0000000002297211 */ /* 0x000fe200020f0eff */
[----:B------:R-:W-:Y:S01]  /*9960*/  IMAD R2, R37, 0x2, R3 ;  /* 0x0000000225027824 */ /* 0x000fe200078e0203 */
[----:B------:R-:W-:Y:S03]  /*9970*/  STL.64 [R1+0x1d8], R50 ;  /* 0x0001d83201007387 */ /* 0x000fe60000100a00 */
[----:B------:R-:W0:Y:S01]  /*9980*/  LDC R37, c[0x0][0x3d8] ;  /* 0x0000f600ff257b82 */ /* 0x000e220000000800 */
[----:B------:R1:W-:Y:S04]  /*9990*/  STL.64 [R1+0x1d0], R40 ;  /* 0x0001d02801007387 */ /* 0x0003e80000100a00 */
[----:B------:R1:W3:Y:S01]  /*99a0*/  @P2 LDG.E.U8 R89, desc[UR22][R40.64] ;  /* 0x0000001628592981 */ /* 0x0002e2000c1e1100 */
[----:B--2---:R-:W-:-:S03]  /*99b0*/  IADD3 R52, P4, PT, R3, R148, RZ ;  /* 0x0000009403347210 */ /* 0x004fc60007f9e0ff */
[----:B------:R2:W3:Y:S01]  /*99c0*/  @P2 LDG.E.U8 R97, desc[UR22][R50.64] ;  /* 0x0000001632612981 */ /* 0x0004e2000c1e1100 */
[----:B------:R-:W-:Y:S01]  /*99d0*/  LEA.HI.X.SX32 R53, R3, R0, 0x1, P4 ;  /* 0x0000000003357211 */ /* 0x000fe200020f0eff */
[----:B-1----:R-:W1:Y:S01]  /*99e0*/  LDC R40, c[0x0][0x3d8] ;  /* 0x0000f600ff287b82 */ /* 0x002e620000000800 */
[----:B------:R-:W-:Y:S01]  /*99f0*/  IMAD R3, R38, 0x4, R2 ;  /* 0x0000000426037824 */ /* 0x000fe200078e0202 */
[C---:B--2---:R-:W-:Y:S02]  /*9a00*/  IADD3 R50, P5, PT, R2.reuse, R148, RZ ;  /* 0x0000009402327210 */ /* 0x044fe40007fbe0ff */
[----:B------:R2:W-:Y:S02]  /*9a10*/  STL.64 [R1+0x1c8], R52 ;  /* 0x0001c83401007387 */ /* 0x0005e40000100a00 */
[----:B------:R-:W-:Y:S01]  /*9a20*/  LEA.HI.X.SX32 R51, R2, R0, 0x1, P5 ;  /* 0x0000000002337211 */ /* 0x000fe200028f0eff */
[----:B0-----:R-:W-:Y:S01]  /*9a30*/  IMAD R2, R36, 0x2, R3 ;  /* 0x0000000224027824 */ /* 0x001fe200078e0203 */
[----:B------:R2:W3:Y:S01]  /*9a40*/  @P2 LDG.E.U8 R95, desc[UR22][R52.64] ;  /* 0x00000016345f2981 */ /* 0x0004e2000c1e1100 */
[----:B------:R-:W0:Y:S03]  /*9a50*/  LDC R36, c[0x0][0x3d8] ;  /* 0x0000f600ff247b82 */ /* 0x000e260000000800 */
[----:B------:R2:W3:Y:S05]  /*9a60*/  @P2 LDG.E.U8 R94, desc[UR22][R50.64] ;  /* 0x00000016325e2981 */ /* 0x0004ea000c1e1100 */
[----:B------:R-:W0:Y:S01]  /*9a70*/  LDC R38, c[0x0][0x3d8] ;  /* 0x0000f600ff267b82 */ /* 0x000e220000000800 */
[C---:B--2---:R-:W-:Y:S01]  /*9a80*/  IADD3 R52, P4, PT, R3.reuse, R148, RZ ;  /* 0x0000009403347210 */ /* 0x044fe20007f9e0ff */
[----:B------:R2:W-:Y:S03]  /*9a90*/  STL.64 [R1+0x1c0], R50 ;  /* 0x0001c03201007387 */ /* 0x0005e60000100a00 */
[----:B------:R-:W-:Y:S01]  /*9aa0*/  LEA.HI.X.SX32 R53, R3, R0, 0x1, P4 ;  /* 0x0000000003357211 */ /* 0x000fe200020f0eff */
[----:B------:R-:W-:-:S02]  /*9ab0*/  IMAD R3, R39, 0x2, R2 ;  /* 0x0000000227037824 */ /* 0x000fc400078e0202 */
[----:B------:R-:W0:Y:S02]  /*9ac0*/  LDC R39, c[0x0][0x3d8] ;  /* 0x0000f600ff277b82 */ /* 0x000e240000000800 */
[----:B------:R-:W-:Y:S01]  /*9ad0*/  IMAD R42, R42, 0x2, R3 ;  /* 0x000000022a2a7824 */ /* 0x000fe200078e0203 */
[C---:B--2---:R-:W-:Y:S01]  /*9ae0*/  IADD3 R50, P4, PT, R2.reuse, R148, RZ ;  /* 0x0000009402327210 */ /* 0x044fe20007f9e0ff */
[----:B------:R2:W-:Y:S04]  /*9af0*/  STL.64 [R1+0x1b8], R52 ;  /* 0x0001b83401007387 */ /* 0x0005e80000100a00 */
[----:B------:R-:W0:Y:S01]  /*9b00*/  LDC R41, c[0x0][0x3d8] ;  /* 0x0000f600ff297b82 */ /* 0x000e220000000800 */
[----:B------:R-:W-:Y:S01]  /*9b10*/  LEA.HI.X.SX32 R51, R2, R0, 0x1, P4 ;  /* 0x0000000002337211 */ /* 0x000fe200020f0eff */
[----:B------:R2:W3:Y:S01]  /*9b20*/  @P2 LDG.E.U8 R86, desc[UR22][R52.64] ;  /* 0x0000001634562981 */ /* 0x0004e2000c1e1100 */
[----:B-1----:R-:W-:-:S03]  /*9b30*/  IMAD R2, R40, 0x2, R42 ;  /* 0x0000000228027824 */ /* 0x002fc600078e022a */
[----:B------:R1:W-:Y:S02]  /*9b40*/  STL.64 [R1+0x1b0], R50 ;  /* 0x0001b03201007387 */ /* 0x0003e40000100a00 */
[----:B------:R-:W0:Y:S02]  /*9b50*/  LDC R40, c[0x0][0x3d8] ;  /* 0x0000f600ff287b82 */ /* 0x000e240000000800 */
[----:B------:R1:W3:Y:S01]  /*9b60*/  @P2 LDG.E.U8 R90, desc[UR22][R50.64] ;  /* 0x00000016325a2981 */ /* 0x0002e2000c1e1100 */
[----:B--2---:R-:W-:-:S04]  /*9b70*/  IADD3 R52, P4, PT, R3, R148, RZ ;  /* 0x0000009403347210 */ /* 0x004fc80007f9e0ff */
[----:B------:R-:W-:Y:S01]  /*9b80*/  LEA.HI.X.SX32 R53, R3, R0, 0x1, P4 ;  /* 0x0000000003357211 */ /* 0x000fe200020f0eff */
[----:B------:R-:W-:Y:S02]  /*9b90*/  IMAD R3, R37, 0x2, R2 ;  /* 0x0000000225037824 */ /* 0x000fe400078e0202 */
[----:B------:R-:W2:Y:S01]  /*9ba0*/  LDC R37, c[0x0][0x3d8] ;  /* 0x0000f600ff257b82 */ /* 0x000ea20000000800 */
[C---:B-1----:R-:W-:Y:S01]  /*9bb0*/  IADD3 R50, P4, PT, R2.reuse, R148, RZ ;  /* 0x0000009402327210 */ /* 0x042fe20007f9e0ff */
[----:B------:R1:W-:Y:S03]  /*9bc0*/  STL.64 [R1+0x1a8], R52 ;  /* 0x0001a83401007387 */ /* 0x0003e60000100a00 */
[----:B------:R-:W-:Y:S01]  /*9bd0*/  LEA.HI.X.SX32 R51, R2, R0, 0x1, P4 ;  /* 0x0000000002337211 */ /* 0x000fe200020f0eff */
[----:B0-----:R-:W-:Y:S01]  /*9be0*/  IMAD R2, R36, 0x2, R3 ;  /* 0x0000000224027824 */ /* 0x001fe200078e0203 */
[----:B------:R1:W3:Y:S01]  /*9bf0*/  @P2 LDG.E.U8 R92, desc[UR22][R52.64] ;  /* 0x00000016345c2981 */ /* 0x0002e2000c1e1100 */
[----:B------:R-:W0:Y:S03]  /*9c00*/  LDC R36, c[0x0][0x3d8] ;  /* 0x0000f600ff247b82 */ /* 0x000e260000000800 */
[----:B------:R1:W-:Y:S04]  /*9c10*/  STL.64 [R1+0x1a0], R50 ;  /* 0x0001a03201007387 */ /* 0x0003e80000100a00 */
[----:B------:R1:W3:Y:S02]  /*9c20*/  @P2 LDG.E.U8 R85, desc[UR22][R50.64] ;  /* 0x0000001632552981 */ /* 0x0002e4000c1e1100 */
[----:B-1----:R-:W-:-:S04]  /*9c30*/  IADD3 R52, P4, PT, R3, R148, RZ ;  /* 0x0000009403347210 */ /* 0x002fc80007f9e0ff */
[----:B------:R-:W-:Y:S01]  /*9c40*/  LEA.HI.X.SX32 R53, R3, R0, 0x1, P4 ;  /* 0x0000000003357211 */ /* 0x000fe200020f0eff */
[----:B------:R-:W-:Y:S02]  /*9c50*/  IMAD R3, R39, 0x4, R2 ;  /* 0x0000000427037824 */ /* 0x000fe400078e0202 */
[----:B------:R-:W1:Y:S01]  /*9c60*/  LDC R39, c[0x0][0x3d8] ;  /* 0x0000f600ff277b82 */ /* 0x000e620000000800 */
[C---:B------:R-:W-:Y:S01]  /*9c70*/  IADD3 R50, P5, PT, R2.reuse, R148, RZ ;  /* 0x0000009402327210 */ /* 0x040fe20007fbe0ff */
[----:B------:R2:W-:Y:S03]  /*9c80*/  STL.64 [R1+0x198], R52 ;  /* 0x0001983401007387 */ /* 0x0005e60000100a00 */
[----:B------:R-:W-:Y:S01]  /*9c90*/  LEA.HI.X.SX32 R51, R2, R0, 0x1, P5 ;  /* 0x0000000002337211 */ /* 0x000fe200028f0eff */
[----:B------:R2:W3:Y:S01]  /*9ca0*/  @P2 LDG.E.U8 R88, desc[UR22][R52.64] ;  /* 0x0000001634582981 */ /* 0x0004e2000c1e1100 */
[----:B------:R-:W-:-:S02]  /*9cb0*/  IMAD R2, R38, 0x2, R3 ;  /* 0x0000000226027824 */ /* 0x000fc400078e0203 */
[----:B------:R-:W1:Y:S01]  /*9cc0*/  LDC R38, c[0x0][0x3d8] ;  /* 0x0000f600ff267b82 */ /* 0x000e620000000800 */
[----:B------:R2:W3:Y:S02]  /*9cd0*/  @P2 LDG.E.U8 R87, desc[UR22][R50.64] ;  /* 0x0000001632572981 */ /* 0x0004e4000c1e1100 */
[C---:B--2---:R-:W-:Y:S02]  /*9ce0*/  IADD3 R52, P4, PT, R3.reuse, R148, RZ ;  /* 0x0000009403347210 */ /* 0x044fe40007f9e0ff */
[----:B------:R2:W-:Y:S02]  /*9cf0*/  STL.64 [R1+0x190], R50 ;  /* 0x0001903201007387 */ /* 0x0005e40000100a00 */
[----:B------:R-:W-:Y:S01]  /*9d00*/  LEA.HI.X.SX32 R53, R3, R0, 0x1, P4 ;  /* 0x0000000003357211 */ /* 0x000fe200020f0eff */
[----:B------:R-:W-:Y:S02]  /*9d10*/  IMAD R3, R40, 0x2, R2 ;  /* 0x0000000228037824 */ /* 0x000fe400078e0202 */
[----:B------:R-:W4:Y:S02]  /*9d20*/  LDC R40, c[0x0][0x3d8] ;  /* 0x0000f600ff287b82 */ /* 0x000f240000000800 */
[----:B------:R-:W-:Y:S01]  /*9d30*/  IMAD R41, R41, 0x2, R3 ;  /* 0x0000000229297824 */ /* 0x000fe200078e0203 */
[C---:B--2---:R-:W-:Y:S01]  /*9d40*/  IADD3 R50, P4, PT, R2.reuse, R148, RZ ;  /* 0x0000009402327210 */ /* 0x044fe20007f9e0ff */
[----:B------:R2:W-:Y:S03]  /*9d50*/  STL.64 [R1+0x188], R52 ;  /* 0x0001883401007387 */ /* 0x0005e60000100a00 */
[----:B------:R-:W-:Y:S01]  /*9d60*/  LEA.HI.X.SX32 R51, R2, R0, 0x1, P4 ;  /* 0x0000000002337211 */ /* 0x000fe200020f0eff */
[----:B0-----:R-:W-:Y:S01]  /*9d70*/  IMAD R2, R36, 0x2, R41 ;  /* 0x0000000224027824 */ /* 0x001fe200078e0229 */
[----:B------:R2:W3:Y:S01]  /*9d80*/  @P2 LDG.E.U8 R82, desc[UR22][R52.64] ;  /* 0x0000001634522981 */ /* 0x0004e2000c1e1100 */
[----:B------:R-:W0:Y:S03]  /*9d90*/  LDC R36, c[0x0][0x3d8] ;  /* 0x0000f600ff247b82 */ /* 0x000e260000000800 */
[----:B------:R1:W3:Y:S01]  /*9da0*/  @P2 LDG.E.U8 R84, desc[UR22][R50.64] ;  /* 0x0000001632542981 */ /* 0x0002e2000c1e1100 */
[----:B--2---:R-:W-:-:S03]  /*9db0*/  IADD3 R52, P4, PT, R3, R148, RZ ;  /* 0x0000009403347210 */ /* 0x004fc60007f9e0ff */
[----:B------:R2:W-:Y:S01]  /*9dc0*/  STL.64 [R1+0x180], R50 ;  /* 0x0001803201007387 */ /* 0x0005e20000100a00 */
[----:B------:R-:W-:Y:S01]  /*9dd0*/  LEA.HI.X.SX32 R53, R3, R0, 0x1, P4 ;  /* 0x0000000003357211 */ /* 0x000fe200020f0eff */
[----:B-1----:R-:W-:Y:S02]  /*9de0*/  IMAD R3, R39, 0x2, R2 ;  /* 0x0000000227037824 */ /* 0x002fe400078e0202 */
[----:B------:R-:W1:Y:S01]  /*9df0*/  LDC R39, c[0x0][0x3d8] ;  /* 0x0000f600ff277b82 */ /* 0x000e620000000800 */
[C---:B--2---:R-:W-:Y:S01]  /*9e00*/  IADD3 R50, P4, PT, R2.reuse, R148, RZ ;  /* 0x0000009402327210 */ /* 0x044fe20007f9e0ff */
[----:B------:R2:W-:Y:S03]  /*9e10*/  STL.64 [R1+0x178], R52 ;  /* 0x0001783401007387 */ /* 0x0005e60000100a00 */
[----:B------:R-:W-:Y:S01]  /*9e20*/  LEA.HI.X.SX32 R51, R2, R0, 0x1, P4 ;  /* 0x0000000002337211 */ /* 0x000fe200020f0eff */
[----:B------:R2:W3:Y:S01]  /*9e30*/  @P2 LDG.E.U8 R83, desc[UR22][R52.64] ;  /* 0x0000001634532981 */ /* 0x0004e2000c1e1100 */
[----:B------:R-:W-:-:S02]  /*9e40*/  IMAD R2, R37, 0x2, R3 ;  /* 0x0000000225027824 */ /* 0x000fc400078e0203 */
[----:B------:R-:W4:Y:S01]  /*9e50*/  LDC R37, c[0x0][0x3d8] ;  /* 0x0000f600ff257b82 */ /* 0x000f220000000800 */
[----:B------:R0:W-:Y:S04]  /*9e60*/  STL.64 [R1+0x170], R50 ;  /* 0x0001703201007387 */ /* 0x0001e80000100a00 */
[----:B------:R0:W3:Y:S01]  /*9e70*/  @P2 LDG.E.U8 R81, desc[UR22][R50.64] ;  /* 0x0000001632512981 */ /* 0x0000e2000c1e1100 */
[----:B--2---:R-:W-:-:S04]  /*9e80*/  IADD3 R52, P4, PT, R3, R148, RZ ;  /* 0x0000009403347210 */ /* 0x004fc80007f9e0ff */
[----:B------:R-:W-:Y:S01]  /*9e90*/  LEA.HI.X.SX32 R53, R3, R0, 0x1, P4 ;  /* 0x0000000003357211 */ /* 0x000fe200020f0eff */
[----:B------:R-:W-:Y:S02]  /*9ea0*/  IMAD R3, R38, 0x4, R2 ;  /* 0x0000000426037824 */ /* 0x000fe400078e0202 */
[----:B------:R-:W2:Y:S01]  /*9eb0*/  LDC R38, c[0x0][0x3d8] ;  /* 0x0000f600ff267b82 */ /* 0x000ea20000000800 */
[C---:B0-----:R-:W-:Y:S01]  /*9ec0*/  IADD3 R50, P5, PT, R2.reuse, R148, RZ ;  /* 0x0000009402327210 */ /* 0x041fe20007fbe0ff */
[----:B------:R0:W-:Y:S03]  /*9ed0*/  STL.64 [R1+0x168], R52 ;  /* 0x0001683401007387 */ /* 0x0001e60000100a00 */
[----:B------:R-:W-:Y:S01]  /*9ee0*/  LEA.HI.X.SX32 R51, R2, R0, 0x1, P5 ;  /* 0x0000000002337211 */ /* 0x000fe200028f0eff */
[----:B------:R-:W-:Y:S01]  /*9ef0*/  IMAD R2, R36, 0x2, R3 ;  /* 0x0000000224027824 */ /* 0x000fe200078e0203 */
[----:B------:R0:W3:Y:S01]  /*9f00*/  @P2 LDG.E.U8 R80, desc[UR22][R52.64] ;  /* 0x0000001634502981 */ /* 0x0000e2000c1e1100 */
[----:B------:R-:W2:Y:S03]  /*9f10*/  LDC R36, c[0x0][0x3d8] ;  /* 0x0000f600ff247b82 */ /* 0x000ea60000000800 */
[----:B------:R1:W3:Y:S01]  /*9f20*/  @P2 LDG.E.U8 R79, desc[UR22][R50.64] ;  /* 0x00000016324f2981 */ /* 0x0002e2000c1e1100 */
[----:B0-----:R-:W-:-:S03]  /*9f30*/  IADD3 R52, P4, PT, R3, R148, RZ ;  /* 0x0000009403347210 */ /* 0x001fc60007f9e0ff */
[----:B------:R0:W-:Y:S01]  /*9f40*/  STL.64 [R1+0x160], R50 ;  /* 0x0001603201007387 */ /* 0x0001e20000100a00 */
[----:B------:R-:W-:Y:S01]  /*9f50*/  LEA.HI.X.SX32 R53, R3, R0, 0x1, P4 ;  /* 0x0000000003357211 */ /* 0x000fe200020f0eff */
[----:B-1----:R-:W-:Y:S02]  /*9f60*/  IMAD R3, R39, 0x2, R2 ;  /* 0x0000000227037824 */ /* 0x002fe400078e0202 */
[----:B------:R-:W1:Y:S02]  /*9f70*/  LDC R39, c[0x0][0x3d8] ;  /* 0x0000f600ff277b82 */ /* 0x000e640000000800 */
[----:B----4-:R-:W-:Y:S01]  /*9f80*/  IMAD R40, R40, 0x2, R3 ;  /* 0x0000000228287824 */ /* 0x010fe200078e0203 */
[C---:B0-----:R-:W-:Y:S01]  /*9f90*/  IADD3 R50, P4, PT, R2.reuse, R148, RZ ;  /* 0x0000009402327210 */ /* 0x041fe20007f9e0ff */
[----:B------:R0:W-:Y:S03]  /*9fa0*/  STL.64 [R1+0x158], R52 ;  /* 0x0001583401007387 */ /* 0x0001e60000100a00 */
[----:B------:R-:W-:Y:S01]  /*9fb0*/  LEA.HI.X.SX32 R51, R2, R0, 0x1, P4 ;  /* 0x0000000002337211 */ /* 0x000fe200020f0eff */
[----:B------:R0:W4:Y:S01]  /*9fc0*/  @P2 LDG.E.U8 R77, desc[UR22][R52.64] ;  /* 0x00000016344d2981 */ /* 0x000122000c1e1100 */
[----:B------:R-:W-:-:S02]  /*9fd0*/  IMAD R2, R49, 0x2, R40 ;  /* 0x0000000231027824 */ /* 0x000fc400078e0228 */
[----:B------:R-:W1:Y:S01]  /*9fe0*/  LDC R49, c[0x0][0x3d8] ;  /* 0x0000f600ff317b82 */ /* 0x000e620000000800 */
        /* <DEDUP_REMOVED lines=10> */
[----:B------:R2:W-:Y:S01]  /*a090*/  STL.64 [R1+0x148], R52 ;  /* 0x0001483401007387 */ /* 0x0005e20000100a00 */
[----:B------:R-:W0:Y:S03]  /*a0a0*/  LDC R36, c[0x0][0x3d8] ;  /* 0x0000f600ff247b82 */ /* 0x000e260000000800 */
[----:B------:R2:W-:Y:S04]  /*a0b0*/  STL.64 [R1+0x140], R50 ;  /* 0x0001403201007387 */ /* 0x0005e80000100a00 */
[----:B------:R2:W3:Y:S02]  /*a0c0*/  @P2 LDG.E.U8 R75, desc[UR22][R50.64] ;  /* 0x00000016324b2981 */ /* 0x0004e4000c1e1100 */
[----:B--2---:R-:W-:-:S02]  /*a0d0*/  IADD3 R52, P4, PT, R3, R148, RZ ;  /* 0x0000009403347210 */ /* 0x004fc40007f9e0ff */
[----:B------:R-:W-:Y:S02]  /*a0e0*/  PRMT R73, RZ, 0x7610, R73 ;  /* 0x00007610ff497816 */ /* 0x000fe40000000049 */
[C---:B------:R-:W-:Y:S02]  /*a0f0*/  IADD3 R50, P5, PT, R2.reuse, R148, RZ ;  /* 0x0000009402327210 */ /* 0x040fe40007fbe0ff */
[-C--:B------:R-:W-:Y:S02]  /*a100*/  LEA.HI.X.SX32 R53, R3, R0.reuse, 0x1, P4 ;  /* 0x0000000003357211 */ /* 0x080fe400020f0eff */
[----:B------:R-:W-:Y:S01]  /*a110*/  LEA.HI.X.SX32 R51, R2, R0, 0x1, P5 ;  /* 0x0000000002337211 */ /* 0x000fe200028f0eff */
[----:B-1----:R-:W-:Y:S02]  /*a120*/  IMAD R3, R39, 0x4, R2 ;  /* 0x0000000427037824 */ /* 0x002fe400078e0202 */
[----:B------:R-:W-:Y:S01]  /*a130*/  STL.64 [R1+0x138], R52 ;  /* 0x0001383401007387 */ /* 0x000fe20000100a00 */
[----:B------:R-:W-:-:S03]  /*a140*/  PRMT R74, RZ, 0x7610, R74 ;  /* 0x00007610ff4a7816 */ /* 0x000fc6000000004a */
[----:B------:R1:W-:Y:S01]  /*a150*/  STL.64 [R1+0x130], R50 ;  /* 0x0001303201007387 */ /* 0x0003e20000100a00 */
[----:B------:R-:W-:-:S03]  /*a160*/  IADD3 R112, P4, PT, R3, R148, RZ ;  /* 0x0000009403707210 */ /* 0x000fc60007f9e0ff */
[----:B------:R1:W2:Y:S01]  /*a170*/  @P2 LDG.E.U8 R73, desc[UR22][R50.64] ;  /* 0x0000001632492981 */ /* 0x0002a2000c1e1100 */
[----:B------:R-:W-:Y:S01]  /*a180*/  IMAD R2, R38, 0x2, R3 ;  /* 0x0000000226027824 */ /* 0x000fe200078e0203 */
[----:B------:R-:W-:Y:S01]  /*a190*/  LEA.HI.X.SX32 R113, R3, R0, 0x1, P4 ;  /* 0x0000000003717211 */ /* 0x000fe200020f0eff */
[----:B------:R-:W0:Y:S01]  /*a1a0*/  LDC R38, c[0x0][0x3d8] ;  /* 0x0000f600ff267b82 */ /* 0x000e220000000800 */
[----:B------:R-:W-:Y:S01]  /*a1b0*/  PRMT R72, RZ, 0x7610, R72 ;  /* 0x00007610ff487816 */ /* 0x000fe20000000048 */
[----:B------:R-:W-:Y:S01]  /*a1c0*/  IMAD R3, R49, 0x2, R2 ;  /* 0x0000000231037824 */ /* 0x000fe200078e0202 */
[----:B------:R0:W2:Y:S05]  /*a1d0*/  @P2 LDG.E.U8 R74, desc[UR22][R52.64] ;  /* 0x00000016344a2981 */ /* 0x0000aa000c1e1100 */
[----:B-1----:R-:W1:Y:S01]  /*a1e0*/  LDC R50, c[0x0][0x3d8] ;  /* 0x0000f600ff327b82 */ /* 0x002e620000000800 */
[----:B0-----:R-:W-:Y:S01]  /*a1f0*/  IMAD R39, R37, 0x2, R3 ;  /* 0x0000000225277824 */ /* 0x001fe200078e0203 */
[----:B------:R-:W-:Y:S01]  /*a200*/  PRMT R71, RZ, 0x7610, R71 ;  /* 0x00007610ff477816 */ /* 0x000fe20000000047 */
[----:B------:R0:W-:Y:S01]  /*a210*/  STL.64 [R1+0x128], R112 ;  /* 0x0001287001007387 */ /* 0x0001e20000100a00 */
[----:B------:R-:W-:-:S03]  /*a220*/  IADD3 R52, P4, PT, R2, R148, RZ ;  /* 0x0000009402347210 */ /* 0x000fc60007f9e0ff */
[----:B------:R0:W2:Y:S01]  /*a230*/  @P2 LDG.E.U8 R72, desc[UR22][R112.64] ;  /* 0x0000001670482981 */ /* 0x0000a2000c1e1100 */
[----:B------:R-:W1:Y:S01]  /*a240*/  LDC R37, c[0x0][0x3d8] ;  /* 0x0000f600ff257b82 */ /* 0x000e620000000800 */
[----:B------:R-:W-:Y:S01]  /*a250*/  LEA.HI.X.SX32 R53, R2, R0, 0x1, P4 ;  /* 0x0000000002357211 */ /* 0x000fe200020f0eff */
[----:B------:R-:W-:Y:S01]  /*a260*/  IMAD R2, R36, 0x2, R39 ;  /* 0x0000000224027824 */ /* 0x000fe200078e0227 */
[----:B------:R-:W-:-:S05]  /*a270*/  PRMT R70, RZ, 0x7610, R70 ;  /* 0x00007610ff467816 */ /* 0x000fca0000000046 */
[----:B------:R-:W1:Y:S01]  /*a280*/  LDC R49, c[0x0][0x3d8] ;  /* 0x0000f600ff317b82 */ /* 0x000e620000000800 */
[C---:B0-----:R-:W-:Y:S01]  /*a290*/  IADD3 R112, P4, PT, R3.reuse, R148, RZ ;  /* 0x0000009403707210 */ /* 0x041fe20007f9e0ff */
[----:B------:R0:W-:Y:S03]  /*a2a0*/  STL.64 [R1+0x120], R52 ;  /* 0x0001203401007387 */ /* 0x0001e60000100a00 */
[----:B------:R-:W-:Y:S01]  /*a2b0*/  LEA.HI.X.SX32 R113, R3, R0, 0x1, P4 ;  /* 0x0000000003717211 */ /* 0x000fe200020f0eff */
[----:B------:R0:W2:Y:S02]  /*a2c0*/  @P2 LDG.E.U8 R71, desc[UR22][R52.64] ;  /* 0x0000001634472981 */ /* 0x0000a4000c1e1100 */
[----:B------:R-:W1:Y:S01]  /*a2d0*/  LDC R36, c[0x0][0x3d8] ;  /* 0x0000f600ff247b82 */ /* 0x000e620000000800 */
[----:B------:R-:W-:Y:S01]  /*a2e0*/  PRMT R69, RZ, 0x7610, R69 ;  /* 0x00007610ff457816 */ /* 0x000fe20000000045 */
[----:B------:R0:W2:Y:S02]  /*a2f0*/  @P2 LDG.E.U8 R70, desc[UR22][R112.64] ;  /* 0x0000001670462981 */ /* 0x0000a4000c1e1100 */
[----:B0-----:R-:W-:-:S04]  /*a300*/  IADD3 R52, P4, PT, R2, R148, RZ ;  /* 0x0000009402347210 */ /* 0x001fc80007f9e0ff */
[----:B------:R-:W0:Y:S01]  /*a310*/  LDC R51, c[0x0][0x3d8] ;  /* 0x0000f600ff337b82 */ /* 0x000e220000000800 */
[----:B------:R-:W-:Y:S01]  /*a320*/  LEA.HI.X.SX32 R53, R2, R0, 0x1, P4 ;  /* 0x0000000002357211 */ /* 0x000fe200020f0eff */
[----:B-1----:R-:W-:Y:S01]  /*a330*/  IMAD R2, R50, 0x2, R2 ;  /* 0x0000000232027824 */ /* 0x002fe200078e0202 */
[----:B------:R1:W-:Y:S03]  /*a340*/  STL.64 [R1+0x118], R112 ;  /* 0x0001187001007387 */ /* 0x0003e60000100a00 */
[----:B------:R-:W-:Y:S02]  /*a350*/  IMAD R3, R38, 0x2, R2 ;  /* 0x0000000226037824 */ /* 0x000fe400078e0202 */
[----:B------:R-:W0:Y:S01]  /*a360*/  LDC R50, c[0x0][0x3d8] ;  /* 0x0000f600ff327b82 */ /* 0x000e220000000800 */
[----:B------:R1:W2:Y:S07]  /*a370*/  @P2 LDG.E.U8 R69, desc[UR22][R52.64] ;  /* 0x0000001634452981 */ /* 0x0002ae000c1e1100 */
[----:B------:R-:W0:Y:S01]  /*a380*/  LDC R38, c[0x0][0x3d8] ;  /* 0x0000f600ff267b82 */ /* 0x000e220000000800 */
[----:B-1----:R-:W-:Y:S01]  /*a390*/  IADD3 R112, P4, PT, R2, R148, RZ ;  /* 0x0000009402707210 */ /* 0x002fe20007f9e0ff */
[----:B------:R1:W-:Y:S01]  /*a3a0*/  STL.64 [R1+0x110], R52 ;  /* 0x0001103401007387 */ /* 0x0003e20000100a00 */
[----:B------:R-:W-:-:S02]  /*a3b0*/  PRMT R67, RZ, 0x7610, R67 ;  /* 0x00007610ff437816 */ /* 0x000fc40000000043 */
[----:B------:R-:W-:Y:S01]  /*a3c0*/  LEA.HI.X.SX32 R113, R2, R0, 0x1, P4 ;  /* 0x0000000002717211 */ /* 0x000fe200020f0eff */
[----:B------:R-:W-:Y:S02]  /*a3d0*/  IMAD R2, R37, 0x4, R3 ;  /* 0x0000000425027824 */ /* 0x000fe400078e0203 */
[----:B------:R-:W0:Y:S01]  /*a3e0*/  LDC R37, c[0x0][0x3d8] ;  /* 0x0000f600ff257b82 */ /* 0x000e220000000800 */
[C---:B-1----:R-:W-:Y:S01]  /*a3f0*/  IADD3 R52, P4, PT, R3.reuse, R148, RZ ;  /* 0x0000009403347210 */ /* 0x042fe20007f9e0ff */
[----:B------:R1:W-:Y:S01]  /*a400*/  STL.64 [R1+0x108], R112 ;  /* 0x0001087001007387 */ /* 0x0003e20000100a00 */
[----:B------:R-:W-:Y:S02]  /*a410*/  PRMT R68, RZ, 0x7610, R68 ;  /* 0x00007610ff447816 */ /* 0x000fe40000000044 */
[----:B------:R-:W-:Y:S01]  /*a420*/  LEA.HI.X.SX32 R53, R3, R0, 0x1, P4 ;  /* 0x0000000003357211 */ /* 0x000fe200020f0eff */
[----:B------:R1:W2:Y:S01]  /*a430*/  @P2 LDG.E.U8 R67, desc[UR22][R112.64] ;  /* 0x0000001670432981 */ /* 0x0002a2000c1e1100 */
[----:B------:R-:W-:-:S02]  /*a440*/  IMAD R3, R36, 0x2, R2 ;  /* 0x0000000224037824 */ /* 0x000fc400078e0202 */
[----:B------:R-:W0:Y:S01]  /*a450*/  LDC R36, c[0x0][0x3d8] ;  /* 0x0000f600ff247b82 */ /* 0x000e220000000800 */
[----:B------:R-:W-:Y:S01]  /*a460*/  PRMT R66, RZ, 0x7610, R66 ;  /* 0x00007610ff427816 */ /* 0x000fe20000000042 */
[----:B------:R0:W2:Y:S01]  /*a470*/  @P2 LDG.E.U8 R68, desc[UR22][R52.64] ;  /* 0x0000001634442981 */ /* 0x0000a2000c1e1100 */
[----:B-1----:R-:W-:-:S03]  /*a480*/  IADD3 R112, P4, PT, R2, R148, RZ ;  /* 0x0000009402707210 */ /* 0x002fc60007f9e0ff */
[----:B------:R1:W-:Y:S01]  /*a490*/  STL.64 [R1+0x100], R52 ;  /* 0x0001003401007387 */ /* 0x0003e20000100a00 */
[----:B------:R-:W-:Y:S01]  /*a4a0*/  LEA.HI.X.SX32 R113, R2, R0, 0x1, P4 ;  /* 0x0000000002717211 */ /* 0x000fe200020f0eff */
[----:B------:R-:W-:Y:S02]  /*a4b0*/  IMAD R2, R49, 0x2, R3 ;  /* 0x0000000231027824 */ /* 0x000fe400078e0203 */
[----:B------:R-:W0:Y:S02]  /*a4c0*/  LDC R49, c[0x0][0x3d8] ;  /* 0x0000f600ff317b82 */ /* 0x000e240000000800 */
[----:B0-----:R-:W-:Y:S01]  /*a4d0*/  IMAD R38, R38, 0x2, R2 ;  /* 0x0000000226267824 */ /* 0x001fe200078e0202 */
[C---:B-1----:R-:W-:Y:S01]  /*a4e0*/  IADD3 R52, P4, PT, R3.reuse, R148, RZ ;  /* 0x0000009403347210 */ /* 0x042fe20007f9e0ff */
[----:B------:R0:W-:Y:S01]  /*a4f0*/  STL.64 [R1+0xf8], R112 ;  /* 0x0000f87001007387 */ /* 0x0001e20000100a00 */
[----:B------:R-:W-:Y:S02]  /*a500*/  PRMT R65, RZ, 0x7610, R65 ;  /* 0x00007610ff417816 */ /* 0x000fe40000000041 */
[----:B------:R-:W-:Y:S01]  /*a510*/  LEA.HI.X.SX32 R53, R3, R0, 0x1, P4 ;  /* 0x0000000003357211 */ /* 0x000fe200020f0eff */
[----:B------:R0:W2:Y:S01]  /*a520*/  @P2 LDG.E.U8 R66, desc[UR22][R112.64] ;  /* 0x0000001670422981 */ /* 0x0000a2000c1e1100 */
[----:B------:R-:W-:-:S02]  /*a530*/  IMAD R3, R50, 0x2, R38 ;  /* 0x0000000232037824 */ /* 0x000fc400078e0226 */
[----:B------:R-:W1:Y:S01]  /*a540*/  LDC R50, c[0x0][0x3d8] ;  /* 0x0000f600ff327b82 */ /* 0x000e620000000800 */
[----:B------:R-:W-:Y:S01]  /*a550*/  PRMT R64, RZ, 0x7610, R64 ;  /* 0x00007610ff407816 */ /* 0x000fe20000000040 */
[----:B------:R0:W2:Y:S02]  /*a560*/  @P2 LDG.E.U8 R65, desc[UR22][R52.64] ;  /* 0x0000001634412981 */ /* 0x0000a4000c1e1100 */
[C---:B0-----:R-:W-:Y:S02]  /*a570*/  IADD3 R112, P4, PT, R2.reuse, R148, RZ ;  /* 0x0000009402707210 */ /* 0x041fe40007f9e0ff */
[----:B------:R0:W-:Y:S02]  /*a580*/  STL.64 [R1+0xf0], R52 ;  /* 0x0000f03401007387 */ /* 0x0001e40000100a00 */
[----:B------:R-:W-:Y:S01]  /*a590*/  LEA.HI.X.SX32 R113, R2, R0, 0x1, P4 ;  /* 0x0000000002717211 */ /* 0x000fe200020f0eff */
[----:B------:R-:W-:Y:S02]  /*a5a0*/  IMAD R2, R37, 0x2, R3 ;  /* 0x0000000225027824 */ /* 0x000fe400078e0203 */
[----:B------:R-:W1:Y:S01]  /*a5b0*/  LDC R37, c[0x0][0x3d8] ;  /* 0x0000f600ff257b82 */ /* 0x000e620000000800 */
[----:B------:R-:W-:Y:S01]  /*a5c0*/  PRMT R63, RZ, 0x7610, R63 ;  /* 0x00007610ff3f7816 */ /* 0x000fe2000000003f */
[----:B------:R0:W-:Y:S02]  /*a5d0*/  STL.64 [R1+0xe8], R112 ;  /* 0x0000e87001007387 */ /* 0x0001e40000100a00 */
[----:B0-----:R-:W-:-:S02]  /*a5e0*/  IADD3 R52, P4, PT, R3, R148, RZ ;  /* 0x0000009403347210 */ /* 0x001fc40007f9e0ff */
[----:B------:R0:W2:Y:S02]  /*a5f0*/  @P2 LDG.E.U8 R64, desc[UR22][R112.64] ;  /* 0x0000001670402981 */ /* 0x0000a4000c1e1100 */
[----:B------:R-:W-:Y:S01]  /*a600*/  LEA.HI.X.SX32 R53, R3, R0, 0x1, P4 ;  /* 0x0000000003357211 */ /* 0x000fe200020f0eff */
[----:B------:R-:W-:Y:S02]  /*a610*/  IMAD R3, R36, 0x2, R2 ;  /* 0x0000000224037824 */ /* 0x000fe400078e0202 */
[----:B------:R-:W1:Y:S01]  /*a620*/  LDC R36, c[0x0][0x3d8] ;  /* 0x0000f600ff247b82 */ /* 0x000e620000000800 */
[C---:B0-----:R-:W-:Y:S01]  /*a630*/  IADD3 R112, P4, PT, R2.reuse, R148, RZ ;  /* 0x0000009402707210 */ /* 0x041fe20007f9e0ff */
[----:B------:R0:W-:Y:S01]  /*a640*/  STL.64 [R1+0xe0], R52 ;  /* 0x0000e03401007387 */ /* 0x0001e20000100a00 */
[----:B------:R-:W-:Y:S02]  /*a650*/  PRMT R62, RZ, 0x7610, R62 ;  /* 0x00007610ff3e7816 */ /* 0x000fe4000000003e */
[----:B------:R-:W-:Y:S01]  /*a660*/  LEA.HI.X.SX32 R113, R2, R0, 0x1, P4 ;  /* 0x0000000002717211 */ /* 0x000fe200020f0eff */
[----:B------:R0:W2:Y:S01]  /*a670*/  @P2 LDG.E.U8 R63, desc[UR22][R52.64] ;  /* 0x00000016343f2981 */ /* 0x0000a2000c1e1100 */
[----:B------:R-:W-:Y:S01]  /*a680*/  IMAD R2, R49, 0x4, R3 ;  /* 0x0000000431027824 */ /* 0x000fe200078e0203 */
[----:B------:R-:W-:Y:S01]  /*a690*/  PRMT R61, RZ, 0x7610, R61 ;  /* 0x00007610ff3d7816 */ /* 0x000fe2000000003d */
[----:B------:R-:W4:Y:S01]  /*a6a0*/  LDC R49, c[0x0][0x3d8] ;  /* 0x0000f600ff317b82 */ /* 0x000f220000000800 */
[----:B------:R1:W2:Y:S01]  /*a6b0*/  @P2 LDG.E.U8 R62, desc[UR22][R112.64] ;  /* 0x00000016703e2981 */ /* 0x0002a2000c1e1100 */
[----:B0-----:R-:W-:-:S03]  /*a6c0*/  IADD3 R52, P4, PT, R3, R148, RZ ;  /* 0x0000009403347210 */ /* 0x001fc60007f9e0ff */
[----:B------:R0:W-:Y:S01]  /*a6d0*/  STL.64 [R1+0xd8], R112 ;  /* 0x0000d87001007387 */ /* 0x0001e20000100a00 */
[----:B------:R-:W-:Y:S01]  /*a6e0*/  LEA.HI.X.SX32 R53, R3, R0, 0x1, P4 ;  /* 0x0000000003357211 */ /* 0x000fe200020f0eff */
[----:B-1----:R-:W-:Y:S01]  /*a6f0*/  IMAD R3, R50, 0x2, R2 ;  /* 0x0000000232037824 */ /* 0x002fe200078e0202 */
[----:B------:R-:W-:Y:S01]  /*a700*/  PRMT R60, RZ, 0x7610, R60 ;  /* 0x00007610ff3c7816 */ /* 0x000fe2000000003c */
[----:B------:R-:W1:Y:S02]  /*a710*/  LDC R50, c[0x0][0x3d8] ;  /* 0x0000f600ff327b82 */ /* 0x000e640000000800 */
[----:B------:R0:W-:Y:S02]  /*a720*/  STL.64 [R1+0xd0], R52 ;  /* 0x0000d03401007387 */ /* 0x0001e40000100a00 */
[C---:B0-----:R-:W-:Y:S02]  /*a730*/  IADD3 R112, P4, PT, R2.reuse, R148, RZ ;  /* 0x0000009402707210 */ /* 0x041fe40007f9e0ff */
[----:B------:R0:W2:Y:S02]  /*a740*/  @P2 LDG.E.U8 R61, desc[UR22][R52.64] ;  /* 0x00000016343d2981 */ /* 0x0000a4000c1e1100 */
[----:B------:R-:W-:Y:S01]  /*a750*/  LEA.HI.X.SX32 R113, R2, R0, 0x1, P4 ;  /* 0x0000000002717211 */ /* 0x000fe200020f0eff */
[----:B------:R-:W-:Y:S01]  /*a760*/  IMAD R2, R37, 0x2, R3 ;  /* 0x0000000225027824 */ /* 0x000fe200078e0203 */
[----:B0-----:R-:W0:Y:S03]  /*a770*/  LDC R52, c[0x0][0x3d8] ;  /* 0x0000f600ff347b82 */ /* 0x001e260000000800 */
[----:B------:R4:W-:Y:S01]  /*a780*/  STL.64 [R1+0xc8], R112 ;  /* 0x0000c87001007387 */ /* 0x0009e20000100a00 */
[----:B------:R-:W-:-:S03]  /*a790*/  IMAD R37, R51, 0x2, R2 ;  /* 0x0000000233257824 */ /* 0x000fc600078e0202 */
[----:B------:R4:W2:Y:S01]  /*a7a0*/  @P2 LDG.E.U8 R60, desc[UR22][R112.64] ;  /* 0x00000016703c2981 */ /* 0x0008a2000c1e1100 */
[----:B------:R-:W1:Y:S01]  /*a7b0*/  LDC R53, c[0x0][0x3d8] ;  /* 0x0000f600ff357b82 */ /* 0x000e620000000800 */
[CC--:B------:R-:W-:Y:S02]  /*a7c0*/  IADD3 R114, P4, PT, R3.reuse, R148.reuse, RZ ;  /* 0x0000009403727210 */ /* 0x0c0fe40007f9e0ff */
[C---:B----4-:R-:W-:Y:S02]  /*a7d0*/  IADD3 R112, P5, PT, R2.reuse, R148, RZ ;  /* 0x0000009402707210 */ /* 0x050fe40007fbe0ff */
[----:B------:R-:W-:Y:S02]  /*a7e0*/  PRMT R59, RZ, 0x7610, R59 ;  /* 0x00007610ff3b7816 */ /* 0x000fe4000000003b */
[-C--:B------:R-:W-:Y:S01]  /*a7f0*/  LEA.HI.X.SX32 R113, R2, R0.reuse, 0x1, P5 ;  /* 0x0000000002717211 */ /* 0x080fe200028f0eff */
[----:B------:R-:W-:Y:S01]  /*a800*/  IMAD R2, R36, 0x2, R37 ;  /* 0x0000000224027824 */ /* 0x000fe200078e0225 */
[----:B------:R-:W-:-:S03]  /*a810*/  LEA.HI.X.SX32 R115, R3, R0, 0x1, P4 ;  /* 0x0000000003737211 */ /* 0x000fc600020f0eff */
[----:B------:R-:W-:Y:S01]  /*a820*/  IMAD R3, R49, 0x2, R2 ;  /* 0x0000000231037824 */ /* 0x000fe200078e0202 */
[----:B------:R-:W-:Y:S01]  /*a830*/  PRMT R58, RZ, 0x7610, R58 ;  /* 0x00007610ff3a7816 */ /* 0x000fe2000000003a */
[----:B------:R-:W4:Y:S01]  /*a840*/  LDC R49, c[0x0][0x3d8] ;  /* 0x0000f600ff317b82 */ /* 0x000f220000000800 */
[----:B------:R0:W-:Y:S04]  /*a850*/  STL.64 [R1+0xc0], R114 ;  /* 0x0000c07201007387 */ /* 0x0001e80000100a00 */
[----:B------:R0:W2:Y:S02]  /*a860*/  @P2 LDG.E.U8 R59, desc[UR22][R114.64] ;  /* 0x00000016723b2981 */ /* 0x0000a4000c1e1100 */
[----:B0-----:R-:W-:Y:S01]  /*a870*/  IMAD R36, R52, 0x2, R3 ;  /* 0x0000000234247824 */ /* 0x001fe200078e0203 */
[----:B------:R-:W-:Y:S01]  /*a880*/  PRMT R57, RZ, 0x7610, R57 ;  /* 0x00007610ff397816 */ /* 0x000fe20000000039 */
[----:B------:R0:W-:Y:S04]  /*a890*/  STL.64 [R1+0xb8], R112 ;  /* 0x0000b87001007387 */ /* 0x0001e80000100a00 */
[----:B------:R0:W2:Y:S01]  /*a8a0*/  @P2 LDG.E.U8 R58, desc[UR22][R112.64] ;  /* 0x00000016703a2981 */ /* 0x0000a2000c1e1100 */
[----:B------:R-:W-:-:S04]  /*a8b0*/  IADD3 R114, P4, PT, R2, R148, RZ ;  /* 0x0000009402727210 */ /* 0x000fc80007f9e0ff */
[----:B------:R-:W-:Y:S01]  /*a8c0*/  LEA.HI.X.SX32 R115, R2, R0, 0x1, P4 ;  /* 0x0000000002737211 */ /* 0x000fe200020f0eff */
[----:B-1----:R-:W-:Y:S01]  /*a8d0*/  IMAD R2, R50, 0x4, R36 ;  /* 0x0000000432027824 */ /* 0x002fe200078e0224 */
[C---:B0-----:R-:W-:Y:S02]  /*a8e0*/  IADD3 R112, P4, PT, R3.reuse, R148, RZ ;  /* 0x0000009403707210 */ /* 0x041fe40007f9e0ff */
[----:B------:R-:W-:Y:S01]  /*a8f0*/  PRMT R56, RZ, 0x7610, R56 ;  /* 0x00007610ff387816 */ /* 0x000fe20000000038 */
[----:B------:R0:W-:Y:S01]  /*a900*/  STL.64 [R1+0xb0], R114 ;  /* 0x0000b07201007387 */ /* 0x0001e20000100a00 */
[----:B------:R-:W-:Y:S01]  /*a910*/  LEA.HI.X.SX32 R113, R3, R0, 0x1, P4 ;  /* 0x0000000003717211 */ /* 0x000fe200020f0eff */
[----:B------:R-:W-:Y:S02]  /*a920*/  IMAD R3, R53, 0x2, R2 ;  /* 0x0000000235037824 */ /* 0x000fe400078e0202 */
[----:B------:R0:W2:Y:S04]  /*a930*/  @P2 LDG.E.U8 R57, desc[UR22][R114.64] ;  /* 0x0000001672392981 */ /* 0x0000a8000c1e1100 */
[----:B------:R1:W-:Y:S04]  /*a940*/  STL.64 [R1+0xa8], R112 ;  /* 0x0000a87001007387 */ /* 0x0003e80000100a00 */
[----:B------:R1:W2:Y:S01]  /*a950*/  @P2 LDG.E.U8 R56, desc[UR22][R112.64] ;  /* 0x0000001670382981 */ /* 0x0002a2000c1e1100 */
[----:B0-----:R-:W-:-:S04]  /*a960*/  IADD3 R114, P4, PT, R36, R148, RZ ;  /* 0x0000009424727210 */ /* 0x001fc80007f9e0ff */
[----:B------:R-:W-:Y:S02]  /*a970*/  LEA.HI.X.SX32 R115, R36, R0, 0x1, P4 ;  /* 0x0000000024737211 */ /* 0x000fe400020f0eff */
[CC--:B------:R-:W-:Y:S01]  /*a980*/  IADD3 R50, P4, PT, R3.reuse, R148.reuse, RZ ;  /* 0x0000009403327210 */ /* 0x0c0fe20007f9e0ff */
[----:B------:R-:W0:Y:S01]  /*a990*/  LDC R36, c[0x0][0x3d8] ;  /* 0x0000f600ff247b82 */ /* 0x000e220000000800 */
[C---:B-1----:R-:W-:Y:S02]  /*a9a0*/  IADD3 R112, P5, PT, R2.reuse, R148, RZ ;  /* 0x0000009402707210 */ /* 0x042fe40007fbe0ff */
[----:B------:R-:W-:Y:S02]  /*a9b0*/  PRMT R54, RZ, 0x7610, R54 ;  /* 0x00007610ff367816 */ /* 0x000fe40000000036 */
[-C--:B------:R-:W-:Y:S02]  /*a9c0*/  LEA.HI.X.SX32 R113, R2, R0.reuse, 0x1, P5 ;  /* 0x0000000002717211 */ /* 0x080fe400028f0eff */
[----:B------:R-:W-:Y:S01]  /*a9d0*/  LEA.HI.X.SX32 R51, R3, R0, 0x1, P4 ;  /* 0x0000000003337211 */ /* 0x000fe200020f0eff */
[----:B----4-:R-:W-:Y:S01]  /*a9e0*/  IMAD R3, R49, 0x2, R3 ;  /* 0x0000000231037824 */ /* 0x010fe200078e0203 */
[----:B------:R-:W-:Y:S01]  /*a9f0*/  STL.64 [R1+0xa0], R114 ;  /* 0x0000a07201007387 */ /* 0x000fe20000100a00 */
[----:B------:R-:W1:Y:S03]  /*aa00*/  LDC R49, c[0x0][0x3d8] ;  /* 0x0000f600ff317b82 */ /* 0x000e660000000800 */
[----:B------:R-:W-:Y:S01]  /*aa10*/  STL.64 [R1+0x98], R112 ;  /* 0x0000987001007387 */ /* 0x000fe20000100a00 */
[----:B------:R-:W-:-:S03]  /*aa20*/  FMUL R2, R35, UR7 ;  /* 0x0000000723027c20 */ /* 0x000fc60008400000 */
[----:B------:R4:W-:Y:S04]  /*aa30*/  STL.64 [R1+0x90], R50 ;  /* 0x0000903201007387 */ /* 0x0009e80000100a00 */
[----:B------:R4:W2:Y:S01]  /*aa40*/  @P2 LDG.E.U8 R54, desc[UR22][R50.64] ;  /* 0x0000001632362981 */ /* 0x0008a2000c1e1100 */
[----:B------:R-:W-:Y:S02]  /*aa50*/  PRMT R52, RZ, 0x7610, R52 ;  /* 0x00007610ff347816 */ /* 0x000fe40000000034 */
[----:B------:R-:W-:Y:S02]  /*aa60*/  FMNMX R48, R2, R48, !PT ;  /* 0x0000003002307209 */ /* 0x000fe40007800000 */
[----:B----4-:R-:W-:-:S04]  /*aa70*/  IADD3 R50, P4, PT, R3, R148, RZ ;  /* 0x0000009403327210 */ /* 0x010fc80007f9e0ff */
[----:B------:R-:W-:Y:S01]  /*aa80*/  LEA.HI.X.SX32 R51, R3, R0, 0x1, P4 ;  /* 0x0000000003337211 */ /* 0x000fe200020f0eff */
[----:B------:R-:W4:Y:S04]  /*aa90*/  SHFL.BFLY PT, R146, R48, 0x10, 0x1f ;  /* 0x0e001f0030927f89 */ /* 0x000f2800000e0000 */
[----:B------:R0:W-:Y:S04]  /*aaa0*/  STL.64 [R1+0x88], R50 ;  /* 0x0000883201007387 */ /* 0x0001e80000100a00 */
[----:B------:R0:W2:Y:S02]  /*aab0*/  @P2 LDG.E.U8 R52, desc[UR22][R50.64] ;  /* 0x0000001632342981 */ /* 0x0000a4000c1e1100 */
[----:B0-----:R-:W0:Y:S01]  /*aac0*/  LDC R51, c[0x0][0x3d8] ;  /* 0x0000f600ff337b82 */ /* 0x001e220000000800 */
[----:B------:R-:W-:Y:S01]  /*aad0*/  IMAD R36, R36, 0x2, R3 ;  /* 0x0000000224247824 */ /* 0x000fe200078e0203 */
[----:B------:R-:W-:-:S03]  /*aae0*/  PRMT R53, RZ, 0x7610, R53 ;  /* 0x00007610ff357816 */ /* 0x000fc60000000035 */
[----:B-1----:R-:W-:-:S03]  /*aaf0*/  IMAD R2, R49, 0x2, R36 ;  /* 0x0000000231027824 */ /* 0x002fc600078e0224 */
[----:B------:R-:W1:Y:S01]  /*ab00*/  LDC R50, c[0x0][0x3d8] ;  /* 0x0000f600ff327b82 */ /* 0x000e620000000800 */
[----:B------:R3:W2:Y:S02]  /*ab10*/  @P2 LDG.E.U8 R53, desc[UR22][R112.64] ;  /* 0x0000001670352981 */ /* 0x0006a4000c1e1100 */
[----:B---3--:R-:W-:-:S04]  /*ab20*/  IADD3 R112, P4, PT, R2, R148, RZ ;  /* 0x0000009402707210 */ /* 0x008fc80007f9e0ff */
[----:B------:R-:W-:Y:S01]  /*ab30*/  LEA.HI.X.SX32 R113, R2, R0, 0x1, P4 ;  /* 0x0000000002717211 */ /* 0x000fe200020f0eff */
[----:B0-----:R-:W-:Y:S01]  /*ab40*/  IMAD R3, R51, 0x2, R2 ;  /* 0x0000000233037824 */ /* 0x001fe200078e0202 */
[----:B----4-:R-:W-:Y:S02]  /*ab50*/  FMNMX3 R2, R48, -INF , R146, !PT ;  /* 0xff80000030027876 */ /* 0x010fe40007800092 */
[----:B------:R-:W-:Y:S01]  /*ab60*/  PRMT R51, RZ, 0x7610, R51 ;  /* 0x00007610ff337816 */ /* 0x000fe20000000033 */
[----:B------:R0:W-:Y:S02]  /*ab70*/  STL.64 [R1+0x80], R112 ;  /* 0x0000807001007387 */ /* 0x0001e40000100a00 */
[--C-:B------:R-:W-:Y:S01]  /*ab80*/  FFMA R4, R4, UR7, -R2.reuse ;  /* 0x0000000704047c23 */ /* 0x100fe20008000802 */
[--C-:B------:R-:W-:Y:S01]  /*ab90*/  FFMA R5, R5, UR7, -R2.reuse ;  /* 0x0000000705057c23 */ /* 0x100fe20008000802 */
[----:B------:R-:W-:Y:S01]  /*aba0*/  FFMA R6, R6, UR7, -R2 ;  /* 0x0000000706067c23 */ /* 0x000fe20008000802 */
[----:B------:R0:W3:Y:S01]  /*abb0*/  @P2 LDG.E.U8 R51, desc[UR22][R112.64] ;  /* 0x0000001670332981 */ /* 0x0000e2000c1e1100 */
[----:B------:R-:W-:Y:S01]  /*abc0*/  FMUL R4, R4, 1.4426950216293334961 ;  /* 0x3fb8aa3b04047820 */ /* 0x000fe20000400000 */
[----:B------:R-:W-:Y:S01]  /*abd0*/  FMUL R5, R5, 1.4426950216293334961 ;  /* 0x3fb8aa3b05057820 */ /* 0x000fe20000400000 */
[----:B------:R-:W-:Y:S01]  /*abe0*/  FMUL R6, R6, 1.4426950216293334961 ;  /* 0x3fb8aa3b06067820 */ /* 0x000fe20000400000 */
[----:B-1----:R-:W-:-:S02]  /*abf0*/  IMAD R49, R50, 0x2, R3 ;  /* 0x0000000232317824 */ /* 0x002fc400078e0203 */
[----:B------:R-:W-:Y:S01]  /*ac00*/  FFMA R7, R7, UR7, -R2 ;  /* 0x0000000707077c23 */ /* 0x000fe20008000802 */
[C---:B0-----:R-:W-:Y:S01]  /*ac10*/  IADD3 R112, P4, PT, R3.reuse, R148, RZ ;  /* 0x0000009403707210 */ /* 0x041fe20007f9e0ff */
[----:B------:R-:W-:Y:S01]  /*ac20*/  MUFU.EX2 R118, R5 ;  /* 0x0000000500767308 */ /* 0x000fe20000000800 */
[----:B------:R-:W-:Y:S02]  /*ac30*/  PRMT R50, RZ, 0x7610, R50 ;  /* 0x00007610ff327816 */ /* 0x000fe40000000032 */
[----:B------:R-:W-:-:S05]  /*ac40*/  LEA.HI.X.SX32 R113, R3, R0, 0x1, P4 ;  /* 0x0000000003717211 */ /* 0x000fca00020f0eff */
[----:B------:R-:W0:Y:S01]  /*ac50*/  MUFU.EX2 R3, R4 ;  /* 0x0000000400037308 */ /* 0x000e220000000800 */
[--C-:B------:R-:W-:Y:S01]  /*ac60*/  FFMA R8, R8, UR7, -R2.reuse ;  /* 0x0000000708087c23 */ /* 0x100fe20008000802 */
[----:B------:R1:W-:Y:S01]  /*ac70*/  STL.64 [R1+0x78], R112 ;  /* 0x0000787001007387 */ /* 0x0003e20000100a00 */
[----:B------:R-:W-:-:S03]  /*ac80*/  FFMA R9, R9, UR7, -R2 ;  /* 0x0000000709097c23 */ /* 0x000fc60008000802 */
[----:B------:R1:W4:Y:S02]  /*ac90*/  @P2 LDG.E.U8 R50, desc[UR22][R112.64] ;  /* 0x0000001670322981 */ /* 0x000324000c1e1100 */
[----:B------:R0:W1:Y:S01]  /*aca0*/  MUFU.EX2 R146, R6 ;  /* 0x0000000600927308 */ /* 0x0000620000000800 */
[----:B------:R-:W-:Y:S01]  /*acb0*/  FMUL R8, R8, 1.4426950216293334961 ;  /* 0x3fb8aa3b08087820 */ /* 0x000fe20000400000 */
[----:B------:R-:W-:Y:S01]  /*acc0*/  FFMA R10, R10, UR7, -R2 ;  /* 0x000000070a0a7c23 */ /* 0x000fe20008000802 */
[----:B0-----:R-:W-:Y:S01]  /*acd0*/  FMUL R6, R7, 1.4426950216293334961 ;  /* 0x3fb8aa3b07067820 */ /* 0x001fe20000400000 */
[----:B-1----:R-:W-:-:S04]  /*ace0*/  IADD3 R112, P4, PT, R49, R148, RZ ;  /* 0x0000009431707210 */ /* 0x002fc80007f9e0ff */
[----:B------:R-:W-:Y:S01]  /*acf0*/  MUFU.EX2 R117, R8 ;  /* 0x0000000800757308 */ /* 0x000fe20000000800 */
[----:B------:R-:W-:Y:S01]  /*ad00*/  FMUL R9, R9, 1.4426950216293334961 ;  /* 0x3fb8aa3b09097820 */ /* 0x000fe20000400000 */
[----:B------:R-:W-:-:S06]  /*ad10*/  LEA.HI.X.SX32 R113, R49, R0, 0x1, P4 ;  /* 0x0000000031717211 */ /* 0x000fcc00020f0eff */
[----:B------:R-:W0:Y:S01]  /*ad20*/  MUFU.EX2 R6, R6 ;  /* 0x0000000600067308 */ /* 0x000e220000000800 */
[----:B------:R-:W-:Y:S01]  /*ad30*/  FMUL R10, R10, 1.4426950216293334961 ;  /* 0x3fb8aa3b0a0a7820 */ /* 0x000fe20000400000 */
[--C-:B------:R-:W-:Y:S01]  /*ad40*/  FFMA R11, R11, UR7, -R2.reuse ;  /* 0x000000070b0b7c23 */ /* 0x100fe20008000802 */
[----:B------:R-:W-:Y:S04]  /*ad50*/  STL.64 [R1+0x70], R112 ;  /* 0x0000707001007387 */ /* 0x000fe80000100a00 */
[----:B------:R1:W-:Y:S01]  /*ad60*/  STL [R1+0x828], R3 ;  /* 0x0008280301007387 */ /* 0x0003e20000100800 */
[----:B------:R-:W0:Y:S01]  /*ad70*/  MUFU.EX2 R116, R9 ;  /* 0x0000000900747308 */ /* 0x000e220000000800 */
[----:B------:R-:W-:Y:S01]  /*ad80*/  FFMA R12, R12, UR7, -R2 ;  /* 0x000000070c0c7c23 */ /* 0x000fe20008000802 */
[----:B------:R-:W-:-:S06]  /*ad90*/  PRMT R55, RZ, 0x7610, R55 ;  /* 0x00007610ff377816 */ /* 0x000fcc0000000037 */
[----:B------:R0:W0:Y:S01]  /*ada0*/  MUFU.EX2 R49, R10 ;  /* 0x0000000a00317308 */ /* 0x0000220000000800 */
[----:B-1----:R-:W-:Y:S01]  /*adb0*/  FADD R3, R3, R118 ;  /* 0x0000007603037221 */ /* 0x002fe20000000000 */
[----:B------:R-:W-:Y:S01]  /*adc0*/  FMUL R12, R12, 1.4426950216293334961 ;  /* 0x3fb8aa3b0c0c7820 */ /* 0x000fe20000400000 */
[--C-:B------:R-:W-:Y:S01]  /*add0*/  FFMA R13, R13, UR7, -R2.reuse ;  /* 0x000000070d0d7c23 */ /* 0x100fe20008000802 */
[----:B------:R-:W-:Y:S01]  /*ade0*/  FFMA R14, R14, UR7, -R2 ;  /* 0x000000070e0e7c23 */ /* 0x000fe20008000802 */
[----:B------:R-:W-:Y:S01]  /*adf0*/  FADD R3, R146, R3 ;  /* 0x0000000392037221 */ /* 0x000fe20000000000 */
[----:B------:R1:W2:Y:S01]  /*ae00*/  @P2 LDG.E.U8 R55, desc[UR22][R114.64] ;  /* 0x0000001672372981 */ /* 0x0002a2000c1e1100 */
[----:B0-----:R-:W-:Y:S02]  /*ae10*/  FMUL R10, R11, 1.4426950216293334961 ;  /* 0x3fb8aa3b0b0a7820 */ /* 0x001fe40000400000 */
[----:B------:R-:W-:Y:S01]  /*ae20*/  FADD R3, R6, R3 ;  /* 0x0000000306037221 */ /* 0x000fe20000000000 */
[----:B------:R-:W-:-:S03]  /*ae30*/  FMUL R13, R13, 1.4426950216293334961 ;  /* 0x3fb8aa3b0d0d7820 */ /* 0x000fc60000400000 */
[----:B------:R-:W0:Y:S01]  /*ae40*/  MUFU.EX2 R10, R10 ;  /* 0x0000000a000a7308 */ /* 0x000e220000000800 */
[----:B------:R-:W-:Y:S01]  /*ae50*/  FADD R3, R117, R3 ;  /* 0x0000000375037221 */ /* 0x000fe20000000000 */
[----:B------:R-:W-:Y:S01]  /*ae60*/  FMUL R5, R14, 1.4426950216293334961 ;  /* 0x3fb8aa3b0e057820 */ /* 0x000fe20000400000 */
[----:B------:R-:W-:-:S05]  /*ae70*/  FFMA R15, R15, UR7, -R2 ;  /* 0x000000070f0f7c23 */ /* 0x000fca0008000802 */
[----:B-1----:R-:W1:Y:S01]  /*ae80*/  MUFU.EX2 R115, R12 ;  /* 0x0000000c00737308 */ /* 0x002e620000000800 */
[----:B------:R-:W-:Y:S01]  /*ae90*/  FADD R3, R116, R3 ;  /* 0x0000000374037221 */ /* 0x000fe20000000000 */
[----:B------:R-:W-:Y:S01]  /*aea0*/  FMUL R4, R15, 1.4426950216293334961 ;  /* 0x3fb8aa3b0f047820 */ /* 0x000fe20000400000 */
[----:B------:R-:W-:Y:S01]  /*aeb0*/  FFMA R16, R16, UR7, -R2 ;  /* 0x0000000710107c23 */ /* 0x000fe20008000802 */
[----:B------:R-:W-:Y:S01]  /*aec0*/  PRMT R48, RZ, 0x7610, R48 ;  /* 0x00007610ff307816 */ /* 0x000fe20000000030 */
[----:B------:R-:W-:-:S03]  /*aed0*/  FFMA R17, R17, UR7, -R2 ;  /* 0x0000000711117c23 */ /* 0x000fc60008000802 */
[----:B------:R-:W1:Y:S01]  /*aee0*/  MUFU.EX2 R114, R13 ;  /* 0x0000000d00727308 */ /* 0x000e620000000800 */
[----:B------:R-:W-:Y:S01]  /*aef0*/  FADD R3, R49, R3 ;  /* 0x0000000331037221 */ /* 0x000fe20000000000 */
[----:B------:R-:W-:Y:S01]  /*af00*/  FMUL R16, R16, 1.4426950216293334961 ;  /* 0x3fb8aa3b10107820 */ /* 0x000fe20000400000 */
[----:B------:R-:W-:Y:S01]  /*af10*/  FMUL R17, R17, 1.4426950216293334961 ;  /* 0x3fb8aa3b11117820 */ /* 0x000fe20000400000 */
[----:B------:R1:W2:Y:S04]  /*af20*/  @P2 LDG.E.U8 R48, desc[UR22][R112.64] ;  /* 0x0000001670302981 */ /* 0x0002a8000c1e1100 */
[----:B------:R-:W1:Y:S01]  /*af30*/  MUFU.EX2 R5, R5 ;  /* 0x0000000500057308 */ /* 0x000e620000000800 */
[----:B0-----:R-:W-:Y:S01]  /*af40*/  FADD R3, R10, R3 ;  /* 0x000000030a037221 */ /* 0x001fe20000000000 */
[----:B------:R-:W-:-:S06]  /*af50*/  FFMA R18, R18, UR7, -R2 ;  /* 0x0000000712127c23 */ /* 0x000fcc0008000802 */
[----:B------:R-:W0:Y:S01]  /*af60*/  MUFU.EX2 R4, R4 ;  /* 0x0000000400047308 */ /* 0x000e220000000800 */
[----:B-1----:R-:W-:Y:S01]  /*af70*/  FADD R3, R115, R3 ;  /* 0x0000000373037221 */ /* 0x002fe20000000000 */
[----:B------:R-:W-:Y:S01]  /*af80*/  FMUL R9, R18, 1.4426950216293334961 ;  /* 0x3fb8aa3b12097820 */ /* 0x000fe20000400000 */
[----:B------:R-:W-:-:S05]  /*af90*/  FFMA R19, R19, UR7, -R2 ;  /* 0x0000000713137c23 */ /* 0x000fca0008000802 */
[----:B------:R-:W1:Y:S01]  /*afa0*/  MUFU.EX2 R113, R16 ;  /* 0x0000001000717308 */ /* 0x000e620000000800 */
[----:B------:R-:W-:-:S07]  /*afb0*/  FADD R3, R114, R3 ;  /* 0x0000000372037221 */ /* 0x000fce0000000000 */
[----:B------:R-:W1:Y:S01]  /*afc0*/  MUFU.EX2 R112, R17 ;  /* 0x0000001100707308 */ /* 0x000e620000000800 */
[----:B------:R-:W-:Y:S01]  /*afd0*/  FMUL R8, R19, 1.4426950216293334961 ;  /* 0x3fb8aa3b13087820 */ /* 0x000fe20000400000 */
[--C-:B------:R-:W-:Y:S01]  /*afe0*/  FFMA R20, R20, UR7, -R2.reuse ;  /* 0x0000000714147c23 */ /* 0x100fe20008000802 */
[----:B------:R-:W-:Y:S01]  /*aff0*/  FADD R3, R5, R3 ;  /* 0x0000000305037221 */ /* 0x000fe20000000000 */
[----:B------:R-:W-:Y:S01]  /*b000*/  STL [R1+0x824], R118 ;  /* 0x0008247601007387 */ /* 0x000fe20000100800 */
[----:B------:R-:W-:-:S03]  /*b010*/  FFMA R24, R24, UR7, -R2 ;  /* 0x0000000718187c23 */ /* 0x000fc60008000802 */
[----:B------:R-:W1:Y:S01]  /*b020*/  MUFU.EX2 R9, R9 ;  /* 0x0000000900097308 */ /* 0x000e620000000800 */
[----:B------:R-:W-:Y:S01]  /*b030*/  STL [R1+0x820], R117 ;  /* 0x0008207501007387 */ /* 0x000fe20000100800 */
[--C-:B------:R-:W-:Y:S01]  /*b040*/  FFMA R25, R25, UR7, -R2.reuse ;  /* 0x0000000719197c23 */ /* 0x100fe20008000802 */
[----:B------:R-:W-:Y:S01]  /*b050*/  FMUL R20, R20, 1.4426950216293334961 ;  /* 0x3fb8aa3b14147820 */ /* 0x000fe20000400000 */
[--C-:B------:R-:W-:Y:S01]  /*b060*/  FFMA R21, R21, UR7, -R2.reuse ;  /* 0x0000000715157c23 */ /* 0x100fe20008000802 */
[----:B------:R-:W-:Y:S01]  /*b070*/  STL [R1+0x81c], R116 ;  /* 0x00081c7401007387 */ /* 0x000fe20000100800 */
[----:B------:R-:W-:Y:S01]  /*b080*/  F2FP.SATFINITE.E4M3.F32.PACK_AB_MERGE_C R6, R6, R146, RZ ;  /* 0x000000920606723e */ /* 0x000fe200048070ff */
[----:B0-----:R-:W-:Y:S01]  /*b090*/  FADD R3, R4, R3 ;  /* 0x0000000304037221 */ /* 0x001fe20000000000 */
[----:B------:R-:W0:Y:S01]  /*b0a0*/  MUFU.EX2 R8, R8 ;  /* 0x0000000800087308 */ /* 0x000e220000000800 */
[----:B------:R-:W-:Y:S01]  /*b0b0*/  STL [R1+0x818], R115 ;  /* 0x0008187301007387 */ /* 0x000fe20000100800 */
[----:B------:R-:W-:Y:S01]  /*b0c0*/  F2FP.SATFINITE.E4M3.F32.PACK_AB_MERGE_C R10, R10, R49, RZ ;  /* 0x000000310a0a723e */ /* 0x000fe200048070ff */
[----:B------:R-:W-:Y:S01]  /*b0d0*/  FFMA R22, R22, UR7, -R2 ;  /* 0x0000000716167c23 */ /* 0x000fe20008000802 */
[----:B------:R-:W-:Y:S01]  /*b0e0*/  FMUL R24, R24, 1.4426950216293334961 ;  /* 0x3fb8aa3b18187820 */ /* 0x000fe20000400000 */
[----:B------:R-:W-:Y:S01]  /*b0f0*/  STL [R1+0x814], R114 ;  /* 0x0008147201007387 */ /* 0x000fe20000100800 */
[----:B------:R-:W-:Y:S01]  /*b100*/  FMUL R25, R25, 1.4426950216293334961 ;  /* 0x3fb8aa3b19197820 */ /* 0x000fe20000400000 */
[----:B------:R-:W-:Y:S01]  /*b110*/  FMUL R21, R21, 1.4426950216293334961 ;  /* 0x3fb8aa3b15157820 */ /* 0x000fe20000400000 */
[----:B------:R-:W0:Y:S01]  /*b120*/  MUFU.EX2 R135, R20 ;  /* 0x0000001400877308 */ /* 0x000e220000000800 */
[----:B-1----:R-:W-:Y:S01]  /*b130*/  STL [R1+0x810], R113 ;  /* 0x0008107101007387 */ /* 0x002fe20000100800 */
[----:B------:R-:W-:Y:S01]  /*b140*/  FADD R3, R113, R3 ;  /* 0x0000000371037221 */ /* 0x000fe20000000000 */
[----:B------:R-:W-:-:S02]  /*b150*/  FMUL R7, R22, 1.4426950216293334961 ;  /* 0x3fb8aa3b16077820 */ /* 0x000fc40000400000 */
[----:B------:R-:W-:Y:S01]  /*b160*/  STL [R1+0x80c], R112 ;  /* 0x00080c7001007387 */ /* 0x000fe20000100800 */
[----:B------:R-:W-:Y:S02]  /*b170*/  FFMA R23, R23, UR7, -R2 ;  /* 0x0000000717177c23 */ /* 0x000fe40008000802 */
[----:B------:R-:W1:Y:S01]  /*b180*/  MUFU.EX2 R11, R24 ;  /* 0x00000018000b7308 */ /* 0x000e620000000800 */
[----:B------:R0:W-:Y:S01]  /*b190*/  STL [R1+0x7f4], R6 ;  /* 0x0007f40601007387 */ /* 0x0001e20000100800 */
[----:B------:R-:W-:-:S03]  /*b1a0*/  FADD R3, R112, R3 ;  /* 0x0000000370037221 */ /* 0x000fc60000000000 */
[----:B------:R1:W-:Y:S03]  /*b1b0*/  STL [R1+0x7ec], R10 ;  /* 0x0007ec0a01007387 */ /* 0x0003e60000100800 */
[----:B------:R-:W1:Y:S01]  /*b1c0*/  MUFU.EX2 R134, R21 ;  /* 0x0000001500867308 */ /* 0x000e620000000800 */
[----:B0-----:R-:W-:-:S07]  /*b1d0*/  FMUL R6, R23, 1.4426950216293334961 ;  /* 0x3fb8aa3b17067820 */ /* 0x001fce0000400000 */
[----:B-1----:R-:W0:Y:S01]  /*b1e0*/  MUFU.EX2 R10, R25 ;  /* 0x00000019000a7308 */ /* 0x002e220000000800 */
[----:B------:R-:W-:Y:S01]  /*b1f0*/  FADD R3, R9, R3 ;  /* 0x0000000309037221 */ /* 0x000fe20000000000 */
[----:B------:R-:W-:-:S06]  /*b200*/  FFMA R26, R26, UR7, -R2 ;  /* 0x000000071a1a7c23 */ /* 0x000fcc0008000802 */
[----:B------:R-:W1:Y:S01]  /*b210*/  MUFU.EX2 R7, R7 ;  /* 0x0000000700077308 */ /* 0x000e620000000800 */
[----:B------:R-:W-:Y:S01]  /*b220*/  FADD R3, R8, R3 ;  /* 0x0000000308037221 */ /* 0x000fe20000000000 */
[----:B------:R-:W-:-:S06]  /*b230*/  F2FP.SATFINITE.E4M3.F32.PACK_AB_MERGE_C R4, R4, R5, RZ ;  /* 0x000000050404723e */ /* 0x000fcc00048070ff */
[----:B------:R-:W1:Y:S01]  /*b240*/  MUFU.EX2 R6, R6 ;  /* 0x0000000600067308 */ /* 0x000e620000000800 */
[----:B------:R-:W-:Y:S01]  /*b250*/  FADD R3, R135, R3 ;  /* 0x0000000387037221 */ /* 0x000fe20000000000 */
[----:B------:R-:W-:Y:S01]  /*b260*/  FMUL R5, R26, 1.4426950216293334961 ;  /* 0x3fb8aa3b1a057820 */ /* 0x000fe20000400000 */
[----:B------:R-:W-:Y:S01]  /*b270*/  FFMA R27, R27, UR7, -R2 ;  /* 0x000000071b1b7c23 */ /* 0x000fe20008000802 */
[----:B------:R-:W-:Y:S01]  /*b280*/  STL [R1+0x800], R11 ;  /* 0x0008000b01007387 */ /* 0x000fe20000100800 */
[----:B------:R-:W-:-:S03]  /*b290*/  FADD R3, R134, R3 ;  /* 0x0000000386037221 */ /* 0x000fc60000000000 */
[----:B0-----:R-:W-:Y:S01]  /*b2a0*/  STL [R1+0x7fc], R10 ;  /* 0x0007fc0a01007387 */ /* 0x001fe20000100800 */
[----:B------:R-:W0:Y:S03]  /*b2b0*/  MUFU.EX2 R5, R5 ;  /* 0x0000000500057308 */ /* 0x000e260000000800 */
[----:B------:R0:W-:Y:S01]  /*b2c0*/  STL [R1+0x7e8], R4 ;  /* 0x0007e80401007387 */ /* 0x0001e20000100800 */
[--C-:B------:R-:W-:Y:S01]  /*b2d0*/  FFMA R28, R28, UR7, -R2.reuse ;  /* 0x000000071c1c7c23 */ /* 0x100fe20008000802 */
[----:B------:R-:W-:Y:S01]  /*b2e0*/  PRMT R149, RZ, 0x7610, R149 ;  /* 0x00007610ff957816 */ /* 0x000fe20000000095 */
[----:B-1----:R-:W-:Y:S01]  /*b2f0*/  FADD R3, R7, R3 ;  /* 0x0000000307037221 */ /* 0x002fe20000000000 */
[--C-:B------:R-:W-:Y:S01]  /*b300*/  FFMA R29, R29, UR7, -R2.reuse ;  /* 0x000000071d1d7c23 */ /* 0x100fe20008000802 */
[----:B0-----:R-:W-:Y:S01]  /*b310*/  FMUL R4, R27, 1.4426950216293334961 ;  /* 0x3fb8aa3b1b047820 */ /* 0x001fe20000400000 */
[----:B------:R-:W-:Y:S01]  /*b320*/  FMUL R28, R28, 1.4426950216293334961 ;  /* 0x3fb8aa3b1c1c7820 */ /* 0x000fe20000400000 */
[----:B------:R-:W-:Y:S01]  /*b330*/  FADD R3, R6, R3 ;  /* 0x0000000306037221 */ /* 0x000fe20000000000 */
[--C-:B------:R-:W-:Y:S01]  /*b340*/  FFMA R30, R30, UR7, -R2.reuse ;  /* 0x000000071e1e7c23 */ /* 0x100fe20008000802 */
[----:B------:R0:W2:Y:S02]  /*b350*/  @P2 LDG.E.U8 R149, desc[UR22][R132.64] ;  /* 0x0000001684952981 */ /* 0x0000a4000c1e1100 */
[----:B------:R-:W1:Y:S01]  /*b360*/  MUFU.EX2 R4, R4 ;  /* 0x0000000400047308 */ /* 0x000e620000000800 */
[----:B------:R-:W-:Y:S01]  /*b370*/  FMUL R29, R29, 1.4426950216293334961 ;  /* 0x3fb8aa3b1d1d7820 */ /* 0x000fe20000400000 */
[----:B------:R-:W-:Y:S01]  /*b380*/  F2FP.SATFINITE.E4M3.F32.PACK_AB_MERGE_C R49, R6, R7, RZ ;  /* 0x000000070631723e */ /* 0x000fe200048070ff */
[----:B------:R-:W-:Y:S01]  /*b390*/  FADD R3, R11, R3 ;  /* 0x000000030b037221 */ /* 0x000fe20000000000 */
[----:B------:R-:W-:Y:S01]  /*b3a0*/  FMUL R7, R30, 1.4426950216293334961 ;  /* 0x3fb8aa3b1e077820 */ /* 0x000fe20000400000 */
[----:B------:R-:W-:-:S03]  /*b3b0*/  FFMA R31, R31, UR7, -R2 ;  /* 0x000000071f1f7c23 */ /* 0x000fc60008000802 */
[----:B0-----:R-:W0:Y:S01]  /*b3c0*/  MUFU.EX2 R133, R28 ;  /* 0x0000001c00857308 */ /* 0x001e220000000800 */
[----:B------:R-:W-:Y:S01]  /*b3d0*/  FADD R3, R10, R3 ;  /* 0x000000030a037221 */ /* 0x000fe20000000000 */
[----:B------:R-:W-:Y:S01]  /*b3e0*/  FMUL R6, R31, 1.4426950216293334961 ;  /* 0x3fb8aa3b1f067820 */ /* 0x000fe20000400000 */
[----:B------:R-:W-:-:S05]  /*b3f0*/  FFMA R32, R32, UR7, -R2 ;  /* 0x0000000720207c23 */ /* 0x000fca0008000802 */
[----:B------:R0:W0:Y:S01]  /*b400*/  MUFU.EX2 R132, R29 ;  /* 0x0000001d00847308 */ /* 0x0000220000000800 */
[----:B------:R-:W-:Y:S01]  /*b410*/  FADD R3, R5, R3 ;  /* 0x0000000305037221 */ /* 0x000fe20000000000 */
[----:B------:R-:W-:Y:S01]  /*b420*/  FMUL R31, R32, 1.4426950216293334961 ;  /* 0x3fb8aa3b201f7820 */ /* 0x000fe20000400000 */
[----:B------:R-:W-:-:S05]  /*b430*/  FFMA R33, R33, UR7, -R2 ;  /* 0x0000000721217c23 */ /* 0x000fca0008000802 */
[----:B------:R-:W0:Y:S01]  /*b440*/  MUFU.EX2 R7, R7 ;  /* 0x0000000700077308 */ /* 0x000e220000000800 */
[----:B-1----:R-:W-:Y:S01]  /*b450*/  FADD R3, R4, R3 ;  /* 0x0000000304037221 */ /* 0x002fe20000000000 */
[----:B------:R-:W-:Y:S01]  /*b460*/  FMUL R30, R33, 1.4426950216293334961 ;  /* 0x3fb8aa3b211e7820 */ /* 0x000fe20000400000 */
[----:B------:R-:W-:-:S05]  /*b470*/  FFMA R34, R34, UR7, -R2 ;  /* 0x0000000722227c23 */ /* 0x000fca0008000802 */
[----:B------:R-:W1:Y:S01]  /*b480*/  MUFU.EX2 R6, R6 ;  /* 0x0000000600067308 */ /* 0x000e620000000800 */
[----:B0-----:R-:W-:Y:S01]  /*b490*/  F2FP.SATFINITE.E4M3.F32.PACK_AB_MERGE_C R29, R4, R5, RZ ;  /* 0x00000005041d723e */ /* 0x001fe200048070ff */
[----:B------:R-:W-:Y:S01]  /*b4a0*/  FADD R3, R133, R3 ;  /* 0x0000000385037221 */ /* 0x000fe20000000000 */
[----:B------:R-:W-:Y:S01]  /*b4b0*/  FMUL R5, R34, 1.4426950216293334961 ;  /* 0x3fb8aa3b22057820 */ /* 0x000fe20000400000 */
[----:B------:R-:W-:Y:S01]  /*b4c0*/  FFMA R35, R35, UR7, -R2 ;  /* 0x0000000723237c23 */ /* 0x000fe20008000802 */
[----:B------:R-:W-:-:S03]  /*b4d0*/  F2FP.SATFINITE.E4M3.F32.PACK_AB_MERGE_C R8, R8, R9, RZ ;  /* 0x000000090808723e */ /* 0x000fc600048070ff */
[----:B------:R-:W0:Y:S01]  /*b4e0*/  MUFU.EX2 R31, R31 ;  /* 0x0000001f001f7308 */ /* 0x000e220000000800 */
[----:B------:R-:W-:Y:S01]  /*b4f0*/  FADD R3, R132, R3 ;  /* 0x0000000384037221 */ /* 0x000fe20000000000 */
[----:B------:R-:W-:Y:S01]  /*b500*/  FMUL R4, R35, 1.4426950216293334961 ;  /* 0x3fb8aa3b23047820 */ /* 0x000fe20000400000 */
[----:B------:R-:W0:Y:S05]  /*b510*/  LDCU UR7, c[0x0][0x3d8] ;  /* 0x00007b00ff0777ac */ /* 0x000e2a0008000800 */
[----:B------:R-:W0:Y:S01]  /*b520*/  MUFU.EX2 R30, R30 ;  /* 0x0000001e001e7308 */ /* 0x000e220000000800 */
[----:B------:R-:W-:-:S07]  /*b530*/  FADD R3, R7, R3 ;  /* 0x0000000307037221 */ /* 0x000fce0000000000 */
[----:B------:R-:W3:Y:S01]  /*b540*/  MUFU.EX2 R5, R5 ;  /* 0x0000000500057308 */ /* 0x000ee20000000800 */
[----:B-1----:R-:W-:-:S07]  /*b550*/  FADD R3, R6, R3 ;  /* 0x0000000306037221 */ /* 0x002fce0000000000 */
[----:B------:R-:W1:Y:S01]  /*b560*/  MUFU.EX2 R4, R4 ;  /* 0x0000000400047308 */ /* 0x000e620000000800 */
[----:B0-----:R-:W-:-:S04]  /*b570*/  FADD R3, R31, R3 ;  /* 0x000000031f037221 */ /* 0x001fc80000000000 */
[----:B------:R-:W-:-:S04]  /*b580*/  FADD R3, R30, R3 ;  /* 0x000000031e037221 */ /* 0x000fc80000000000 */
[----:B---3--:R-:W-:Y:S01]  /*b590*/  FADD R3, R5, R3 ;  /* 0x0000000305037221 */ /* 0x008fe20000000000 */
[----:B------:R-:W-:Y:S03]  /*b5a0*/  STL [R1+0x7e4], R8 ;  /* 0x0007e40801007387 */ /* 0x000fe60000100800 */
[----:B-1----:R-:W-:-:S05]  /*b5b0*/  FADD R3, R4, R3 ;  /* 0x0000000304037221 */ /* 0x002fca0000000000 */
[----:B------:R0:W-:Y:S04]  /*b5c0*/  STL [R1+0x7e0], R3 ;  /* 0x0007e00301007387 */ /* 0x0001e80000100800 */
[----:B------:R-:W3:Y:S01]  /*b5d0*/  LDL.LU R33, [R1+0x7bc] ;  /* 0x0007bc0001217983 */ /* 0x000ee20000300800 */
[----:B------:R-:W1:Y:S01]  /*b5e0*/  S2R R35, SR_TID.X ;  /* 0x0000000000237919 */ /* 0x000e620000002100 */
[----:B------:R-:W-:Y:S01]  /*b5f0*/  F2FP.SATFINITE.E4M3.F32.PACK_AB_MERGE_C R28, R6, R7, RZ ;  /* 0x00000007061c723e */ /* 0x000fe200048070ff */
[----:B------:R-:W-:Y:S01]  /*b600*/  IMAD R14, R147, UR4, RZ ;  /* 0x00000004930e7c24 */ /* 0x000fe2000f8e02ff */
[----:B------:R-:W-:Y:S01]  /*b610*/  F2FP.SATFINITE.E4M3.F32.PACK_AB_MERGE_C R27, R4, R5, RZ ;  /* 0x00000005041b723e */ /* 0x000fe200048070ff */
[----:B------:R-:W-:-:S03]  /*b620*/  IMAD R13, R150, UR5, RZ ;  /* 0x00000005960d7c24 */ /* 0x000fc6000f8e02ff */
[CC--:B------:R-:W-:Y:S02]  /*b630*/  IADD3 R122, P4, PT, R14.reuse, R148.reuse, RZ ;  /* 0x000000940e7a7210 */ /* 0x0c0fe40007f9e0ff */
[C---:B------:R-:W-:Y:S02]  /*b640*/  IADD3 R116, P5, PT, R13.reuse, R148, RZ ;  /* 0x000000940d747210 */ /* 0x040fe40007fbe0ff */
[-C--:B------:R-:W-:Y:S02]  /*b650*/  LEA.HI.X.SX32 R123, R14, R0.reuse, 0x1, P4 ;  /* 0x000000000e7b7211 */ /* 0x080fe400020f0eff */
[----:B------:R-:W-:Y:S02]  /*b660*/  LEA.HI.X.SX32 R117, R13, R0, 0x1, P5 ;  /* 0x000000000d757211 */ /* 0x000fe400028f0eff */
[C---:B-1----:R-:W-:Y:S02]  /*b670*/  LEA.HI R6, R35.reuse, 0x6e, RZ, 0x1a ;  /* 0x0000006e23067811 */ /* 0x042fe400078fd0ff */
[----:B0-----:R-:W-:-:S02]  /*b680*/  LEA.HI R3, R35, 0xfe, RZ, 0x1a ;  /* 0x000000fe23037811 */ /* 0x001fc400078fd0ff */
[C---:B------:R-:W-:Y:S01]  /*b690*/  LEA.HI R5, R35.reuse, 0x7e, RZ, 0x1a ;  /* 0x0000007e23057811 */ /* 0x040fe200078fd0ff */
[----:B------:R-:W-:Y:S01]  /*b6a0*/  IMAD R6, R6, UR6, RZ ;  /* 0x0000000606067c24 */ /* 0x000fe2000f8e02ff */
[----:B------:R-:W-:Y:S01]  /*b6b0*/  LEA.HI R4, R35, 0x8e, RZ, 0x1a ;  /* 0x0000008e23047811 */ /* 0x000fe200078fd0ff */
[----:B------:R-:W-:Y:S01]  /*b6c0*/  IMAD R3, R3, UR24, RZ ;  /* 0x0000001803037c24 */ /* 0x000fe2000f8e02ff */
[----:B------:R-:W-:Y:S01]  /*b6d0*/  LEA.HI R7, R35, 0x9e, RZ, 0x1a ;  /* 0x0000009e23077811 */ /* 0x000fe200078fd0ff */
[----:B------:R-:W-:Y:S01]  /*b6e0*/  IMAD R5, R5, UR14, RZ ;  /* 0x0000000e05057c24 */ /* 0x000fe2000f8e02ff */
[-C--:B------:R-:W-:Y:S01]  /*b6f0*/  IADD3 R120, P4, PT, R6, R148.reuse, RZ ;  /* 0x0000009406787210 */ /* 0x080fe20007f9e0ff */
[----:B------:R-:W-:Y:S01]  /*b700*/  IMAD R4, R4, UR7, RZ ;  /* 0x0000000704047c24 */ /* 0x000fe2000f8e02ff */
[-C--:B------:R-:W-:Y:S01]  /*b710*/  IADD3 R146, P6, PT, R3, R148.reuse, RZ ;  /* 0x0000009403927210 */ /* 0x080fe20007fde0ff */
[----:B------:R-:W-:Y:S01]  /*b720*/  IMAD R7, R7, UR15, RZ ;  /* 0x0000000f07077c24 */ /* 0x000fe2000f8e02ff */
[----:B------:R-:W-:-:S02]  /*b730*/  IADD3 R130, P5, PT, R5, R148, RZ ;  /* 0x0000009405827210 */ /* 0x000fc40007fbe0ff */
[-C--:B------:R-:W-:Y:S02]  /*b740*/  LEA.HI.X.SX32 R147, R3, R0.reuse, 0x1, P6 ;  /* 0x0000000003937211 */ /* 0x080fe400030f0eff */
[----:B------:R-:W-:Y:S02]  /*b750*/  LEA.HI.X.SX32 R121, R6, R0, 0x1, P4 ;  /* 0x0000000006797211 */ /* 0x000fe400020f0eff */
[----:B------:R-:W-:Y:S02]  /*b760*/  LEA.HI R8, R35, 0xae, RZ, 0x1a ;  /* 0x000000ae23087811 */ /* 0x000fe400078fd0ff */
[-C--:B------:R-:W-:Y:S02]  /*b770*/  IADD3 R138, P6, PT, R4, R148.reuse, RZ ;  /* 0x00000094048a7210 */ /* 0x080fe40007fde0ff */
[----:B------:R-:W-:Y:S02]  /*b780*/  IADD3 R112, P4, PT, R47, R148, RZ ;  /* 0x000000942f707210 */ /* 0x000fe40007f9e0ff */
[-C--:B------:R-:W-:Y:S01]  /*b790*/  LEA.HI.X.SX32 R131, R5, R0.reuse, 0x1, P5 ;  /* 0x0000000005837211 */ /* 0x080fe200028f0eff */
[----:B------:R-:W-:Y:S01]  /*b7a0*/  IMAD R8, R8, UR17, RZ ;  /* 0x0000001108087c24 */ /* 0x000fe2000f8e02ff */
[----:B------:R-:W-:-:S02]  /*b7b0*/  LEA.HI.X.SX32 R139, R4, R0, 0x1, P6 ;  /* 0x00000000048b7211 */ /* 0x000fc400030f0eff */
[C---:B------:R-:W-:Y:S02]  /*b7c0*/  IADD3 R114, P5, PT, R46.reuse, R148, RZ ;  /* 0x000000942e727210 */ /* 0x040fe40007fbe0ff */
[----:B------:R-:W-:Y:S02]  /*b7d0*/  LEA.HI.X.SX32 R113, R47, R0, 0x1, P4 ;  /* 0x000000002f717211 */ /* 0x000fe400020f0eff */
[-C--:B------:R-:W-:Y:S02]  /*b7e0*/  IADD3 R142, P6, PT, R7, R148.reuse, RZ ;  /* 0x00000094078e7210 */ /* 0x080fe40007fde0ff */
[----:B------:R-:W-:Y:S02]  /*b7f0*/  IADD3 R118, P4, PT, R45, R148, RZ ;  /* 0x000000942d767210 */ /* 0x000fe40007f9e0ff */
[-C--:B------:R-:W-:Y:S02]  /*b800*/  LEA.HI.X.SX32 R115, R46, R0.reuse, 0x1, P5 ;  /* 0x000000002e737211 */ /* 0x080fe400028f0eff */
[----:B------:R-:W-:-:S02]  /*b810*/  LEA.HI.X.SX32 R143, R7, R0, 0x1, P6 ;  /* 0x00000000078f7211 */ /* 0x000fc400030f0eff */
[----:B------:R-:W-:Y:S02]  /*b820*/  IADD3 R124, P5, PT, R44, R148, RZ ;  /* 0x000000942c7c7210 */ /* 0x000fe40007fbe0ff */
[----:B------:R-:W-:Y:S01]  /*b830*/  LEA.HI.X.SX32 R119, R45, R0, 0x1, P4 ;  /* 0x000000002d777211 */ /* 0x000fe200020f0eff */
[----:B------:R-:W-:Y:S01]  /*b840*/  STL.64 [R1+0x60], R122 ;  /* 0x0000607a01007387 */ /* 0x000fe20000100a00 */
[-C--:B------:R-:W-:Y:S02]  /*b850*/  IADD3 R144, P6, PT, R8, R148.reuse, RZ ;  /* 0x0000009408907210 */ /* 0x080fe40007fde0ff */
[----:B------:R-:W-:Y:S01]  /*b860*/  IADD3 R136, P4, PT, R43, R148, RZ ;  /* 0x000000942b887210 */ /* 0x000fe20007f9e0ff */
[----:B------:R-:W-:Y:S01]  /*b870*/  STL.64 [R1+0x50], R116 ;  /* 0x0000507401007387 */ /* 0x000fe20000100a00 */
[-C--:B------:R-:W-:Y:S02]  /*b880*/  LEA.HI.X.SX32 R125, R44, R0.reuse, 0x1, P5 ;  /* 0x000000002c7d7211 */ /* 0x080fe400028f0eff */
[----:B------:R-:W-:Y:S01]  /*b890*/  LEA.HI.X.SX32 R145, R8, R0, 0x1, P6 ;  /* 0x0000000008917211 */ /* 0x000fe200030f0eff */
[----:B------:R-:W-:Y:S01]  /*b8a0*/  STL.64 [R1+0x40], R120 ;  /* 0x0000407801007387 */ /* 0x000fe20000100a00 */
[----:B------:R-:W-:-:S02]  /*b8b0*/  IADD3 R140, P5, PT, R42, R148, RZ ;  /* 0x000000942a8c7210 */ /* 0x000fc40007fbe0ff */
[----:B------:R-:W-:Y:S01]  /*b8c0*/  LEA.HI.X.SX32 R137, R43, R0, 0x1, P4 ;  /* 0x000000002b897211 */ /* 0x000fe200020f0eff */
[----:B------:R-:W-:Y:S01]  /*b8d0*/  STL.64 [R1+0x30], R130 ;  /* 0x0000308201007387 */ /* 0x000fe20000100a00 */
[----:B------:R-:W-:-:S03]  /*b8e0*/  IADD3 R44, P4, PT, R41, R148, RZ ;  /* 0x00000094292c7210 */ /* 0x000fc60007f9e0ff */
[----:B------:R-:W-:Y:S01]  /*b8f0*/  STL.64 [R1+0x20], R138 ;  /* 0x0000208a01007387 */ /* 0x000fe20000100a00 */
[----:B------:R-:W-:-:S03]  /*b900*/  LEA.HI.X.SX32 R141, R42, R0, 0x1, P5 ;  /* 0x000000002a8d7211 */ /* 0x000fc600028f0eff */
[----:B------:R-:W-:Y:S01]  /*b910*/  STL.64 [R1+0x10], R142 ;  /* 0x0000108e01007387 */ /* 0x000fe20000100a00 */
[----:B------:R-:W-:-:S03]  /*b920*/  PRMT R23, RZ, 0x7610, R23 ;  /* 0x00007610ff177816 */ /* 0x000fc60000000017 */
[----:B------:R0:W-:Y:S01]  /*b930*/  STL.64 [R1+0x68], R112 ;  /* 0x0000687001007387 */ /* 0x0001e20000100a00 */
[----:B------:R-:W-:Y:S02]  /*b940*/  LEA.HI.X.SX32 R45, R41, R0, 0x1, P4 ;  /* 0x00000000292d7211 */ /* 0x000fe400020f0eff */
[----:B------:R-:W-:Y:S01]  /*b950*/  PRMT R22, RZ, 0x7610, R22 ;  /* 0x00007610ff167816 */ /* 0x000fe20000000016 */
[----:B------:R1:W-:Y:S01]  /*b960*/  STL.64 [R1+0x58], R114 ;  /* 0x0000587201007387 */ /* 0x0003e20000100a00 */
[----:B------:R-:W-:Y:S01]  /*b970*/  PRMT R21, RZ, 0x7610, R21 ;  /* 0x00007610ff157816 */ /* 0x000fe20000000015 */
[----:B------:R-:W0:Y:S01]  /*b980*/  S2R R34, SR_TID.X ;  /* 0x0000000000227919 */ /* 0x000e220000002100 */
[----:B------:R-:W-:Y:S01]  /*b990*/  PRMT R20, RZ, 0x7610, R20 ;  /* 0x00007610ff147816 */ /* 0x000fe20000000014 */
[----:B------:R-:W-:Y:S04]  /*b9a0*/  STL.64 [R1], R144 ;  /* 0x0000009001007387 */ /* 0x000fe80000100a00 */
[----:B------:R0:W-:Y:S04]  /*b9b0*/  STL.64 [R1+0x48], R118 ;  /* 0x0000487601007387 */ /* 0x0001e80000100a00 */
[----:B------:R0:W-:Y:S04]  /*b9c0*/  STL.64 [R1+0x38], R124 ;  /* 0x0000387c01007387 */ /* 0x0001e80000100a00 */
[----:B------:R0:W-:Y:S04]  /*b9d0*/  STL.64 [R1+0x28], R136 ;  /* 0x0000288801007387 */ /* 0x0001e80000100a00 */
[----:B------:R0:W-:Y:S04]  /*b9e0*/  STL.64 [R1+0x18], R140 ;  /* 0x0000188c01007387 */ /* 0x0001e80000100a00 */
[----:B------:R-:W-:Y:S04]  /*b9f0*/  STL.64 [R1+0x8], R44 ;  /* 0x0000082c01007387 */ /* 0x000fe80000100a00 */
[----:B------:R-:W2:Y:S01]  /*ba00*/  @P2 LDG.E.U8 R23, desc[UR22][R112.64] ;  /* 0x0000001670172981 */ /* 0x000ea2000c1e1100 */
[----:B------:R-:W-:-:S03]  /*ba10*/  LEA.HI R9, R35, 0xbe, RZ, 0x1a ;  /* 0x000000be23097811 */ /* 0x000fc600078fd0ff */
[----:B------:R-:W2:Y:S04]  /*ba20*/  @P2 LDG.E.U8 R22, desc[UR22][R122.64] ;  /* 0x000000167a162981 */ /* 0x000ea8000c1e1100 */
[----:B------:R-:W2:Y:S04]  /*ba30*/  @P2 LDG.E.U8 R21, desc[UR22][R114.64] ;  /* 0x0000001672152981 */ /* 0x000ea8000c1e1100 */
[----:B0-----:R-:W2:Y:S04]  /*ba40*/  LDL.LU.64 R112, [R1+0x8a8] ;  /* 0x0008a80001707983 */ /* 0x001ea80000300a00 */
[----:B------:R-:W2:Y:S04]  /*ba50*/  LDL.LU.64 R122, [R1+0x8a0] ;  /* 0x0008a000017a7983 */ /* 0x000ea80000300a00 */
[----:B-1----:R-:W4:Y:S04]  /*ba60*/  LDL.LU.64 R114, [R1+0x898] ;  /* 0x0008980001727983 */ /* 0x002f280000300a00 */
[----:B------:R-:W4:Y:S01]  /*ba70*/  @P2 LDG.E.U8 R20, desc[UR22][R116.64] ;  /* 0x0000001674142981 */ /* 0x000f22000c1e1100 */
[----:B------:R-:W-:Y:S01]  /*ba80*/  LEA.HI R12, R35, 0xee, RZ, 0x1a ;  /* 0x000000ee230c7811 */ /* 0x000fe200078fd0ff */
[----:B------:R-:W-:Y:S01]  /*ba90*/  IMAD R9, R9, UR18, RZ ;  /* 0x0000001209097c24 */ /* 0x000fe2000f8e02ff */
[----:B------:R-:W-:-:S02]  /*baa0*/  IADD3 R164, P5, PT, R40, R148, RZ ;  /* 0x0000009428a47210 */ /* 0x000fc40007fbe0ff */
[----:B------:R-:W-:Y:S01]  /*bab0*/  LEA.HI R10, R35, 0xce, RZ, 0x1a ;  /* 0x000000ce230a7811 */ /* 0x000fe200078fd0ff */
[----:B------:R-:W4:Y:S01]  /*bac0*/  LDL.LU.64 R116, [R1+0x890] ;  /* 0x0008900001747983 */ /* 0x000f220000300a00 */
[----:B------:R-:W-:Y:S01]  /*bad0*/  LEA.HI.X.SX32 R165, R40, R0, 0x1, P5 ;  /* 0x0000000028a57211 */ /* 0x000fe200028f0eff */
[----:B------:R-:W-:Y:S01]  /*bae0*/  IMAD R12, R12, UR21, RZ ;  /* 0x000000150c0c7c24 */ /* 0x000fe2000f8e02ff */
[-C--:B------:R-:W-:Y:S01]  /*baf0*/  IADD3 R156, P5, PT, R38, R148.reuse, RZ ;  /* 0x00000094269c7210 */ /* 0x080fe20007fbe0ff */
[----:B------:R-:W-:Y:S01]  /*bb00*/  IMAD R10, R10, UR19, RZ ;  /* 0x000000130a0a7c24 */ /* 0x000fe2000f8e02ff */
[----:B------:R-:W-:Y:S02]  /*bb10*/  IADD3 R162, P6, PT, R9, R148, RZ ;  /* 0x0000009409a27210 */ /* 0x000fe40007fde0ff */
[----:B------:R-:W-:Y:S02]  /*bb20*/  PRMT R19, RZ, 0x7610, R19 ;  /* 0x00007610ff137816 */ /* 0x000fe40000000013 */
[----:B------:R-:W-:-:S02]  /*bb30*/  LEA.HI.X.SX32 R157, R38, R0, 0x1, P5 ;  /* 0x00000000269d7211 */ /* 0x000fc400028f0eff */
[----:B------:R-:W-:Y:S02]  /*bb40*/  PRMT R18, RZ, 0x7610, R18 ;  /* 0x00007610ff127816 */ /* 0x000fe40000000012 */
[----:B------:R-:W-:Y:S02]  /*bb50*/  LEA.HI.X.SX32 R163, R9, R0, 0x1, P6 ;  /* 0x0000000009a37211 */ /* 0x000fe400030f0eff */
[----:B------:R-:W-:Y:S02]  /*bb60*/  PRMT R17, RZ, 0x7610, R17 ;  /* 0x00007610ff117816 */ /* 0x000fe40000000011 */
[----:B------:R-:W-:Y:S01]  /*bb70*/  PRMT R16, RZ, 0x7610, R16 ;  /* 0x00007610ff107816 */ /* 0x000fe20000000010 */
[----:B------:R-:W-:Y:S01]  /*bb80*/  IMAD.MOV.U32 R32, RZ, RZ, R151 ;  /* 0x000000ffff207224 */ /* 0x000fe200078e0097 */
[-C--:B------:R-:W-:Y:S01]  /*bb90*/  IADD3 R150, P5, PT, R12, R148.reuse, RZ ;  /* 0x000000940c967210 */ /* 0x080fe20007fbe0ff */
[----:B------:R-:W4:Y:S01]  /*bba0*/  @P2 LDG.E.U8 R19, desc[UR22][R118.64] ;  /* 0x0000001676132981 */ /* 0x000f22000c1e1100 */
[----:B------:R-:W-:-:S02]  /*bbb0*/  IADD3 R158, P6, PT, R10, R148, RZ ;  /* 0x000000940a9e7210 */ /* 0x000fc40007fde0ff */
[----:B------:R-:W-:Y:S01]  /*bbc0*/  PRMT R15, RZ, 0x7610, R15 ;  /* 0x00007610ff0f7816 */ /* 0x000fe2000000000f */
[----:B------:R-:W4:Y:S01]  /*bbd0*/  @P2 LDG.E.U8 R18, desc[UR22][R120.64] ;  /* 0x0000001678122981 */ /* 0x000f22000c1e1100 */
[----:B------:R-:W-:Y:S02]  /*bbe0*/  PRMT R14, RZ, 0x7610, R14 ;  /* 0x00007610ff0e7816 */ /* 0x000fe4000000000e */
[-C--:B------:R-:W-:Y:S01]  /*bbf0*/  LEA.HI.X.SX32 R151, R12, R0.reuse, 0x1, P5 ;  /* 0x000000000c977211 */ /* 0x080fe200028f0eff */
[----:B------:R-:W4:Y:S01]  /*bc00*/  @P2 LDG.E.U8 R17, desc[UR22][R124.64] ;  /* 0x000000167c112981 */ /* 0x000f22000c1e1100 */
[----:B------:R-:W-:Y:S02]  /*bc10*/  PRMT R13, RZ, 0x7610, R13 ;  /* 0x00007610ff0d7816 */ /* 0x000fe4000000000d */
[----:B------:R-:W-:Y:S01]  /*bc20*/  LEA.HI.X.SX32 R159, R10, R0, 0x1, P6 ;  /* 0x000000000a9f7211 */ /* 0x000fe200030f0eff */
[----:B------:R-:W4:Y:S01]  /*bc30*/  LDL.LU.64 R118, [R1+0x888] ;  /* 0x0008880001767983 */ /* 0x000f220000300a00 */
[----:B------:R-:W-:-:S02]  /*bc40*/  PRMT R12, RZ, 0x7610, R12 ;  /* 0x00007610ff0c7816 */ /* 0x000fc4000000000c */
[----:B------:R-:W-:Y:S01]  /*bc50*/  PRMT R10, RZ, 0x7610, R10 ;  /* 0x00007610ff0a7816 */ /* 0x000fe2000000000a */
[----:B------:R-:W4:Y:S01]  /*bc60*/  LDL.LU.64 R120, [R1+0x880] ;  /* 0x0008800001787983 */ /* 0x000f220000300a00 */
[----:B------:R-:W-:-:S03]  /*bc70*/  LOP3.LUT R46, R34, 0x7f, RZ, 0xc0, !PT ;  /* 0x0000007f222e7812 */ /* 0x000fc600078ec0ff */
[----:B------:R-:W4:Y:S04]  /*bc80*/  LDL.LU.64 R124, [R1+0x878] ;  /* 0x00087800017c7983 */ /* 0x000f280000300a00 */
[----:B------:R-:W4:Y:S04]  /*bc90*/  @P2 LDG.E.U8 R16, desc[UR22][R130.64] ;  /* 0x0000001682102981 */ /* 0x000f28000c1e1100 */
[----:B------:R-:W4:Y:S04]  /*bca0*/  @P2 LDG.E.U8 R15, desc[UR22][R136.64] ;  /* 0x00000016880f2981 */ /* 0x000f28000c1e1100 */
[----:B------:R-:W4:Y:S04]  /*bcb0*/  @P2 LDG.E.U8 R14, desc[UR22][R138.64] ;  /* 0x000000168a0e2981 */ /* 0x000f28000c1e1100 */
[----:B------:R-:W4:Y:S04]  /*bcc0*/  LDL.LU.64 R130, [R1+0x870] ;  /* 0x0008700001827983 */ /* 0x000f280000300a00 */
[----:B------:R-:W4:Y:S04]  /*bcd0*/  LDL.LU.64 R136, [R1+0x868] ;  /* 0x0008680001887983 */ /* 0x000f280000300a00 */
[----:B------:R-:W4:Y:S04]  /*bce0*/  LDL.LU.64 R138, [R1+0x860] ;  /* 0x00086000018a7983 */ /* 0x000f280000300a00 */
[----:B------:R-:W4:Y:S04]  /*bcf0*/  @P2 LDG.E.U8 R13, desc[UR22][R140.64] ;  /* 0x000000168c0d2981 */ /* 0x000f28000c1e1100 */
[----:B------:R-:W4:Y:S04]  /*bd00*/  @P2 LDG.E.U8 R12, desc[UR22][R142.64] ;  /* 0x000000168e0c2981 */ /* 0x000f28000c1e1100 */
[----:B------:R0:W4:Y:S04]  /*bd10*/  @P2 LDG.E.U8 R10, desc[UR22][R144.64] ;  /* 0x00000016900a2981 */ /* 0x000128000c1e1100 */
[----:B------:R-:W4:Y:S04]  /*bd20*/  LDL.LU.64 R140, [R1+0x858] ;  /* 0x00085800018c7983 */ /* 0x000f280000300a00 */
[----:B------:R-:W4:Y:S04]  /*bd30*/  LDL.LU.64 R142, [R1+0x850] ;  /* 0x00085000018e7983 */ /* 0x000f280000300a00 */
[----:B------:R-:W4:Y:S04]  /*bd40*/  LDL.LU.64 R144, [R1+0x848] ;  /* 0x0008480001907983 */ /* 0x000f280000300a00 */
[----:B---3--:R1:W-:Y:S04]  /*bd50*/  STS.U8 [R46+UR9+0x4000], R33 ;  /* 0x004000212e007988 */ /* 0x0083e80008000009 */
[----:B-1----:R-:W3:Y:S04]  /*bd60*/  LDL.LU R33, [R1+0x7b0] ;  /* 0x0007b00001217983 */ /* 0x002ee80000300800 */
[----:B------:R-:W-:Y:S04]  /*bd70*/  STS.U8 [R46+UR9+0x4200], R129 ;  /* 0x004200812e007988 */ /* 0x000fe80008000009 */
[----:B------:R-:W-:Y:S01]  /*bd80*/  STS.U8 [R46+UR9+0x4400], R126 ;  /* 0x0044007e2e007988 */ /* 0x000fe20008000009 */
[----:B------:R-:W-:-:S03]  /*bd90*/  IMAD.MOV.U32 R34, RZ, RZ, R32 ;  /* 0x000000ffff227224 */ /* 0x000fc600078e0020 */
[----:B--2---:R-:W-:Y:S04]  /*bda0*/  STS.U8 [R46+UR9+0x4600], R123 ;  /* 0x0046007b2e007988 */ /* 0x004fe80008000009 */
        /* <DEDUP_REMOVED lines=29> */
[----:B-1----:R-:W2:Y:S04]  /*bf80*/  LDL.LU R34, [R1+0x7cc] ;  /* 0x0007cc0001227983 */ /* 0x002ea80000300800 */
[----:B---3--:R1:W-:Y:S04]  /*bf90*/  STS.U8 [R145+UR9+0x4480], R33 ;  /* 0x0044802191007988 */ /* 0x0083e80008000009 */
[----:B-1----:R-:W3:Y:S04]  /*bfa0*/  LDL.LU R33, [R1+0x7b8] ;  /* 0x0007b80001217983 */ /* 0x002ee80000300800 */
[----:B------:R0:W-:Y:S02]  /*bfb0*/  STS.U8 [R145+UR9+0x4680], R144 ;  /* 0x0046809091007988 */ /* 0x0001e40008000009 */
[----:B0-----:R-:W0:Y:S01]  /*bfc0*/  S2R R144, SR_TID.X ;  /* 0x0000000000907919 */ /* 0x001e220000002100 */
[----:B------:R-:W-:-:S04]  /*bfd0*/  IMAD.MOV.U32 R24, RZ, RZ, R149 ;  /* 0x000000ffff187224 */ /* 0x000fc800078e0095 */
[----:B------:R-:W-:Y:S02]  /*bfe0*/  IMAD.MOV.U32 R47, RZ, RZ, R24 ;  /* 0x000000ffff2f7224 */ /* 0x000fe400078e0018 */
[C---:B------:R-:W-:Y:S01]  /*bff0*/  IMAD.SHL.U32 R24, R35.reuse, 0x8, RZ ;  /* 0x0000000823187824 */ /* 0x040fe200078e00ff */
[----:B------:R-:W-:-:S04]  /*c000*/  LOP3.LUT R32, R35, 0x60, RZ, 0xc0, !PT ;  /* 0x0000006023207812 */ /* 0x000fc800078ec0ff */
[----:B------:R-:W-:-:S05]  /*c010*/  LOP3.LUT R24, R24, 0x30, RZ, 0xc0, !PT ;  /* 0x0000003018187812 */ /* 0x000fca00078ec0ff */
[----:B------:R-:W-:Y:S01]  /*c020*/  IMAD R24, R32, 0x20, R24 ;  /* 0x0000002020187824 */ /* 0x000fe200078e0218 */
[----:B------:R-:W-:-:S05]  /*c030*/  LOP3.LUT R32, R35, 0x10, RZ, 0xc0, !PT ;  /* 0x0000001023207812 */ /* 0x000fca00078ec0ff */
[----:B------:R-:W-:Y:S01]  /*c040*/  IMAD.SHL.U32 R32, R32, 0x2, RZ ;  /* 0x0000000220207824 */ /* 0x000fe200078e00ff */
[----:B------:R1:W-:Y:S01]  /*c050*/  STS.U8 [R145+UR9+0x4080], R47 ;  /* 0x0040802f91007988 */ /* 0x0003e20008000009 */
[----:B0-----:R-:W-:-:S03]  /*c060*/  LOP3.LUT R144, R144, 0x7f, RZ, 0xc0, !PT ;  /* 0x0000007f90907812 */ /* 0x001fc600078ec0ff */
[----:B------:R-:W-:Y:S01]  /*c070*/  STS.U8 [R145+UR9+0x4880], R140 ;  /* 0x0048808c91007988 */ /* 0x000fe20008000009 */
[----:B------:R-:W-:-:S03]  /*c080*/  LOP3.LUT R144, R144, 0x20, RZ, 0x3c, !PT ;  /* 0x0000002090907812 */ /* 0x000fc600078e3cff */
[----:B------:R-:W-:Y:S01]  /*c090*/  STS.U8 [R145+UR9+0x4a80], R138 ;  /* 0x004a808a91007988 */ /* 0x000fe20008000009 */
[----:B------:R-:W-:Y:S02]  /*c0a0*/  LOP3.LUT R24, R24, R32, RZ, 0x3c, !PT ;  /* 0x0000002018187212 */ /* 0x000fe400078e3cff */
[C---:B------:R-:W-:Y:S01]  /*c0b0*/  LEA.HI R11, R35.reuse, 0xde, RZ, 0x1a ;  /* 0x000000de230b7811 */ /* 0x040fe200078fd0ff */
[----:B------:R-:W-:Y:S01]  /*c0c0*/  STS.U8 [R145+UR9+0x4c80], R136 ;  /* 0x004c808891007988 */ /* 0x000fe20008000009 */
[----:B------:R-:W-:-:S03]  /*c0d0*/  LOP3.LUT R32, R35, 0xf, RZ, 0xc0, !PT ;  /* 0x0000000f23207812 */ /* 0x000fc600078ec0ff */
        /* <DEDUP_REMOVED lines=25> */
[----:B-1----:R-:W4:Y:S04]  /*c270*/  LDL.LU R47, [R1+0x7c4] ;  /* 0x0007c400012f7983 */ /* 0x002f280000300800 */
[----:B------:R-:W4:Y:S01]  /*c280*/  LDL.LU R35, [R1+0x7dc] ;  /* 0x0007dc0001237983 */ /* 0x000f220000300800 */
[----:B------:R-:W-:-:S06]  /*c290*/  PRMT R8, RZ, 0x7610, R8 ;  /* 0x00007610ff087816 */ /* 0x000fcc0000000008 */
[----:B------:R-:W4:Y:S04]  /*c2a0*/  @P2 LDG.E.U8 R8, desc[UR22][R162.64] ;  /* 0x00000016a2082981 */ /* 0x000f28000c1e1100 */
[----:B--2---:R0:W-:Y:S04]  /*c2b0*/  STS.U8 [R144+UR9+0x4100], R34 ;  /* 0x0041002290007988 */ /* 0x0041e80008000009 */
[----:B0-----:R-:W2:Y:S04]  /*c2c0*/  LDL.LU R34, [R1+0x710] ;  /* 0x0007100001227983 */ /* 0x001ea80000300800 */
[----:B---3--:R0:W-:Y:S04]  /*c2d0*/  STS.U8 [R144+UR9+0x4300], R33 ;  /* 0x0043002190007988 */ /* 0x0081e80008000009 */
[----:B0-----:R-:W3:Y:S04]  /*c2e0*/  LDL.LU R33, [R1+0x7d8] ;  /* 0x0007d80001217983 */ /* 0x001ee80000300800 */
[----:B------:R0:W-:Y:S01]  /*c2f0*/  STS.U8 [R144+UR9+0x4500], R143 ;  /* 0x0045008f90007988 */ /* 0x0001e20008000009 */
[----:B------:R-:W-:Y:S01]  /*c300*/  IMAD R11, R11, UR20, RZ ;  /* 0x000000140b0b7c24 */ /* 0x000fe2000f8e02ff */
[----:B------:R-:W-:-:S02]  /*c310*/  IADD3 R160, P4, PT, R39, R148, RZ ;  /* 0x0000009427a07210 */ /* 0x000fc40007f9e0ff */
[----:B------:R-:W3:Y:S01]  /*c320*/  LDL.LU R129, [R1+0x7d4] ;  /* 0x0007d40001817983 */ /* 0x000ee20000300800 */
[----:B0-----:R-:W0:Y:S01]  /*c330*/  S2R R143, SR_TID.X ;  /* 0x00000000008f7919 */ /* 0x001e220000002100 */
[----:B------:R-:W-:Y:S02]  /*c340*/  IADD3 R154, P6, PT, R11, R148, RZ ;  /* 0x000000940b9a7210 */ /* 0x000fe40007fde0ff */
[-C--:B------:R-:W-:Y:S02]  /*c350*/  LEA.HI.X.SX32 R161, R39, R0.reuse, 0x1, P4 ;  /* 0x0000000027a17211 */ /* 0x080fe400020f0eff */
[----:B------:R-:W-:Y:S02]  /*c360*/  LEA.HI.X.SX32 R155, R11, R0, 0x1, P6 ;  /* 0x000000000b9b7211 */ /* 0x000fe400030f0eff */
[-C--:B------:R-:W-:Y:S02]  /*c370*/  IADD3 R152, P4, PT, R37, R148.reuse, RZ ;  /* 0x0000009425987210 */ /* 0x080fe40007f9e0ff */
[----:B------:R-:W-:-:S02]  /*c380*/  IADD3 R148, P6, PT, R36, R148, RZ ;  /* 0x0000009424947210 */ /* 0x000fc40007fde0ff */
[-C--:B------:R-:W-:Y:S02]  /*c390*/  LEA.HI.X.SX32 R153, R37, R0.reuse, 0x1, P4 ;  /* 0x0000000025997211 */ /* 0x080fe400020f0eff */
[----:B------:R-:W-:Y:S02]  /*c3a0*/  LEA.HI.X.SX32 R149, R36, R0, 0x1, P6 ;  /* 0x0000000024957211 */ /* 0x000fe400030f0eff */
[----:B------:R-:W-:Y:S01]  /*c3b0*/  PRMT R0, RZ, 0x7610, R0 ;  /* 0x00007610ff007816 */ /* 0x000fe20000000000 */
[----:B------:R-:W3:Y:S01]  /*c3c0*/  LDL.LU R36, [R1+0x7d0] ;  /* 0x0007d00001247983 */ /* 0x000ee20000300800 */
[----:B------:R-:W-:-:S03]  /*c3d0*/  PRMT R11, RZ, 0x7610, R11 ;  /* 0x00007610ff0b7816 */ /* 0x000fc6000000000b */
[----:B------:R-:W3:Y:S04]  /*c3e0*/  LDL.LU R37, [R1+0x7ec] ;  /* 0x0007ec0001257983 */ /* 0x000ee80000300800 */
[----:B------:R-:W3:Y:S04]  /*c3f0*/  @P2 LDG.E.U8 R0, desc[UR22][R150.64] ;  /* 0x0000001696002981 */ /* 0x000ee8000c1e1100 */
[----:B------:R-:W3:Y:S01]  /*c400*/  LDL.LU R38, [R1+0x820] ;  /* 0x0008200001267983 */ /* 0x000ee20000300800 */
[----:B0-----:R-:W-:-:S03]  /*c410*/  LOP3.LUT R143, R143, 0x7f, RZ, 0xc0, !PT ;  /* 0x0000007f8f8f7812 */ /* 0x001fc600078ec0ff */
[----:B------:R-:W3:Y:S01]  /*c420*/  LDL.LU R39, [R1+0x81c] ;  /* 0x00081c0001277983 */ /* 0x000ee20000300800 */
[----:B------:R-:W-:Y:S02]  /*c430*/  PRMT R7, RZ, 0x7610, R7 ;  /* 0x00007610ff077816 */ /* 0x000fe40000000007 */
[----:B------:R-:W-:Y:S01]  /*c440*/  LOP3.LUT R143, R143, 0x30, RZ, 0x3c, !PT ;  /* 0x000000308f8f7812 */ /* 0x000fe200078e3cff */
[----:B------:R-:W3:Y:S01]  /*c450*/  LDL.LU R40, [R1+0x7f4] ;  /* 0x0007f40001287983 */ /* 0x000ee20000300800 */
[----:B------:R-:W-:Y:S02]  /*c460*/  PRMT R6, RZ, 0x7610, R6 ;  /* 0x00007610ff067816 */ /* 0x000fe40000000006 */
[----:B------:R-:W-:Y:S01]  /*c470*/  PRMT R5, RZ, 0x7610, R5 ;  /* 0x00007610ff057816 */ /* 0x000fe20000000005 */
[----:B------:R-:W3:Y:S01]  /*c480*/  LDL.LU R41, [R1+0x828] ;  /* 0x0008280001297983 */ /* 0x000ee20000300800 */
[----:B------:R-:W-:Y:S02]  /*c490*/  PRMT R4, RZ, 0x7610, R4 ;  /* 0x00007610ff047816 */ /* 0x000fe40000000004 */
[----:B------:R-:W-:Y:S01]  /*c4a0*/  PRMT R9, RZ, 0x7610, R9 ;  /* 0x00007610ff097816 */ /* 0x000fe20000000009 */
[----:B------:R-:W3:Y:S01]  /*c4b0*/  LDL.LU R42, [R1+0x824] ;  /* 0x00082400012a7983 */ /* 0x000ee20000300800 */
[----:B------:R-:W-:-:S03]  /*c4c0*/  PRMT R3, RZ, 0x7610, R3 ;  /* 0x00007610ff037816 */ /* 0x000fc60000000003 */
[----:B------:R-:W3:Y:S04]  /*c4d0*/  @P2 LDG.E.U8 R11, desc[UR22][R44.64] ;  /* 0x000000162c0b2981 */ /* 0x000ee8000c1e1100 */
[----:B------:R-:W3:Y:S01]  /*c4e0*/  LDL.LU R43, [R1+0x7e8] ;  /* 0x0007e800012b7983 */ /* 0x000ee20000300800 */
[----:B------:R-:W-:-:S03]  /*c4f0*/  PRMT R26, RZ, 0x7610, R26 ;  /* 0x00007610ff1a7816 */ /* 0x000fc6000000001a */
[----:B------:R-:W-:Y:S01]  /*c500*/  STS.U8 [R144+UR9+0x4700], R142 ;  /* 0x0047008e90007988 */ /* 0x000fe20008000009 */
[----:B------:R-:W-:-:S03]  /*c510*/  PRMT R25, RZ, 0x7610, R25 ;  /* 0x00007610ff197816 */ /* 0x000fc60000000019 */
[----:B------:R-:W3:Y:S04]  /*c520*/  LDL.LU R44, [R1+0x818] ;  /* 0x00081800012c7983 */ /* 0x000ee80000300800 */
        /* <DEDUP_REMOVED lines=28> */
[----:B------:R-:W3:Y:S04]  /*c6f0*/  LDL.LU R45, [R1+0x814] ;  /* 0x00081400012d7983 */ /* 0x000ee80000300800 */
[----:B----4-:R0:W-:Y:S04]  /*c700*/  STS.U8 [R143+UR9+0x4180], R47 ;  /* 0x0041802f8f007988 */ /* 0x0101e80008000009 */
[----:B------:R-:W4:Y:S04]  /*c710*/  LDL.LU R46, [R1+0x7e4] ;  /* 0x0007e400012e7983 */ /* 0x000f280000300800 */
[----:B------:R1:W-:Y:S04]  /*c720*/  STS.U8 [R143+UR9+0x4380], R35 ;  /* 0x004380238f007988 */ /* 0x0003e80008000009 */
[----:B0-----:R-:W4:Y:S04]  /*c730*/  LDL.LU R47, [R1+0x810] ;  /* 0x00081000012f7983 */ /* 0x001f280000300800 */
[----:B------:R-:W4:Y:S04]  /*c740*/  @P2 LDG.E.U8 R7, desc[UR22][R160.64] ;  /* 0x00000016a0072981 */ /* 0x000f28000c1e1100 */
[----:B------:R-:W4:Y:S04]  /*c750*/  @P2 LDG.E.U8 R6, desc[UR22][R158.64] ;  /* 0x000000169e062981 */ /* 0x000f28000c1e1100 */
[----:B------:R-:W4:Y:S04]  /*c760*/  @P2 LDG.E.U8 R5, desc[UR22][R156.64] ;  /* 0x000000169c052981 */ /* 0x000f28000c1e1100 */
[----:B------:R-:W4:Y:S04]  /*c770*/  @P2 LDG.E.U8 R4, desc[UR22][R154.64] ;  /* 0x000000169a042981 */ /* 0x000f28000c1e1100 */
[----:B-1----:R-:W4:Y:S04]  /*c780*/  LDL.LU R35, [R1+0x80c] ;  /* 0x00080c0001237983 */ /* 0x002f280000300800 */
[----:B------:R-:W4:Y:S04]  /*c790*/  @P2 LDG.E.U8 R9, desc[UR22][R164.64] ;  /* 0x00000016a4092981 */ /* 0x000f28000c1e1100 */
[----:B------:R-:W4:Y:S04]  /*c7a0*/  @P2 LDG.E.U8 R3, desc[UR22][R152.64] ;  /* 0x0000001698032981 */ /* 0x000f28000c1e1100 */
[----:B------:R-:W4:Y:S04]  /*c7b0*/  @P2 LDG.E.U8 R26, desc[UR22][R148.64] ;  /* 0x00000016941a2981 */ /* 0x000f28000c1e1100 */
[----:B------:R-:W4:Y:S04]  /*c7c0*/  @P2 LDG.E.U8 R25, desc[UR22][R146.64] ;  /* 0x0000001692192981 */ /* 0x000f28000c1e1100 */
[----:B------:R0:W-:Y:S04]  /*c7d0*/  STS.U8 [R143+UR9+0x6f80], R8 ;  /* 0x006f80088f007988 */ /* 0x0001e80008000009 */
[----:B------:R-:W-:Y:S01]  /*c7e0*/  STS.U8 [R143+UR9+0x6b80], R10 ;  /* 0x006b800a8f007988 */ /* 0x000fe20008000009 */
[----:B0-----:R-:W-:-:S03]  /*c7f0*/  F2FP.SATFINITE.E4M3.F32.PACK_AB_MERGE_C R8, R134, R135, R49 ;  /* 0x000000878608723e */ /* 0x001fc60004807031 */
[----:B--2---:R0:W-:Y:S04]  /*c800*/  STS.U8 [R143+UR9+0x4580], R34 ;  /* 0x004580228f007988 */ /* 0x0041e80008000009 */
[----:B0-----:R-:W2:Y:S01]  /*c810*/  LDL.LU R34, [R1+0x800] ;  /* 0x0008000001227983 */ /* 0x001ea20000300800 */
[----:B------:R-:W-:-:S03]  /*c820*/  F2FP.SATFINITE.E4M3.F32.PACK_AB_MERGE_C R10, R132, R133, R28 ;  /* 0x00000085840a723e */ /* 0x000fc6000480701c */
[----:B---3--:R0:W-:Y:S04]  /*c830*/  STS.U8 [R143+UR9+0x4780], R33 ;  /* 0x004780218f007988 */ /* 0x0081e80008000009 */
[----:B0-----:R-:W2:Y:S04]  /*c840*/  LDL.LU R33, [R1+0x7fc] ;  /* 0x0007fc0001217983 */ /* 0x001ea80000300800 */
[----:B------:R-:W3:Y:S04]  /*c850*/  LDL R140, [R1+0x7e0] ;  /* 0x0007e000018c7983 */ /* 0x000ee80000100800 */
[----:B------:R0:W5:Y:S04]  /*c860*/  LDL.LU R135, [R1+0x840] ;  /* 0x0008400001877983 */ /* 0x0001680000300800 */
[----:B------:R0:W5:Y:S04]  /*c870*/  LDL.LU R134, [R1+0x83c] ;  /* 0x00083c0001867983 */ /* 0x0001680000300800 */
[----:B------:R0:W5:Y:S04]  /*c880*/  LDL.LU R133, [R1+0x838] ;  /* 0x0008380001857983 */ /* 0x0001680000300800 */
[----:B------:R0:W5:Y:S04]  /*c890*/  LDL.LU R132, [R1+0x834] ;  /* 0x0008340001847983 */ /* 0x0001680000300800 */
[----:B------:R1:W-:Y:S01]  /*c8a0*/  STS.U8 [R143+UR9+0x7b80], R0 ;  /* 0x007b80008f007988 */ /* 0x0003e20008000009 */
[----:B------:R-:W-:-:S02]  /*c8b0*/  IMAD R24, R32, 0x40, R24 ;  /* 0x0000004020187824 */ /* 0x000fc400078e0218 */
[----:B-1----:R-:W-:-:S04]  /*c8c0*/  FADD R0, -R2, -INF ;  /* 0xff80000002007421 */ /* 0x002fc80000000100 */
[----:B------:R-:W-:Y:S01]  /*c8d0*/  FMUL R0, R0, 1.4426950216293334961 ;  /* 0x3fb8aa3b00007820 */ /* 0x000fe20000400000 */
[----:B------:R-:W-:Y:S05]  /*c8e0*/  STS.U8 [R143+UR9+0x4980], R139 ;  /* 0x0049808b8f007988 */ /* 0x000fea0008000009 */
[----:B------:R-:W1:Y:S01]  /*c8f0*/  MUFU.EX2 R0, R0 ;  /* 0x0000000000007308 */ /* 0x000e620000000800 */
[----:B------:R-:W-:Y:S04]  /*c900*/  STS.U8 [R143+UR9+0x4b80], R129 ;  /* 0x004b80818f007988 */ /* 0x000fe80008000009 */
[----:B------:R0:W-:Y:S04]  /*c910*/  STS.U8 [R143+UR9+0x6980], R11 ;  /* 0x0069800b8f007988 */ /* 0x0001e80008000009 */
[----:B------:R-:W-:Y:S01]  /*c920*/  STS.U8 [R143+UR9+0x4d80], R130 ;  /* 0x004d80828f007988 */ /* 0x000fe20008000009 */
[----:B0-----:R-:W-:-:S03]  /*c930*/  F2FP.SATFINITE.E4M3.F32.PACK_AB_MERGE_C R11, R30, R31, R27 ;  /* 0x0000001f1e0b723e */ /* 0x001fc6000480701b */
        /* <DEDUP_REMOVED lines=13> */
[----:B----4-:R-:W-:Y:S04]  /*ca10*/  STS.U8 [R143+UR9+0x7180], R7 ;  /* 0x007180078f007988 */ /* 0x010fe80008000009 */
[----:B------:R0:W-:Y:S04]  /*ca20*/  STS.U8 [R143+UR9+0x7380], R6 ;  /* 0x007380068f007988 */ /* 0x0001e80008000009 */
[----:B------:R4:W-:Y:S04]  /*ca30*/  STS.U8 [R143+UR9+0x7580], R5 ;  /* 0x007580058f007988 */ /* 0x0009e80008000009 */
[----:B------:R1:W-:Y:S01]  /*ca40*/  STS.U8 [R143+UR9+0x7780], R4 ;  /* 0x007780048f007988 */ /* 0x0003e20008000009 */
[----:B0-----:R-:W-:-:S02]  /*ca50*/  F2FP.SATFINITE.E4M3.F32.PACK_AB_MERGE_C R6, R45, R44, R43 ;  /* 0x0000002c2d06723e */ /* 0x001fc4000480702b */
[----:B------:R-:W-:Y:S02]  /*ca60*/  F2FP.SATFINITE.E4M3.F32.PACK_AB_MERGE_C R7, R35, R47, R46 ;  /* 0x0000002f2307723e */ /* 0x000fe4000480702e */
[----:B----4-:R-:W-:Y:S01]  /*ca70*/  F2FP.SATFINITE.E4M3.F32.PACK_AB_MERGE_C R5, R39, R38, R37 ;  /* 0x000000262705723e */ /* 0x010fe20004807025 */
[----:B------:R-:W-:Y:S01]  /*ca80*/  STS.U8 [R143+UR9+0x6d80], R9 ;  /* 0x006d80098f007988 */ /* 0x000fe20008000009 */
[----:B-1----:R-:W-:-:S03]  /*ca90*/  F2FP.SATFINITE.E4M3.F32.PACK_AB_MERGE_C R4, R42, R41, R40 ;  /* 0x000000292a04723e */ /* 0x002fc60004807028 */
[----:B------:R0:W-:Y:S04]  /*caa0*/  STS.U8 [R143+UR9+0x7980], R3 ;  /* 0x007980038f007988 */ /* 0x0001e80008000009 */
[----:B------:R-:W-:Y:S01]  /*cab0*/  STS.U8 [R143+UR9+0x7d80], R26 ;  /* 0x007d801a8f007988 */ /* 0x000fe20008000009 */
[----:B0-----:R-:W-:-:S03]  /*cac0*/  LOP3.LUT R3, R24, 0x10, RZ, 0x3c, !PT ;  /* 0x0000001018037812 */ /* 0x001fc600078e3cff */
[----:B------:R-:W-:Y:S04]  /*cad0*/  STS.U8 [R143+UR9+0x7f80], R25 ;  /* 0x007f80198f007988 */ /* 0x000fe80008000009 */
[----:B------:R-:W-:Y:S01]  /*cae0*/  STS.128 [R24+UR9+0x10000], R4 ;  /* 0x0100000418007988 */ /* 0x000fe20008000c09 */
[----:B--2---:R-:W-:-:S05]  /*caf0*/  F2FP.SATFINITE.E4M3.F32.PACK_AB_MERGE_C R9, R33, R34, R29 ;  /* 0x000000222109723e */ /* 0x004fca000480701d */
[----:B------:R0:W-:Y:S04]  /*cb00*/  STS.128 [R3+UR9+0x10000], R8 ;  /* 0x0100000803007988 */ /* 0x0001e80008000c09 */
[----:B---3--:R1:W2:Y:S01]  /*cb10*/  SHFL.BFLY PT, R3, R140, 0x10, 0x1f ;  /* 0x0e001f008c037f89 */ /* 0x0082a200000e0000 */
[----:B0-----:R-:W0:Y:S01]  /*cb20*/  LDTM.16dp32bit_t0_t15.x128 R4, tmem[UR11] ;  /* 0x0000000b000479ee */ /* 0x001e220008b80000 */
[----:B------:R-:W3:Y:S01]  /*cb30*/  LDTM.16dp32bit_t16_t31.x128 R4, tmem[UR11+0x80] ;  /* 0x0000800b000479ee */ /* 0x000ee20008ba0000 */
[----:B------:R-:W-:Y:S01]  /*cb40*/  NOP ;  /* 0x0000000000007918 */ /* 0x000fe20000000000 */
[----:B-1----:R-:W-:Y:S05]  /*cb50*/  @!P2 BRA `(.L_x_9) ;  /* 0x000000080008a947 */ /* 0x002fea0003800000 */
[C---:B0--3--:R-:W-:Y:S01]  /*cb60*/  FMUL R4, R0.reuse, R4 ;  /* 0x0000000400047220 */ /* 0x049fe20000400000 */
[C---:B------:R-:W-:Y:S01]  /*cb70*/  FMUL R5, R0.reuse, R5 ;  /* 0x0000000500057220 */ /* 0x040fe20000400000 */
        /* <DEDUP_REMOVED lines=125> */
[----:B------:R-:W-:-:S04]  /*d350*/  FMUL R131, R0, R131 ;  /* 0x0000008300837220 */ /* 0x000fc80000400000 */
[----:B------:R1:W-:Y:S01]  /*d360*/  STTM.16dp32bit_t0_t15.x128 tmem[UR11], R4 ;  /* 0x00000004000079ed */ /* 0x0003e20008b8000b */
[----:B------:R1:W-:Y:S02]  /*d370*/  STTM.16dp32bit_t16_t31.x128 tmem[UR11+0x80], R4 ;  /* 0x00008004000079ed */ /* 0x0003e40008ba000b */
.L_x_9:
[----:B---3--:R-:W3:Y:S02]  /*d380*/  FENCE.VIEW.ASYNC.T ;  /* 0x00000000000073c6 */ /* 0x008ee40000000200 */
[----:B---3--:R-:W-:Y:S01]  /*d390*/  BAR.SYNC.DEFER_BLOCKING 0x0 ;  /* 0x0000000000007b1d */ /* 0x008fe20000010000 */
[----:B--2---:R-:W-:-:S04]  /*d3a0*/  FADD R3, R140, R3 ;  /* 0x000000038c037221 */ /* 0x004fc80000000000 */
[----:B------:R-:W-:Y:S01]  /*d3b0*/  FADD R0, R0, R3 ;  /* 0x0000000300007221 */ /* 0x000fe20000000000 */
[----:B------:R-:W2:Y:S01]  /*d3c0*/  LDCU UR4, c[0x0][0x3f0] ;  /* 0x00007e00ff0477ac */ /* 0x000ea20008000800 */
[----:B------:R3:W-:Y:S06]  /*d3d0*/  MEMBAR.ALL.CTA ;  /* 0x0000000000007992 */ /* 0x0007ec0000008000 */
[----:B---3--:R-:W3:Y:S01]  /*d3e0*/  FENCE.VIEW.ASYNC.S ;  /* 0x00000000000073c6 */ /* 0x008ee20000000000 */
[----:B--2---:R-:W-:-:S04]  /*d3f0*/  UIADD3 UR4, UPT, UPT, UR4, -0x40, URZ ;  /* 0xffffffc004047890 */ /* 0x004fc8000fffe0ff */
[----:B------:R-:W-:Y:S01]  /*d400*/  UISETP.GE.AND UP1, UPT, UR4, 0x1, UPT ;  /* 0x000000010400788c */ /* 0x000fe2000bf26270 */
[----:B---3--:R-:W-:Y:S06]  /*d410*/  BAR.SYNC.DEFER_BLOCKING 0x0 ;  /* 0x0000000000007b1d */ /* 0x008fec0000010000 */
[----:B------:R-:W-:Y:S05]  /*d420*/  @!P3 BRA `(.L_x_10) ;  /* 0x000000000064b947 */ /* 0x000fea0003800000 */
[----:B------:R-:W-:Y:S02]  /*d430*/  UIADD3 UR4, UPT, UPT, UR9, 0x10000, URZ ;  /* 0x0001000009047890 */ /* 0x000fe4000fffe0ff */
[----:B------:R-:W-:Y:S02]  /*d440*/  UIADD3 UR5, UPT, UPT, UR9, 0x4000, URZ ;  /* 0x0000400009057890 */ /* 0x000fe4000fffe0ff */
[----:B------:R-:W-:Y:S02]  /*d450*/  USHF.R.U32.HI UR4, URZ, 0x4, UR4 ;  /* 0x00000004ff047899 */ /* 0x000fe40008011604 */
[----:B------:R-:W-:Y:S02]  /*d460*/  USHF.R.U32.HI UR5, URZ, 0x4, UR5 ;  /* 0x00000004ff057899 */ /* 0x000fe40008011605 */
[----:B------:R-:W-:Y:S02]  /*d470*/  USGXT.U32 UR6, UR4, 0xe ;  /* 0x0000000e0406789a */ /* 0x000fe40008000000 */
[----:B------:R-:W-:Y:S01]  /*d480*/  USGXT.U32 UR14, UR5, 0xe ;  /* 0x0000000e050e789a */ /* 0x000fe20008000000 */
[----:B------:R-:W-:Y:S01]  /*d490*/  UMOV UR18, 0xfffffffe ;  /* 0xfffffffe00127882 */ /* 0x000fe20000000000 */
[----:B------:R-:W-:Y:S01]  /*d4a0*/  UMOV UR19, 0x7fffbfdf ;  /* 0x7fffbfdf00137882 */ /* 0x000fe20000000000 */
[----:B------:R-:W-:Y:S01]  /*d4b0*/  UMOV UR7, URZ ;  /* 0x000000ff00077c82 */ /* 0x000fe20008000000 */
[----:B------:R-:W-:Y:S01]  /*d4c0*/  UMOV UR15, URZ ;  /* 0x000000ff000f7c82 */ /* 0x000fe20008000000 */
[----:B------:R-:W-:-:S02]  /*d4d0*/  UIADD3.64 UR20, UPT, UPT, UR6, -UR18, URZ ;  /* 0x8000001206147297 */ /* 0x000fc4000fffe0ff */
[----:B------:R-:W-:Y:S01]  /*d4e0*/  UIADD3.64 UR18, UPT, UPT, UR14, -UR18, URZ ;  /* 0x800000120e127297 */ /* 0x000fe2000fffe0ff */
[----:B------:R-:W-:Y:S01]  /*d4f0*/  UMOV UR24, 0x0 ;  /* 0x0000000000187882 */ /* 0x000fe20000000000 */
[----:B------:R-:W-:Y:S01]  /*d500*/  UMOV UR25, 0x4400010 ;  /* 0x0440001000197882 */ /* 0x000fe20000000000 */
[----:B------:R-:W-:Y:S01]  /*d510*/  UMOV UR4, UR12 ;  /* 0x0000000c00047c82 */ /* 0x000fe20008000000 */
[----:B------:R-:W-:Y:S01]  /*d520*/  UMOV UR5, URZ ;  /* 0x000000ff00057c82 */ /* 0x000fe20008000000 */
[----:B------:R-:W-:Y:S01]  /*d530*/  UMOV UR7, 0x80004020 ;  /* 0x8000402000077882 */ /* 0x000fe20000000000 */
[----:B------:R-:W-:Y:S01]  /*d540*/  UMOV UR15, 0x80004020 ;  /* 0x80004020000f7882 */ /* 0x000fe20000000000 */
[----:B------:R-:W-:Y:S01]  /*d550*/  UMOV UR26, 0x0 ;  /* 0x00000000001a7882 */ /* 0x000fe20000000000 */
[----:B------:R-:W-:Y:S01]  /*d560*/  UMOV UR27, 0x4400010 ;  /* 0x04400010001b7882 */ /* 0x000fe20000000000 */
[----:B------:R-:W-:Y:S01]  /*d570*/  UMOV UR4, UR4 ;  /* 0x0000000400047c82 */ /* 0x000fe20008000000 */
[----:B------:R2:W-:Y:S01]  /*d580*/  UTCQMMA gdesc[UR6], gdesc[UR14], tmem[UR10], tmem[UR24], idesc[UR25], UPT ;  /* 0x00ff180e060075ea */ /* 0x0005e2000b80030a */
[----:B------:R2:W-:Y:S01]  /*d590*/  UTCQMMA gdesc[UR20], gdesc[UR18], tmem[UR10], tmem[UR26], idesc[UR27], UPT ;  /* 0x00ff1a12140075ea */ /* 0x0005e2000b80030a */
[----:B------:R2:W-:Y:S01]  /*d5a0*/  UTCBAR [UR4], URZ ;  /* 0x000000ff040073e9 */ /* 0x0005e200080000ff */
[----:B------:R-:W-:Y:S01]  /*d5b0*/  NOP ;  /* 0x0000000000007918 */ /* 0x000fe20000000000 */
.L_x_10:
[----:B------:R-:W-:Y:S01]  /*d5c0*/  FSEL R0, R0, 1, P2 ;  /* 0x3f80000000007808 */ /* 0x000fe20001000000 */
[----:B------:R-:W-:Y:S01]  /*d5d0*/  UMOV UR68, URZ ;  /* 0x000000ff00447c82 */ /* 0x000fe20008000000 */
[----:B------:R-:W-:-:S03]  /*d5e0*/  FSEL R2, R2, -INF , P2 ;  /* 0xff80000002027808 */ /* 0x000fc60001000000 */
[----:B------:R3:W-:Y:S01]  /*d5f0*/  STL [R1+0x710], R0 ;  /* 0x0007100001007387 */ /* 0x0007e20000100800 */
[----:B------:R-:W-:Y:S05]  /*d600*/  BRA.U !UP1, `(.L_x_11) ;  /* 0x0000007109e87547 */ /* 0x000fea000b800000 */
[----:B--2---:R-:W2:Y:S01]  /*d610*/  LDCU UR25, c[0x0][0x3c4] ;  /* 0x00007880ff1977ac */ /* 0x004ea20008000800 */
[----:B------:R-:W-:Y:S02]  /*d620*/  IMAD.MOV.U32 R141, RZ, RZ, R2 ;  /* 0x000000ffff8d7224 */ /* 0x000fe400078e0002 */
[----:B01----:R-:W-:Y:S01]  /*d630*/  IMAD.MOV.U32 R102, RZ, RZ, RZ ;  /* 0x000000ffff667224 */ /* 0x003fe200078e00ff */
[----:B------:R-:W-:Y:S02]  /*d640*/  UIADD3 UR24, UPT, UPT, UR9, 0x10000, URZ ;  /* 0x0001000009187890 */ /* 0x000fe4000fffe0ff */
[----:B------:R-:W-:Y:S01]  /*d650*/  USHF.R.U32.HI UR20, URZ, 0x4, UR9 ;  /* 0x00000004ff147899 */ /* 0x000fe20008011609 */
[----:B------:R-:W0:Y:S01]  /*d660*/  LDCU UR64, c[0x0][0x3d4] ;  /* 0x00007a80ff4077ac */ /* 0x000e220008000800 */
[----:B------:R-:W-:Y:S02]  /*d670*/  USHF.R.U32.HI UR24, URZ, 0x4, UR24 ;  /* 0x00000004ff187899 */ /* 0x000fe40008011618 */
[----:B------:R-:W-:-:S02]  /*d680*/  USHF.R.U32.HI UR21, URZ, 0x4, UR16 ;  /* 0x00000004ff157899 */ /* 0x000fc40008011610 */
[----:B------:R-:W-:Y:S02]  /*d690*/  USGXT.U32 UR20, UR20, 0xe ;  /* 0x0000000e1414789a */ /* 0x000fe40008000000 */
[----:B------:R-:W-:Y:S02]  /*d6a0*/  USGXT.U32 UR66, UR24, 0xe ;  /* 0x0000000e1842789a */ /* 0x000fe40008000000 */
[----:B------:R-:W-:Y:S02]  /*d6b0*/  USGXT.U32 UR21, UR21, 0xe ;  /* 0x0000000e1515789a */ /* 0x000fe40008000000 */
[----:B------:R-:W-:Y:S02]  /*d6c0*/  UIADD3 UR24, UP2, UPT, UR20, 0x80, URZ ;  /* 0x0000008014187890 */ /* 0x000fe4000ff5e0ff */
[----:B------:R-:W-:Y:S01]  /*d6d0*/  UIADD3 UR4, UPT, UPT, UR9, 0xc000, URZ ;  /* 0x0000c00009047890 */ /* 0x000fe2000fffe0ff */
[----:B------:R-:W-:Y:S01]  /*d6e0*/  UMOV UR6, URZ ;  /* 0x000000ff00067c82 */ /* 0x000fe20008000000 */
[----:B--2---:R-:W-:-:S02]  /*d6f0*/  USHF.L.U32 UR65, UR25, 0x6, URZ ;  /* 0x0000000619417899 */ /* 0x004fc400080006ff */
[----:B------:R-:W-:Y:S02]  /*d700*/  UIADD3 UR26, UP1, UPT, UR21, 0x2, URZ ;  /* 0x00000002151a7890 */ /* 0x000fe4000ff3e0ff */
[----:B------:R-:W-:Y:S02]  /*d710*/  UIADD3.X UR25, UPT, UPT, UR6, -0x7fffbfe0, URZ, UP2, !UPT ;  /* 0x8000402006197890 */ /* 0x000fe400097fe4ff */
[----:B------:R-:W-:Y:S02]  /*d720*/  UIADD3 UR28, UP6, UPT, UR24, 0x80, URZ ;  /* 0x00000080181c7890 */ /* 0x000fe4000ffde0ff */
[----:B------:R-:W-:Y:S01]  /*d730*/  USHF.R.U32.HI UR4, URZ, 0x4, UR4 ;  /* 0x00000004ff047899 */ /* 0x000fe20008011604 */
[----:B------:R-:W-:Y:S01]  /*d740*/  UMOV UR5, URZ ;  /* 0x000000ff00057c82 */ /* 0x000fe20008000000 */
[----:B------:R-:W-:Y:S02]  /*d750*/  UIADD3 UR36, UP2, UPT, UR24, 0x280, URZ ;  /* 0x0000028018247890 */ /* 0x000fe4000ff5e0ff */
[----:B------:R-:W-:-:S02]  /*d760*/  UIADD3.X UR27, UPT, UPT, UR5, 0x40004040, URZ, UP1, !UPT ;  /* 0x40004040051b7890 */ /* 0x000fc40008ffe4ff */
[----:B------:R-:W-:Y:S02]  /*d770*/  UIADD3.X UR29, UPT, UPT, UR25, URZ, URZ, UP6, !UPT ;  /* 0x000000ff191d7290 */ /* 0x000fe4000b7fe4ff */
[----:B------:R-:W-:Y:S02]  /*d780*/  USGXT.U32 UR4, UR4, 0xe ;  /* 0x0000000e0404789a */ /* 0x000fe40008000000 */
[----:B------:R-:W-:Y:S02]  /*d790*/  UIADD3 UR30, UP5, UPT, UR24, 0x100, URZ ;  /* 0x00000100181e7890 */ /* 0x000fe4000ffbe0ff */
[----:B------:R-:W-:Y:S02]  /*d7a0*/  UIADD3 UR32, UP4, UPT, UR24, 0x180, URZ ;  /* 0x0000018018207890 */ /* 0x000fe4000ff9e0ff */
[----:B------:R-:W-:Y:S02]  /*d7b0*/  UIADD3 UR34, UP3, UPT, UR24, 0x200, URZ ;  /* 0x0000020018227890 */ /* 0x000fe4000ff7e0ff */
[----:B------:R-:W-:-:S02]  /*d7c0*/  UIADD3 UR38, UP1, UPT, UR24, 0x300, URZ ;  /* 0x0000030018267890 */ /* 0x000fc4000ff3e0ff */
[----:B------:R-:W-:Y:S01]  /*d7d0*/  UIADD3 UR40, UP6, UPT, UR66, 0x2, URZ ;  /* 0x0000000242287890 */ /* 0x000fe2000ffde0ff */
[----:B------:R-:W-:Y:S01]  /*d7e0*/  UMOV UR7, URZ ;  /* 0x000000ff00077c82 */ /* 0x000fe20008000000 */
[----:B------:R-:W-:Y:S01]  /*d7f0*/  UMOV UR42, 0xfffffffe ;  /* 0xfffffffe002a7882 */ /* 0x000fe20000000000 */
[----:B------:R-:W-:Y:S01]  /*d800*/  UMOV UR43, 0x7fffbfdf ;  /* 0x7fffbfdf002b7882 */ /* 0x000fe20000000000 */
[----:B------:R-:W-:Y:S02]  /*d810*/  UIADD3.X UR37, UPT, UPT, UR25, URZ, URZ, UP2, !UPT ;  /* 0x000000ff19257290 */ /* 0x000fe400097fe4ff */
[----:B------:R-:W-:Y:S01]  /*d820*/  UISETP.NE.U32.AND UP2, UPT, UR8, URZ, UPT ;  /* 0x000000ff0800728c */ /* 0x000fe2000bf45070 */
[----:B------:R-:W-:Y:S01]  /*d830*/  UMOV UR14, 0x1 ;  /* 0x00000001000e7882 */ /* 0x000fe20000000000 */
[----:B------:R-:W-:Y:S01]  /*d840*/  UMOV UR67, URZ ;  /* 0x000000ff00437c82 */ /* 0x000fe20008000000 */
[----:B------:R-:W1:Y:S01]  /*d850*/  LDCU UR15, c[0x0][0x3c4] ;  /* 0x00007880ff0f77ac */ /* 0x000e620008000800 */
[----:B------:R-:W2:Y:S01]  /*d860*/  LDCU UR16, c[0x0][0x3f0] ;  /* 0x00007e00ff1077ac */ /* 0x000ea20008000800 */
[----:B------:R-:W4:Y:S01]  /*d870*/  LDCU UR17, c[0x0][0x3d4] ;  /* 0x00007a80ff1177ac */ /* 0x000f220008000800 */
[----:B------:R-:W3:Y:S01]  /*d880*/  LDCU UR18, c[0x0][0x3a8] ;  /* 0x00007500ff1277ac */ /* 0x000ee20008000800 */
[----:B------:R-:W1:Y:S01]  /*d890*/  LDCU UR19, c[0x0][0x3c4] ;  /* 0x00007880ff1377ac */ /* 0x000e620008000800 */
[----:B0-----:R-:W-:-:S02]  /*d8a0*/  USHF.L.U32 UR64, UR64, 0x6, URZ ;  /* 0x0000000640407899 */ /* 0x001fc400080006ff */
[----:B------:R-:W-:Y:S02]  /*d8b0*/  UIADD3.64 UR42, UPT, UPT, UR4, -UR42, URZ ;  /* 0x8000002a042a7297 */ /* 0x000fe4000fffe0ff */
[----:B------:R-:W-:Y:S02]  /*d8c0*/  UIADD3.X UR31, UPT, UPT, UR25, URZ, URZ, UP5, !UPT ;  /* 0x000000ff191f7290 */ /* 0x000fe4000affe4ff */
[----:B------:R-:W-:Y:S02]  /*d8d0*/  UIADD3.X UR33, UPT, UPT, UR25, URZ, URZ, UP4, !UPT ;  /* 0x000000ff19217290 */ /* 0x000fe4000a7fe4ff */
[----:B------:R-:W-:Y:S02]  /*d8e0*/  UIADD3.X UR35, UPT, UPT, UR25, URZ, URZ, UP3, !UPT ;  /* 0x000000ff19237290 */ /* 0x000fe40009ffe4ff */
[----:B------:R-:W-:Y:S02]  /*d8f0*/  UIADD3.X UR39, UPT, UPT, UR25, URZ, URZ, UP1, !UPT ;  /* 0x000000ff19277290 */ /* 0x000fe40008ffe4ff */
[----:B------:R-:W-:-:S02]  /*d900*/  UIADD3.X UR41, UPT, UPT, UR7, -0x7fffbfe0, URZ, UP6, !UPT ;  /* 0x8000402007297890 */ /* 0x000fc4000b7fe4ff */
[----:B------:R-:W-:Y:S02]  /*d910*/  UIADD3.64 UR44, UPT, UPT, UR26, 0x2, URZ ;  /* 0x000000021a2c7897 */ /* 0x000fe4000fffe0ff */
[----:B------:R-:W-:Y:S02]  /*d920*/  UIADD3.64 UR46, UPT, UPT, UR26, 0x4, URZ ;  /* 0x000000041a2e7897 */ /* 0x000fe4000fffe0ff */
[----:B------:R-:W-:Y:S02]  /*d930*/  UIADD3.64 UR48, UPT, UPT, UR26, 0x1fe, URZ ;  /* 0x000001fe1a307897 */ /* 0x000fe4000fffe0ff */
[----:B------:R-:W-:Y:S02]  /*d940*/  UIADD3.64 UR50, UPT, UPT, UR26, 0x200, URZ ;  /* 0x000002001a327897 */ /* 0x000fe4000fffe0ff */
[----:B------:R-:W-:Y:S02]  /*d950*/  UIADD3.64 UR52, UPT, UPT, UR26, 0x202, URZ ;  /* 0x000002021a347897 */ /* 0x000fe4000fffe0ff */
[----:B------:R-:W-:Y:S01]  /*d960*/  UIADD3.64 UR54, UPT, UPT, UR26, 0x204, URZ ;  /* 0x000002041a367897 */ /* 0x000fe2000fffe0ff */
[----:B-1234-:R-:W-:-:S11]  /*d970*/  UMOV UR8, URZ ;  /* 0x000000ff00087c82 */ /* 0x01efd60008000000 */
.L_x_16:
[----:B------:R-:W2:Y:S04]  /*d980*/  LDL.64 R2, [R1+0x6a8] ;  /* 0x0006a80001027983 */ /* 0x000ea80000100a00 */
[----:B------:R-:W3:Y:S04]  /*d990*/  LDL.64 R22, [R1+0x6a0] ;  /* 0x0006a00001167983 */ /* 0x000ee80000100a00 */
[----:B----4-:R-:W4:Y:S04]  /*d9a0*/  LDL.64 R18, [R1+0x628] ;  /* 0x0006280001127983 */ /* 0x010f280000100a00 */
[----:B------:R-:W4:Y:S04]  /*d9b0*/  LDL.64 R24, [R1+0x620] ;  /* 0x0006200001187983 */ /* 0x000f280000100a00 */
[----:B------:R-:W4:Y:S04]  /*d9c0*/  LDL.64 R16, [R1+0x5a8] ;  /* 0x0005a80001107983 */ /* 0x000f280000100a00 */
[----:B------:R-:W4:Y:S04]  /*d9d0*/  LDL.64 R8, [R1+0x5a0] ;  /* 0x0005a00001087983 */ /* 0x000f280000100a00 */
[----:B------:R-:W4:Y:S04]  /*d9e0*/  LDL.64 R20, [R1+0x528] ;  /* 0x0005280001147983 */ /* 0x000f280000100a00 */
[----:B------:R-:W4:Y:S04]  /*d9f0*/  LDL.64 R14, [R1+0x520] ;  /* 0x00052000010e7983 */ /* 0x000f280000100a00 */
[----:B------:R-:W4:Y:S01]  /*da00*/  LDL.64 R10, [R1+0x4a8] ;  /* 0x0004a800010a7983 */ /* 0x000f220000100a00 */
[----:B------:R-:W-:-:S02]  /*da10*/  USHF.R.S32.HI UR6, URZ, 0x1f, UR65 ;  /* 0x0000001fff067899 */ /* 0x000fc40008011441 */
[----:B-----5:R-:W-:Y:S01]  /*da20*/  IADD3 R100, P2, PT, R132, UR65, RZ ;  /* 0x0000004184647c10 */ /* 0x020fe2000ff5e0ff */
[----:B------:R-:W0:Y:S01]  /*da30*/  LDCU UR56, c[0x0][0x3c4] ;  /* 0x00007880ff3877ac */ /* 0x000e220008000800 */
[----:B------:R-:W4:Y:S01]  /*da40*/  LDL.64 R12, [R1+0x4a0] ;  /* 0x0004a000010c7983 */ /* 0x000f220000100a00 */
[----:B------:R-:W-:Y:S02]  /*da50*/  IADD3 R98, P3, PT, R134, UR65, RZ ;  /* 0x0000004186627c10 */ /* 0x000fe4000ff7e0ff */
[----:B------:R-:W-:Y:S01]  /*da60*/  IADD3.X R101, PT, PT, R133, UR6, RZ, P2, !PT ;  /* 0x0000000685657c10 */ /* 0x000fe200097fe4ff */
[----:B------:R-:W4:Y:S01]  /*da70*/  LDL.64 R78, [R1+0x3e0] ;  /* 0x0003e000014e7983 */ /* 0x000f220000100a00 */
[----:B------:R-:W-:-:S03]  /*da80*/  IADD3.X R99, PT, PT, R135, UR6, RZ, P3, !PT ;  /* 0x0000000687637c10 */ /* 0x000fc60009ffe4ff */
[----:B------:R-:W4:Y:S04]  /*da90*/  LDL.64 R104, [R1+0x6d0] ;  /* 0x0006d00001687983 */ /* 0x000f280000100a00 */
        /* <DEDUP_REMOVED lines=11> */
[----:B------:R-:W4:Y:S04]  /*db50*/  LDG.E.U8 R98, desc[UR22][R98.64] ;  /* 0x0000001662627981 */ /* 0x000f28000c1e1100 */
[----:B------:R-:W4:Y:S04]  /*db60*/  LDG.E.U8 R100, desc[UR22][R100.64] ;  /* 0x0000001664647981 */ /* 0x000f28000c1e1100 */
[----:B------:R-:W4:Y:S04]  /*db70*/  LDL.64 R126, [R1+0x748] ;  /* 0x00074800017e7983 */ /* 0x000f280000100a00 */
[----:B------:R-:W4:Y:S01]  /*db80*/  LDL.64 R122, [R1+0x738] ;  /* 0x00073800017a7983 */ /* 0x000f220000100a00 */
[----:B------:R-:W-:-:S03]  /*db90*/  USHF.L.U32 UR7, UR15, 0x3, URZ ;  /* 0x000000030f077899 */ /* 0x000fc600080006ff */
[----:B------:R-:W4:Y:S04]  /*dba0*/  LDL.64 R124, [R1+0x790] ;  /* 0x00079000017c7983 */ /* 0x000f280000100a00 */
[----:B------:R-:W4:Y:S04]  /*dbb0*/  LDL.64 R128, [R1+0x780] ;  /* 0x0007800001807983 */ /* 0x000f280000100a00 */
[----:B------:R-:W4:Y:S04]  /*dbc0*/  LDL.64 R130, [R1+0x778] ;  /* 0x0007780001827983 */ /* 0x000f280000100a00 */
[----:B------:R-:W4:Y:S04]  /*dbd0*/  LDL.64 R136, [R1+0x760] ;  /* 0x0007600001887983 */ /* 0x000f280000100a00 */
[----:B------:R-:W4:Y:S01]  /*dbe0*/  LDL.64 R138, [R1+0x3b8] ;  /* 0x0003b800018a7983 */ /* 0x000f220000100a00 */
[----:B--2---:R-:W-:-:S02]  /*dbf0*/  IADD3 R6, P2, PT, R2, UR65, RZ ;  /* 0x0000004102067c10 */ /* 0x004fc4000ff5e0ff */
[----:B---3--:R-:W-:Y:S02]  /*dc00*/  IADD3 R4, P3, PT, R22, UR65, RZ ;  /* 0x0000004116047c10 */ /* 0x008fe4000ff7e0ff */
[----:B------:R-:W-:Y:S02]  /*dc10*/  IADD3.X R7, PT, PT, R3, UR6, RZ, P2, !PT ;  /* 0x0000000603077c10 */ /* 0x000fe400097fe4ff */
[----:B----4-:R-:W-:Y:S02]  /*dc20*/  IADD3 R2, P2, PT, R18, UR65, RZ ;  /* 0x0000004112027c10 */ /* 0x010fe4000ff5e0ff */
[----:B------:R-:W-:Y:S01]  /*dc30*/  IADD3.X R5, PT, PT, R23, UR6, RZ, P3, !PT ;  /* 0x0000000617057c10 */ /* 0x000fe20009ffe4ff */
[----:B------:R1:W2:Y:S01]  /*dc40*/  LDG.E.U8 R77, desc[UR22][R6.64] ;  /* 0x00000016064d7981 */ /* 0x0002a2000c1e1100 */
[----:B------:R-:W-:-:S03]  /*dc50*/  IADD3.X R3, PT, PT, R19, UR6, RZ, P2, !PT ;  /* 0x0000000613037c10 */ /* 0x000fc600097fe4ff */
[----:B------:R-:W3:Y:S04]  /*dc60*/  LDL.64 R22, [R1+0x428] ;  /* 0x0004280001167983 */ /* 0x000ee80000100a00 */
[----:B------:R-:W4:Y:S01]  /*dc70*/  LDL.64 R18, [R1+0x420] ;  /* 0x0004200001127983 */ /* 0x000f220000100a00 */
[----:B-1----:R-:W-:-:S03]  /*dc80*/  IADD3 R6, P3, PT, R24, UR65, RZ ;  /* 0x0000004118067c10 */ /* 0x002fc6000ff7e0ff */
[----:B------:R1:W2:Y:S01]  /*dc90*/  LDG.E.U8 R76, desc[UR22][R4.64] ;  /* 0x00000016044c7981 */ /* 0x0002a2000c1e1100 */
[----:B------:R-:W-:-:S03]  /*dca0*/  IADD3.X R7, PT, PT, R25, UR6, RZ, P3, !PT ;  /* 0x0000000619077c10 */ /* 0x000fc60009ffe4ff */
[----:B------:R-:W2:Y:S04]  /*dcb0*/  LDL.64 R24, [R1+0x698] ;  /* 0x0006980001187983 */ /* 0x000ea80000100a00 */
[----:B------:R0:W2:Y:S01]  /*dcc0*/  LDG.E.U8 R75, desc[UR22][R2.64] ;  /* 0x00000016024b7981 */ /* 0x0000a2000c1e1100 */
[----:B-1----:R-:W-:-:S03]  /*dcd0*/  IADD3 R4, P2, PT, R16, UR65, RZ ;  /* 0x0000004110047c10 */ /* 0x002fc6000ff5e0ff */
[----:B------:R1:W2:Y:S01]  /*dce0*/  LDG.E.U8 R74, desc[UR22][R6.64] ;  /* 0x00000016064a7981 */ /* 0x0002a2000c1e1100 */
[----:B------:R-:W-:-:S03]  /*dcf0*/  IADD3.X R5, PT, PT, R17, UR6, RZ, P2, !PT ;  /* 0x0000000611057c10 */ /* 0x000fc600097fe4ff */
[----:B------:R-:W2:Y:S01]  /*dd00*/  LDL.64 R16, [R1+0x690] ;  /* 0x0006900001107983 */ /* 0x000ea20000100a00 */
[----:B0-----:R-:W-:-:S03]  /*dd10*/  IADD3 R2, P3, PT, R8, UR65, RZ ;  /* 0x0000004108027c10 */ /* 0x001fc6000ff7e0ff */
[----:B------:R0:W2:Y:S01]  /*dd20*/  LDG.E.U8 R73, desc[UR22][R4.64] ;  /* 0x0000001604497981 */ /* 0x0000a2000c1e1100 */
[----:B-1----:R-:W-:Y:S02]  /*dd30*/  IADD3 R6, P2, PT, R20, UR65, RZ ;  /* 0x0000004114067c10 */ /* 0x002fe4000ff5e0ff */
[----:B------:R-:W-:Y:S02]  /*dd40*/  IADD3.X R3, PT, PT, R9, UR6, RZ, P3, !PT ;  /* 0x0000000609037c10 */ /* 0x000fe40009ffe4ff */
[----:B------:R-:W2:Y:S01]  /*dd50*/  LDL.64 R8, [R1+0x618] ;  /* 0x0006180001087983 */ /* 0x000ea20000100a00 */
[----:B------:R-:W-:Y:S02]  /*dd60*/  IADD3.X R7, PT, PT, R21, UR6, RZ, P2, !PT ;  /* 0x0000000615077c10 */ /* 0x000fe400097fe4ff */
[----:B0-----:R-:W-:Y:S01]  /*dd70*/  IADD3 R4, P3, PT, R14, UR65, RZ ;  /* 0x000000410e047c10 */ /* 0x001fe2000ff7e0ff */
[----:B------:R-:W2:Y:S04]  /*dd80*/  LDL.64 R20, [R1+0x610] ;  /* 0x0006100001147983 */ /* 0x000ea80000100a00 */
[----:B------:R0:W2:Y:S01]  /*dd90*/  LDG.E.U8 R72, desc[UR22][R2.64] ;  /* 0x0000001602487981 */ /* 0x0000a2000c1e1100 */
[----:B------:R-:W-:-:S03]  /*dda0*/  IADD3.X R5, PT, PT, R15, UR6, RZ, P3, !PT ;  /* 0x000000060f057c10 */ /* 0x000fc60009ffe4ff */
[----:B------:R-:W2:Y:S04]  /*ddb0*/  LDL.64 R14, [R1+0x598] ;  /* 0x00059800010e7983 */ /* 0x000ea80000100a00 */
[----:B------:R1:W2:Y:S01]  /*ddc0*/  LDG.E.U8 R71, desc[UR22][R6.64] ;  /* 0x0000001606477981 */ /* 0x0002a2000c1e1100 */
[----:B0-----:R-:W-:-:S03]  /*ddd0*/  IADD3 R2, P2, PT, R10, UR65, RZ ;  /* 0x000000410a027c10 */ /* 0x001fc6000ff5e0ff */
[----:B------:R3:W2:Y:S01]  /*dde0*/  LDG.E.U8 R70, desc[UR22][R4.64] ;  /* 0x0000001604467981 */ /* 0x0006a2000c1e1100 */
[----:B------:R-:W-:-:S03]  /*ddf0*/  IADD3.X R3, PT, PT, R11, UR6, RZ, P2, !PT ;  /* 0x000000060b037c10 */ /* 0x000fc600097fe4ff */
[----:B------:R-:W2:Y:S01]  /*de00*/  LDL.64 R10, [R1+0x590] ;  /* 0x00059000010a7983 */ /* 0x000ea20000100a00 */
[----:B-1----:R-:W-:-:S03]  /*de10*/  IADD3 R6, P3, PT, R12, UR65, RZ ;  /* 0x000000410c067c10 */ /* 0x002fc6000ff7e0ff */
[----:B------:R4:W2:Y:S01]  /*de20*/  LDG.E.U8 R69, desc[UR22][R2.64] ;  /* 0x0000001602457981 */ /* 0x0008a2000c1e1100 */
[----:B------:R-:W-:-:S03]  /*de30*/  IADD3.X R7, PT, PT, R13, UR6, RZ, P3, !PT ;  /* 0x000000060d077c10 */ /* 0x000fc60009ffe4ff */
[----:B------:R-:W2:Y:S04]  /*de40*/  LDL.64 R12, [R1+0x518] ;  /* 0x00051800010c7983 */ /* 0x000ea80000100a00 */
[----:B------:R2:W2:Y:S01]  /*de50*/  LDG.E.U8 R68, desc[UR22][R6.64] ;  /* 0x0000001606447981 */ /* 0x0004a2000c1e1100 */
[----:B---3--:R-:W-:Y:S02]  /*de60*/  IADD3 R4, P2, PT, R22, UR65, RZ ;  /* 0x0000004116047c10 */ /* 0x008fe4000ff5e0ff */
[----:B----4-:R-:W-:Y:S02]  /*de70*/  IADD3 R2, P3, PT, R18, UR65, RZ ;  /* 0x0000004112027c10 */ /* 0x010fe4000ff7e0ff */
[----:B------:R-:W-:Y:S02]  /*de80*/  IADD3.X R5, PT, PT, R23, UR6, RZ, P2, !PT ;  /* 0x0000000617057c10 */ /* 0x000fe400097fe4ff */
[----:B------:R-:W3:Y:S01]  /*de90*/  LDL.64 R22, [R1+0x510] ;  /* 0x0005100001167983 */ /* 0x000ee20000100a00 */
[----:B------:R-:W-:-:S02]  /*dea0*/  IADD3.X R3, PT, PT, R19, UR6, RZ, P3, !PT ;  /* 0x0000000613037c10 */ /* 0x000fc40009ffe4ff */
[----:B--2---:R-:W-:Y:S01]  /*deb0*/  IADD3 R6, P2, PT, R24, UR65, RZ ;  /* 0x0000004118067c10 */ /* 0x004fe2000ff5e0ff */
[----:B------:R-:W2:Y:S03]  /*dec0*/  LDL.64 R18, [R1+0x498] ;  /* 0x0004980001127983 */ /* 0x000ea60000100a00 */
[----:B------:R-:W-:Y:S01]  /*ded0*/  IADD3.X R7, PT, PT, R25, UR6, RZ, P2, !PT ;  /* 0x0000000619077c10 */ /* 0x000fe200097fe4ff */
[----:B------:R0:W4:Y:S04]  /*dee0*/  LDG.E.U8 R67, desc[UR22][R4.64] ;  /* 0x0000001604437981 */ /* 0x000128000c1e1100 */
[----:B------:R-:W4:Y:S04]  /*def0*/  LDL.64 R24, [R1+0x490] ;  /* 0x0004900001187983 */ /* 0x000f280000100a00 */
[----:B------:R1:W4:Y:S01]  /*df00*/  LDG.E.U8 R66, desc[UR22][R2.64] ;  /* 0x0000001602427981 */ /* 0x000322000c1e1100 */
[----:B0-----:R-:W-:-:S03]  /*df10*/  IADD3 R4, P3, PT, R16, UR65, RZ ;  /* 0x0000004110047c10 */ /* 0x001fc6000ff7e0ff */
[----:B------:R0:W4:Y:S01]  /*df20*/  LDG.E.U8 R65, desc[UR22][R6.64] ;  /* 0x0000001606417981 */ /* 0x000122000c1e1100 */
[----:B------:R-:W-:-:S03]  /*df30*/  IADD3.X R5, PT, PT, R17, UR6, RZ, P3, !PT ;  /* 0x0000000611057c10 */ /* 0x000fc60009ffe4ff */
[----:B------:R-:W4:Y:S01]  /*df40*/  LDL.64 R16, [R1+0x418] ;  /* 0x0004180001107983 */ /* 0x000f220000100a00 */
[----:B-1----:R-:W-:-:S03]  /*df50*/  IADD3 R2, P2, PT, R8, UR65, RZ ;  /* 0x0000004108027c10 */ /* 0x002fc6000ff5e0ff */
[----:B------:R1:W4:Y:S01]  /*df60*/  LDG.E.U8 R64, desc[UR22][R4.64] ;  /* 0x0000001604407981 */ /* 0x000322000c1e1100 */
[----:B0-----:R-:W-:Y:S02]  /*df70*/  IADD3 R6, P3, PT, R20, UR65, RZ ;  /* 0x0000004114067c10 */ /* 0x001fe4000ff7e0ff */
[----:B------:R-:W-:Y:S02]  /*df80*/  IADD3.X R3, PT, PT, R9, UR6, RZ, P2, !PT ;  /* 0x0000000609037c10 */ /* 0x000fe400097fe4ff */
[----:B------:R-:W4:Y:S01]  /*df90*/  LDL.64 R8, [R1+0x410] ;  /* 0x0004100001087983 */ /* 0x000f220000100a00 */
[----:B------:R-:W-:Y:S02]  /*dfa0*/  IADD3.X R7, PT, PT, R21, UR6, RZ, P3, !PT ;  /* 0x0000000615077c10 */ /* 0x000fe40009ffe4ff */
[----:B-1----:R-:W-:Y:S01]  /*dfb0*/  IADD3 R4, P2, PT, R14, UR65, RZ ;  /* 0x000000410e047c10 */ /* 0x002fe2000ff5e0ff */
[----:B------:R-:W4:Y:S04]  /*dfc0*/  LDL.64 R20, [R1+0x700] ;  /* 0x0007000001147983 */ /* 0x000f280000100a00 */
[----:B------:R0:W4:Y:S01]  /*dfd0*/  LDG.E.U8 R63, desc[UR22][R2.64] ;  /* 0x00000016023f7981 */ /* 0x000122000c1e1100 */
[----:B------:R-:W-:-:S03]  /*dfe0*/  IADD3.X R5, PT, PT, R15, UR6, RZ, P2, !PT ;  /* 0x000000060f057c10 */ /* 0x000fc600097fe4ff */
        /* <DEDUP_REMOVED lines=8> */
[----:B------:R-:W-:-:S03]  /*e070*/  IADD3.X R7, PT, PT, R13, UR6, RZ, P2, !PT ;  /* 0x000000060d077c10 */ /* 0x000fc600097fe4ff */
[----:B------:R-:W4:Y:S04]  /*e080*/  LDL.64 R12, [R1+0x608] ;  /* 0x00060800010c7983 */ /* 0x000f280000100a00 */
[----:B------:R4:W4:Y:S01]  /*e090*/  LDG.E.U8 R59, desc[UR22][R6.64] ;  /* 0x00000016063b7981 */ /* 0x000922000c1e1100 */
[----:B---3--:R-:W-:Y:S02]  /*e0a0*/  IADD3 R4, P3, PT, R22, UR65, RZ ;  /* 0x0000004116047c10 */ /* 0x008fe4000ff7e0ff */
[----:B--2---:R-:W-:Y:S02]  /*e0b0*/  IADD3 R2, P2, PT, R18, UR65, RZ ;  /* 0x0000004112027c10 */ /* 0x004fe4000ff5e0ff */
[----:B------:R-:W-:Y:S02]  /*e0c0*/  IADD3.X R5, PT, PT, R23, UR6, RZ, P3, !PT ;  /* 0x0000000617057c10 */ /* 0x000fe40009ffe4ff */
[----:B------:R-:W2:Y:S01]  /*e0d0*/  LDL.64 R22, [R1+0x600] ;  /* 0x0006000001167983 */ /* 0x000ea20000100a00 */
[----:B------:R-:W-:-:S02]  /*e0e0*/  IADD3.X R3, PT, PT, R19, UR6, RZ, P2, !PT ;  /* 0x0000000613037c10 */ /* 0x000fc400097fe4ff */
[----:B----4-:R-:W-:Y:S01]  /*e0f0*/  IADD3 R6, P3, PT, R24, UR65, RZ ;  /* 0x0000004118067c10 */ /* 0x010fe2000ff7e0ff */
[----:B------:R-:W3:Y:S03]  /*e100*/  LDL.64 R18, [R1+0x588] ;  /* 0x0005880001127983 */ /* 0x000ee60000100a00 */
        /* <DEDUP_REMOVED lines=10> */
[----:B------:R-:W-:Y:S02]  /*e1b0*/  IADD3 R96, P2, PT, R20, UR65, RZ ;  /* 0x0000004114607c10 */ /* 0x000fe4000ff5e0ff */
[----:B------:R-:W-:Y:S02]  /*e1c0*/  IADD3.X R3, PT, PT, R9, UR6, RZ, P3, !PT ;  /* 0x0000000609037c10 */ /* 0x000fe40009ffe4ff */
[----:B------:R-:W4:Y:S01]  /*e1d0*/  LDL.64 R8, [R1+0x500] ;  /* 0x0005000001087983 */ /* 0x000f220000100a00 */
[----:B------:R-:W-:Y:S02]  /*e1e0*/  IADD3.X R97, PT, PT, R21, UR6, RZ, P2, !PT ;  /* 0x0000000615617c10 */ /* 0x000fe400097fe4ff */
[----:B0-----:R-:W-:Y:S01]  /*e1f0*/  IADD3 R6, P3, PT, R14, UR65, RZ ;  /* 0x000000410e067c10 */ /* 0x001fe2000ff7e0ff */
[----:B------:R-:W4:Y:S03]  /*e200*/  LDL.64 R20, [R1+0x488] ;  /* 0x0004880001147983 */ /* 0x000f260000100a00 */
[----:B------:R-:W-:Y:S01]  /*e210*/  IADD3.X R7, PT, PT, R15, UR6, RZ, P3, !PT ;  /* 0x000000060f077c10 */ /* 0x000fe20009ffe4ff */
[----:B------:R0:W4:Y:S04]  /*e220*/  LDG.E.U8 R54, desc[UR22][R2.64] ;  /* 0x0000001602367981 */ /* 0x000128000c1e1100 */
[----:B------:R-:W4:Y:S01]  /*e230*/  LDL.64 R14, [R1+0x480] ;  /* 0x00048000010e7983 */ /* 0x000f220000100a00 */
[----:B-1----:R-:W-:-:S03]  /*e240*/  IADD3 R4, P2, PT, R10, UR65, RZ ;  /* 0x000000410a047c10 */ /* 0x002fc6000ff5e0ff */
[----:B------:R2:W4:Y:S01]  /*e250*/  LDG.E.U8 R53, desc[UR22][R6.64] ;  /* 0x0000001606357981 */ /* 0x000522000c1e1100 */
[----:B------:R-:W-:-:S03]  /*e260*/  IADD3.X R5, PT, PT, R11, UR6, RZ, P2, !PT ;  /* 0x000000060b057c10 */ /* 0x000fc600097fe4ff */
[----:B------:R-:W4:Y:S01]  /*e270*/  LDG.E.U8 R96, desc[UR22][R96.64] ;  /* 0x0000001660607981 */ /* 0x000f22000c1e1100 */
[----:B0-----:R-:W-:-:S03]  /*e280*/  IADD3 R2, P3, PT, R12, UR65, RZ ;  /* 0x000000410c027c10 */ /* 0x001fc6000ff7e0ff */
[----:B------:R-:W4:Y:S01]  /*e290*/  LDL.64 R10, [R1+0x408] ;  /* 0x00040800010a7983 */ /* 0x000f220000100a00 */
[----:B------:R-:W-:-:S03]  /*e2a0*/  IADD3.X R3, PT, PT, R13, UR6, RZ, P3, !PT ;  /* 0x000000060d037c10 */ /* 0x000fc60009ffe4ff */
[----:B------:R3:W4:Y:S04]  /*e2b0*/  LDG.E.U8 R52, desc[UR22][R4.64] ;  /* 0x0000001604347981 */ /* 0x000728000c1e1100 */
[----:B------:R-:W4:Y:S04]  /*e2c0*/  LDL.64 R12, [R1+0x400] ;  /* 0x00040000010c7983 */ /* 0x000f280000100a00 */
[----:B------:R4:W4:Y:S01]  /*e2d0*/  LDG.E.U8 R51, desc[UR22][R2.64] ;  /* 0x0000001602337981 */ /* 0x000922000c1e1100 */
[----:B--2---:R-:W-:Y:S02]  /*e2e0*/  IADD3 R6, P2, PT, R22, UR65, RZ ;  /* 0x0000004116067c10 */ /* 0x004fe4000ff5e0ff */
[----:B---3--:R-:W-:-:S02]  /*e2f0*/  IADD3 R4, P3, PT, R18, UR65, RZ ;  /* 0x0000004112047c10 */ /* 0x008fc4000ff7e0ff */
[----:B------:R-:W-:Y:S02]  /*e300*/  IADD3.X R7, PT, PT, R23, UR6, RZ, P2, !PT ;  /* 0x0000000617077c10 */ /* 0x000fe400097fe4ff */
[----:B------:R-:W2:Y:S01]  /*e310*/  LDL.64 R22, [R1+0x6f8] ;  /* 0x0006f80001167983 */ /* 0x000ea20000100a00 */
[----:B------:R-:W-:Y:S02]  /*e320*/  IADD3.X R5, PT, PT, R19, UR6, RZ, P3, !PT ;  /* 0x0000000613057c10 */ /* 0x000fe40009ffe4ff */
[----:B----4-:R-:W-:Y:S01]  /*e330*/  IADD3 R2, P2, PT, R24, UR65, RZ ;  /* 0x0000004118027c10 */ /* 0x010fe2000ff5e0ff */
[----:B------:R0:W3:Y:S03]  /*e340*/  LDG.E.U8 R50, desc[UR22][R6.64] ;  /* 0x0000001606327981 */ /* 0x0000e6000c1e1100 */
[----:B------:R-:W-:Y:S01]  /*e350*/  IADD3.X R3, PT, PT, R25, UR6, RZ, P2, !PT ;  /* 0x0000000619037c10 */ /* 0x000fe200097fe4ff */
[----:B------:R-:W4:Y:S04]  /*e360*/  LDL.64 R18, [R1+0x6f0] ;  /* 0x0006f00001127983 */ /* 0x000f280000100a00 */
[----:B------:R-:W3:Y:S01]  /*e370*/  LDL.64 R24, [R1+0x678] ;  /* 0x0006780001187983 */ /* 0x000ee20000100a00 */
[----:B0-----:R-:W-:-:S03]  /*e380*/  IADD3 R6, P3, PT, R16, UR65, RZ ;  /* 0x0000004110067c10 */ /* 0x001fc6000ff7e0ff */
[----:B------:R0:W3:Y:S01]  /*e390*/  LDG.E.U8 R49, desc[UR22][R4.64] ;  /* 0x0000001604317981 */ /* 0x0000e2000c1e1100 */
[----:B------:R-:W-:-:S03]  /*e3a0*/  IADD3.X R7, PT, PT, R17, UR6, RZ, P3, !PT ;  /* 0x0000000611077c10 */ /* 0x000fc60009ffe4ff */
[----:B------:R1:W3:Y:S04]  /*e3b0*/  LDG.E.U8 R48, desc[UR22][R2.64] ;  /* 0x0000001602307981 */ /* 0x0002e8000c1e1100 */
[----:B------:R-:W3:Y:S01]  /*e3c0*/  LDL.64 R16, [R1+0x670] ;  /* 0x0006700001107983 */ /* 0x000ee20000100a00 */
[----:B0-----:R-:W-:-:S03]  /*e3d0*/  IADD3 R4, P2, PT, R8, UR65, RZ ;  /* 0x0000004108047c10 */ /* 0x001fc6000ff5e0ff */
[----:B------:R0:W3:Y:S01]  /*e3e0*/  LDG.E.U8 R47, desc[UR22][R6.64] ;  /* 0x00000016062f7981 */ /* 0x0000e2000c1e1100 */
[----:B-1----:R-:W-:Y:S02]  /*e3f0*/  IADD3 R2, P3, PT, R20, UR65, RZ ;  /* 0x0000004114027c10 */ /* 0x002fe4000ff7e0ff */
[----:B------:R-:W-:Y:S02]  /*e400*/  IADD3.X R5, PT, PT, R9, UR6, RZ, P2, !PT ;  /* 0x0000000609057c10 */ /* 0x000fe400097fe4ff */
[----:B------:R-:W3:Y:S01]  /*e410*/  LDL.64 R8, [R1+0x5f8] ;  /* 0x0005f80001087983 */ /* 0x000ee20000100a00 */
[----:B------:R-:W-:Y:S02]  /*e420*/  IADD3.X R3, PT, PT, R21, UR6, RZ, P3, !PT ;  /* 0x0000000615037c10 */ /* 0x000fe40009ffe4ff */
[----:B0-----:R-:W-:Y:S01]  /*e430*/  IADD3 R6, P2, PT, R14, UR65, RZ ;  /* 0x000000410e067c10 */ /* 0x001fe2000ff5e0ff */
[----:B------:R-:W3:Y:S04]  /*e440*/  LDL.64 R20, [R1+0x5f0] ;  /* 0x0005f00001147983 */ /* 0x000ee80000100a00 */
[----:B------:R0:W3:Y:S01]  /*e450*/  LDG.E.U8 R46, desc[UR22][R4.64] ;  /* 0x00000016042e7981 */ /* 0x0000e2000c1e1100 */
[----:B------:R-:W-:-:S03]  /*e460*/  IADD3.X R7, PT, PT, R15, UR6, RZ, P2, !PT ;  /* 0x000000060f077c10 */ /* 0x000fc600097fe4ff */
[----:B------:R-:W3:Y:S04]  /*e470*/  LDL.64 R14, [R1+0x578] ;  /* 0x00057800010e7983 */ /* 0x000ee80000100a00 */
[----:B------:R1:W3:Y:S01]  /*e480*/  LDG.E.U8 R45, desc[UR22][R2.64] ;  /* 0x00000016022d7981 */ /* 0x0002e2000c1e1100 */
[----:B0-----:R-:W-:-:S03]  /*e490*/  IADD3 R4, P3, PT, R10, UR65, RZ ;  /* 0x000000410a047c10 */ /* 0x001fc6000ff7e0ff */
[----:B------:R3:W3:Y:S01]  /*e4a0*/  LDG.E.U8 R44, desc[UR22][R6.64] ;  /* 0x00000016062c7981 */ /* 0x0006e2000c1e1100 */
[----:B------:R-:W-:-:S03]  /*e4b0*/  IADD3.X R5, PT, PT, R11, UR6, RZ, P3, !PT ;  /* 0x000000060b057c10 */ /* 0x000fc60009ffe4ff */
[----:B------:R-:W3:Y:S01]  /*e4c0*/  LDL.64 R10, [R1+0x570] ;  /* 0x00057000010a7983 */ /* 0x000ee20000100a00 */
[----:B-1----:R-:W-:-:S03]  /*e4d0*/  IADD3 R2, P4, PT, R12, UR65, RZ ;  /* 0x000000410c027c10 */ /* 0x002fc6000ff9e0ff */
[----:B------:R0:W3:Y:S01]  /*e4e0*/  LDG.E.U8 R43, desc[UR22][R4.64] ;  /* 0x00000016042b7981 */ /* 0x0000e2000c1e1100 */
[----:B------:R-:W-:-:S03]  /*e4f0*/  IADD3.X R3, PT, PT, R13, UR6, RZ, P4, !PT ;  /* 0x000000060d037c10 */ /* 0x000fc6000a7fe4ff */
[----:B------:R-:W3:Y:S04]  /*e500*/  LDL.64 R12, [R1+0x4f8] ;  /* 0x0004f800010c7983 */ /* 0x000ee80000100a00 */
[----:B------:R1:W3:Y:S01]  /*e510*/  LDG.E.U8 R42, desc[UR22][R2.64] ;  /* 0x00000016022a7981 */ /* 0x0002e2000c1e1100 */
[----:B--2---:R-:W-:-:S04]  /*e520*/  IADD3 R94, P2, PT, R22, UR65, RZ ;  /* 0x00000041165e7c10 */ /* 0x004fc8000ff5e0ff */
[----:B------:R-:W-:Y:S02]  /*e530*/  IADD3.X R95, PT, PT, R23, UR6, RZ, P2, !PT ;  /* 0x00000006175f7c10 */ /* 0x000fe400097fe4ff */
[----:B------:R-:W2:Y:S01]  /*e540*/  LDL.64 R22, [R1+0x4f0] ;  /* 0x0004f00001167983 */ /* 0x000ea20000100a00 */
[----:B----4-:R-:W-:-:S03]  /*e550*/  IADD3 R92, P3, PT, R18, UR65, RZ ;  /* 0x00000041125c7c10 */ /* 0x010fc6000ff7e0ff */
[----:B------:R-:W4:Y:S01]  /*e560*/  LDG.E.U8 R94, desc[UR22][R94.64] ;  /* 0x000000165e5e7981 */ /* 0x000f22000c1e1100 */
[----:B---3--:R-:W-:Y:S02]  /*e570*/  IADD3 R6, P2, PT, R24, UR65, RZ ;  /* 0x0000004118067c10 */ /* 0x008fe4000ff5e0ff */
[----:B------:R-:W-:Y:S02]  /*e580*/  IADD3.X R93, PT, PT, R19, UR6, RZ, P3, !PT ;  /* 0x00000006135d7c10 */ /* 0x000fe40009ffe4ff */
[----:B------:R-:W3:Y:S01]  /*e590*/  LDL.64 R18, [R1+0x478] ;  /* 0x0004780001127983 */ /* 0x000ee20000100a00 */
[----:B------:R-:W-:-:S03]  /*e5a0*/  IADD3.X R7, PT, PT, R25, UR6, RZ, P2, !PT ;  /* 0x0000000619077c10 */ /* 0x000fc600097fe4ff */
[----:B------:R-:W4:Y:S01]  /*e5b0*/  LDL.64 R24, [R1+0x470] ;  /* 0x0004700001187983 */ /* 0x000f220000100a00 */
[----:B0-----:R-:W-:-:S03]  /*e5c0*/  IADD3 R4, P3, PT, R16, UR65, RZ ;  /* 0x0000004110047c10 */ /* 0x001fc6000ff7e0ff */
[----:B------:R0:W4:Y:S01]  /*e5d0*/  LDG.E.U8 R41, desc[UR22][R6.64] ;  /* 0x0000001606297981 */ /* 0x000122000c1e1100 */
[----:B------:R-:W-:-:S03]  /*e5e0*/  IADD3.X R5, PT, PT, R17, UR6, RZ, P3, !PT ;  /* 0x0000000611057c10 */ /* 0x000fc60009ffe4ff */
[----:B------:R-:W4:Y:S04]  /*e5f0*/  LDG.E.U8 R92, desc[UR22][R92.64] ;  /* 0x000000165c5c7981 */ /* 0x000f28000c1e1100 */
[----:B------:R-:W4:Y:S01]  /*e600*/  LDL.64 R16, [R1+0x3f8] ;  /* 0x0003f80001107983 */ /* 0x000f220000100a00 */
[----:B-1----:R-:W-:-:S03]  /*e610*/  IADD3 R2, P2, PT, R8, UR65, RZ ;  /* 0x0000004108027c10 */ /* 0x002fc6000ff5e0ff */
[----:B------:R1:W4:Y:S01]  /*e620*/  LDG.E.U8 R40, desc[UR22][R4.64] ;  /* 0x0000001604287981 */ /* 0x000322000c1e1100 */
[----:B------:R-:W-:Y:S02]  /*e630*/  IADD3.X R3, PT, PT, R9, UR6, RZ, P2, !PT ;  /* 0x0000000609037c10 */ /* 0x000fe400097fe4ff */
[----:B0-----:R-:W-:Y:S01]  /*e640*/  IADD3 R6, P3, PT, R20, UR65, RZ ;  /* 0x0000004114067c10 */ /* 0x001fe2000ff7e0ff */
[----:B------:R-:W4:Y:S03]  /*e650*/  LDL.64 R8, [R1+0x3f0] ;  /* 0x0003f00001087983 */ /* 0x000f260000100a00 */
[----:B------:R-:W-:Y:S01]  /*e660*/  IADD3.X R7, PT, PT, R21, UR6, RZ, P3, !PT ;  /* 0x0000000615077c10 */ /* 0x000fe20009ffe4ff */
[----:B------:R0:W4:Y:S01]  /*e670*/  LDG.E.U8 R39, desc[UR22][R2.64] ;  /* 0x0000001602277981 */ /* 0x000122000c1e1100 */
[----:B-1----:R-:W-:-:S03]  /*e680*/  IADD3 R4, P2, PT, R14, UR65, RZ ;  /* 0x000000410e047c10 */ /* 0x002fc6000ff5e0ff */
[----:B------:R-:W4:Y:S01]  /*e690*/  LDL.64 R20, [R1+0x6e8] ;  /* 0x0006e80001147983 */ /* 0x000f220000100a00 */
        /* <DEDUP_REMOVED lines=12> */
[----:B--2---:R-:W-:-:S04]  /*e760*/  IADD3 R4, P3, PT, R22, UR65, RZ ;  /* 0x0000004116047c10 */ /* 0x004fc8000ff7e0ff */
[----:B------:R-:W-:Y:S02]  /*e770*/  IADD3.X R5, PT, PT, R23, UR6, RZ, P3, !PT ;  /* 0x0000000617057c10 */ /* 0x000fe40009ffe4ff */
[----:B------:R-:W2:Y:S04]  /*e780*/  LDL.64 R22, [R1+0x5e8] ;  /* 0x0005e80001167983 */ /* 0x000ea80000100a00 */
[----:B------:R0:W2:Y:S01]  /*e790*/  LDG.E.U8 R34, desc[UR22][R4.64] ;  /* 0x0000001604227981 */ /* 0x0000a2000c1e1100 */
[----:B---3--:R-:W-:Y:S02]  /*e7a0*/  IADD3 R2, P2, PT, R18, UR65, RZ ;  /* 0x0000004112027c10 */ /* 0x008fe4000ff5e0ff */
[----:B----4-:R-:W-:Y:S02]  /*e7b0*/  IADD3 R6, P3, PT, R24, UR65, RZ ;  /* 0x0000004118067c10 */ /* 0x010fe4000ff7e0ff */
[----:B------:R-:W-:-:S02]  /*e7c0*/  IADD3.X R3, PT, PT, R19, UR6, RZ, P2, !PT ;  /* 0x0000000613037c10 */ /* 0x000fc400097fe4ff */
[----:B------:R-:W3:Y:S01]  /*e7d0*/  LDL.64 R18, [R1+0x5e0] ;  /* 0x0005e00001127983 */ /* 0x000ee20000100a00 */
[----:B------:R-:W-:-:S03]  /*e7e0*/  IADD3.X R7, PT, PT, R25, UR6, RZ, P3, !PT ;  /* 0x0000000619077c10 */ /* 0x000fc60009ffe4ff */
[----:B------:R-:W4:Y:S04]  /*e7f0*/  LDL.64 R24, [R1+0x568] ;  /* 0x0005680001187983 */ /* 0x000f280000100a00 */
[----:B------:R1:W4:Y:S01]  /*e800*/  LDG.E.U8 R33, desc[UR22][R2.64] ;  /* 0x0000001602217981 */ /* 0x000322000c1e1100 */
[----:B0-----:R-:W-:-:S03]  /*e810*/  IADD3 R4, P2, PT, R16, UR65, RZ ;  /* 0x0000004110047c10 */ /* 0x001fc6000ff5e0ff */
[----:B------:R-:W4:Y:S01]  /*e820*/  LDG.E.U8 R32, desc[UR22][R6.64] ;  /* 0x0000001606207981 */ /* 0x000f22000c1e1100 */
[----:B------:R-:W-:-:S03]  /*e830*/  IADD3.X R5, PT, PT, R17, UR6, RZ, P2, !PT ;  /* 0x0000000611057c10 */ /* 0x000fc600097fe4ff */
[----:B------:R-:W4:Y:S01]  /*e840*/  LDL.64 R16, [R1+0x560] ;  /* 0x0005600001107983 */ /* 0x000f220000100a00 */
[----:B-1----:R-:W-:-:S03]  /*e850*/  IADD3 R2, P3, PT, R8, UR65, RZ ;  /* 0x0000004108027c10 */ /* 0x002fc6000ff7e0ff */
[----:B------:R0:W4:Y:S01]  /*e860*/  LDG.E.U8 R31, desc[UR22][R4.64] ;  /* 0x00000016041f7981 */ /* 0x000122000c1e1100 */
[----:B------:R-:W-:-:S03]  /*e870*/  IADD3.X R3, PT, PT, R9, UR6, RZ, P3, !PT ;  /* 0x0000000609037c10 */ /* 0x000fc60009ffe4ff */
[----:B------:R-:W4:Y:S01]  /*e880*/  LDL.64 R8, [R1+0x4e8] ;  /* 0x0004e80001087983 */ /* 0x000f220000100a00 */
[----:B------:R-:W-:-:S03]  /*e890*/  IADD3 R90, P2, PT, R20, UR65, RZ ;  /* 0x00000041145a7c10 */ /* 0x000fc6000ff5e0ff */
[----:B------:R1:W4:Y:S01]  /*e8a0*/  LDG.E.U8 R30, desc[UR22][R2.64] ;  /* 0x00000016021e7981 */ /* 0x000322000c1e1100 */
[----:B------:R-:W-:Y:S02]  /*e8b0*/  IADD3 R88, P3, PT, R14, UR65, RZ ;  /* 0x000000410e587c10 */ /* 0x000fe4000ff7e0ff */
[----:B------:R-:W-:Y:S02]  /*e8c0*/  IADD3.X R91, PT, PT, R21, UR6, RZ, P2, !PT ;  /* 0x00000006155b7c10 */ /* 0x000fe400097fe4ff */
[----:B------:R-:W4:Y:S01]  /*e8d0*/  LDL.64 R20, [R1+0x4e0] ;  /* 0x0004e00001147983 */ /* 0x000f220000100a00 */
[----:B------:R-:W-:-:S03]  /*e8e0*/  IADD3.X R89, PT, PT, R15, UR6, RZ, P3, !PT ;  /* 0x000000060f597c10 */ /* 0x000fc60009ffe4ff */
[----:B------:R-:W4:Y:S01]  /*e8f0*/  LDL.64 R14, [R1+0x468] ;  /* 0x00046800010e7983 */ /* 0x000f220000100a00 */
[----:B0-----:R-:W-:-:S03]  /*e900*/  IADD3 R4, P2, PT, R10, UR65, RZ ;  /* 0x000000410a047c10 */ /* 0x001fc6000ff5e0ff */
[----:B------:R-:W4:Y:S01]  /*e910*/  LDG.E.U8 R88, desc[UR22][R88.64] ;  /* 0x0000001658587981 */ /* 0x000f22000c1e1100 */
[----:B------:R-:W-:-:S03]  /*e920*/  IADD3.X R5, PT, PT, R11, UR6, RZ, P2, !PT ;  /* 0x000000060b057c10 */ /* 0x000fc600097fe4ff */
[----:B------:R-:W4:Y:S01]  /*e930*/  LDG.E.U8 R90, desc[UR22][R90.64] ;  /* 0x000000165a5a7981 */ /* 0x000f22000c1e1100 */
[----:B-1----:R-:W-:-:S03]  /*e940*/  IADD3 R2, P3, PT, R12, UR65, RZ ;  /* 0x000000410c027c10 */ /* 0x002fc6000ff7e0ff */
[----:B------:R-:W4:Y:S01]  /*e950*/  LDL.64 R10, [R1+0x460] ;  /* 0x00046000010a7983 */ /* 0x000f220000100a00 */
[----:B------:R-:W-:-:S03]  /*e960*/  IADD3.X R3, PT, PT, R13, UR6, RZ, P3, !PT ;  /* 0x000000060d037c10 */ /* 0x000fc60009ffe4ff */
[----:B------:R3:W4:Y:S04]  /*e970*/  LDG.E.U8 R29, desc[UR22][R4.64] ;  /* 0x00000016041d7981 */ /* 0x000728000c1e1100 */
[----:B------:R-:W4:Y:S04]  /*e980*/  LDL.64 R12, [R1+0x3e8] ;  /* 0x0003e800010c7983 */ /* 0x000f280000100a00 */
[----:B------:R4:W4:Y:S01]  /*e990*/  LDG.E.U8 R28, desc[UR22][R2.64] ;  /* 0x00000016021c7981 */ /* 0x000922000c1e1100 */
[----:B--2---:R-:W-:-:S04]  /*e9a0*/  IADD3 R6, P2, PT, R22, UR65, RZ ;  /* 0x0000004116067c10 */ /* 0x004fc8000ff5e0ff */
[----:B------:R-:W-:-:S05]  /*e9b0*/  IADD3.X R7, PT, PT, R23, UR6, RZ, P2, !PT ;  /* 0x0000000617077c10 */ /* 0x000fca00097fe4ff */
[----:B------:R-:W2:Y:S01]  /*e9c0*/  LDG.E.U8 R27, desc[UR22][R6.64] ;  /* 0x00000016061b7981 */ /* 0x000ea2000c1e1100 */
[----:B---3--:R-:W-:Y:S02]  /*e9d0*/  IADD3 R4, P3, PT, R18, UR65, RZ ;  /* 0x0000004112047c10 */ /* 0x008fe4000ff7e0ff */
[----:B----4-:R-:W-:Y:S02]  /*e9e0*/  IADD3 R2, P2, PT, R24, UR65, RZ ;  /* 0x0000004118027c10 */ /* 0x010fe4000ff5e0ff */
[----:B------:R-:W-:Y:S02]  /*e9f0*/  IADD3.X R5, PT, PT, R19, UR6, RZ, P3, !PT ;  /* 0x0000000613057c10 */ /* 0x000fe40009ffe4ff */
[----:B------:R-:W3:Y:S01]  /*ea00*/  LDL.64 R18, [R1+0x6d8] ;  /* 0x0006d80001127983 */ /* 0x000ee20000100a00 */
[----:B------:R-:W-:-:S03]  /*ea10*/  IADD3.X R3, PT, PT, R25, UR6, RZ, P2, !PT ;  /* 0x0000000619037c10 */ /* 0x000fc600097fe4ff */
[----:B------:R0:W4:Y:S01]  /*ea20*/  LDG.E.U8 R26, desc[UR22][R4.64] ;  /* 0x00000016041a7981 */ /* 0x000122000c1e1100 */
[----:B------:R-:W-:-:S03]  /*ea30*/  IADD3 R22, P3, PT, R16, UR65, RZ ;  /* 0x0000004110167c10 */ /* 0x000fc6000ff7e0ff */
[----:B------:R1:W2:Y:S01]  /*ea40*/  LDG.E.U8 R25, desc[UR22][R2.64] ;  /* 0x0000001602197981 */ /* 0x0002a2000c1e1100 */
[----:B------:R-:W-:-:S03]  /*ea50*/  IADD3.X R23, PT, PT, R17, UR6, RZ, P3, !PT ;  /* 0x0000000611177c10 */ /* 0x000fc60009ffe4ff */
[----:B------:R-:W2:Y:S01]  /*ea60*/  LDL.64 R16, [R1+0x650] ;  /* 0x0006500001107983 */ /* 0x000ea20000100a00 */
[----:B0-----:R-:W-:-:S03]  /*ea70*/  IADD3 R4, P2, PT, R8, UR65, RZ ;  /* 0x0000004108047c10 */ /* 0x001fc6000ff5e0ff */
[----:B------:R-:W4:Y:S01]  /*ea80*/  LDG.E.U8 R22, desc[UR22][R22.64] ;  /* 0x0000001616167981 */ /* 0x000f22000c1e1100 */
[----:B------:R-:W-:Y:S02]  /*ea90*/  IADD3.X R5, PT, PT, R9, UR6, RZ, P2, !PT ;  /* 0x0000000609057c10 */ /* 0x000fe400097fe4ff */
[----:B-1----:R-:W-:-:S03]  /*eaa0*/  IADD3 R2, P3, PT, R20, UR65, RZ ;  /* 0x0000004114027c10 */ /* 0x002fc6000ff7e0ff */
[----:B------:R-:W4:Y:S01]  /*eab0*/  LDG.E.U8 R24, desc[UR22][R4.64] ;  /* 0x0000001604187981 */ /* 0x000f22000c1e1100 */
[----:B------:R-:W-:Y:S02]  /*eac0*/  IADD3 R8, P2, PT, R14, UR65, RZ ;  /* 0x000000410e087c10 */ /* 0x000fe4000ff5e0ff */
[----:B------:R-:W-:Y:S02]  /*ead0*/  IADD3.X R3, PT, PT, R21, UR6, RZ, P3, !PT ;  /* 0x0000000615037c10 */ /* 0x000fe40009ffe4ff */
[----:B------:R-:W-:Y:S02]  /*eae0*/  IADD3.X R9, PT, PT, R15, UR6, RZ, P2, !PT ;  /* 0x000000060f097c10 */ /* 0x000fe400097fe4ff */
[----:B------:R-:W4:Y:S04]  /*eaf0*/  LDL.64 R14, [R1+0x5d0] ;  /* 0x0005d000010e7983 */ /* 0x000f280000100a00 */
[----:B------:R0:W4:Y:S01]  /*eb00*/  LDG.E.U8 R23, desc[UR22][R2.64] ;  /* 0x0000001602177981 */ /* 0x000122000c1e1100 */
[----:B------:R-:W-:-:S03]  /*eb10*/  IADD3 R6, P3, PT, R10, UR65, RZ ;  /* 0x000000410a067c10 */ /* 0x000fc6000ff7e0ff */
[----:B------:R-:W4:Y:S01]  /*eb20*/  LDG.E.U8 R8, desc[UR22][R8.64] ;  /* 0x0000001608087981 */ /* 0x000f22000c1e1100 */
[----:B------:R-:W-:-:S03]  /*eb30*/  IADD3.X R7, PT, PT, R11, UR6, RZ, P3, !PT ;  /* 0x000000060b077c10 */ /* 0x000fc60009ffe4ff */
[----:B------:R-:W4:Y:S01]  /*eb40*/  LDL.64 R10, [R1+0x558] ;  /* 0x00055800010a7983 */ /* 0x000f220000100a00 */
[----:B0-----:R-:W-:Y:S02]  /*eb50*/  IADD3 R2, P2, PT, R12, UR65, RZ ;  /* 0x000000410c027c10 */ /* 0x001fe4000ff5e0ff */
[----:B------:R-:W-:Y:S01]  /*eb60*/  IADD3 R4, P3, PT, R78, UR65, RZ ;  /* 0x000000414e047c10 */ /* 0x000fe2000ff7e0ff */
[----:B------:R-:W4:Y:S01]  /*eb70*/  LDG.E.U8 R21, desc[UR22][R6.64] ;  /* 0x0000001606157981 */ /* 0x000f22000c1e1100 */
[----:B------:R-:W-:-:S03]  /*eb80*/  IADD3.X R3, PT, PT, R13, UR6, RZ, P2, !PT ;  /* 0x000000060d037c10 */ /* 0x000fc600097fe4ff */
[----:B------:R-:W4:Y:S01]  /*eb90*/  LDL.64 R12, [R1+0x550] ;  /* 0x00055000010c7983 */ /* 0x000f220000100a00 */
[----:B------:R-:W-:-:S03]  /*eba0*/  IADD3.X R5, PT, PT, R79, UR6, RZ, P3, !PT ;  /* 0x000000064f057c10 */ /* 0x000fc60009ffe4ff */
[----:B------:R-:W4:Y:S04]  /*ebb0*/  LDL.64 R78, [R1+0x4d0] ;  /* 0x0004d000014e7983 */ /* 0x000f280000100a00 */
[----:B------:R0:W4:Y:S02]  /*ebc0*/  LDG.E.U8 R20, desc[UR22][R2.64] ;  /* 0x0000001602147981 */ /* 0x000124000c1e1100 */
[----:B0-----:R-:W-:-:S04]  /*ebd0*/  IADD3 R2, P3, PT, R104, UR65, RZ ;  /* 0x0000004168027c10 */ /* 0x001fc8000ff7e0ff */
[----:B------:R-:W-:Y:S02]  /*ebe0*/  IADD3.X R3, PT, PT, R105, UR6, RZ, P3, !PT ;  /* 0x0000000669037c10 */ /* 0x000fe40009ffe4ff */
[----:B------:R-:W4:Y:S01]  /*ebf0*/  LDL.64 R104, [R1+0x3d8] ;  /* 0x0003d80001687983 */ /* 0x000f220000100a00 */
[----:B---3--:R-:W-:-:S03]  /*ec00*/  IADD3 R86, P2, PT, R18, UR65, RZ ;  /* 0x0000004112567c10 */ /* 0x008fc6000ff5e0ff */
[----:B------:R0:W3:Y:S01]  /*ec10*/  LDG.E.U8 R18, desc[UR22][R2.64] ;  /* 0x0000001602127981 */ /* 0x0000e2000c1e1100 */
[----:B------:R-:W-:Y:S02]  /*ec20*/  IADD3.X R87, PT, PT, R19, UR6, RZ, P2, !PT ;  /* 0x0000000613577c10 */ /* 0x000fe400097fe4ff */
[----:B------:R-:W-:Y:S01]  /*ec30*/  IADD3 R6, P2, PT, R84, UR65, RZ ;  /* 0x0000004154067c10 */ /* 0x000fe2000ff5e0ff */
[----:B------:R2:W3:Y:S03]  /*ec40*/  LDG.E.U8 R19, desc[UR22][R4.64] ;  /* 0x0000001604137981 */ /* 0x0004e6000c1e1100 */
[----:B------:R-:W-:Y:S01]  /*ec50*/  IADD3.X R7, PT, PT, R85, UR6, RZ, P2, !PT ;  /* 0x0000000655077c10 */ /* 0x000fe200097fe4ff */
[----:B------:R-:W3:Y:S01]  /*ec60*/  LDG.E.U8 R86, desc[UR22][R86.64] ;  /* 0x0000001656567981 */ /* 0x000ee2000c1e1100 */
[----:B0-----:R-:W-:-:S03]  /*ec70*/  IADD3 R2, P2, PT, R80, UR65, RZ ;  /* 0x0000004150027c10 */ /* 0x001fc6000ff5e0ff */
[----:B------:R-:W3:Y:S01]  /*ec80*/  LDL.64 R84, [R1+0x648] ;  /* 0x0006480001547983 */ /* 0x000ee20000100a00 */
[----:B--2---:R-:W-:-:S04]  /*ec90*/  IADD3 R4, P3, PT, R16, UR65, RZ ;  /* 0x0000004110047c10 */ /* 0x004fc8000ff7e0ff */
[----:B------:R-:W-:Y:S02]  /*eca0*/  IADD3.X R5, PT, PT, R17, UR6, RZ, P3, !PT ;  /* 0x0000000611057c10 */ /* 0x000fe40009ffe4ff */
[----:B------:R4:W2:Y:S01]  /*ecb0*/  LDG.E.U8 R17, desc[UR22][R6.64] ;  /* 0x0000001606117981 */ /* 0x0008a2000c1e1100 */
[----:B------:R-:W-:-:S03]  /*ecc0*/  IADD3.X R3, PT, PT, R81, UR6, RZ, P2, !PT ;  /* 0x0000000651037c10 */ /* 0x000fc600097fe4ff */
[----:B------:R0:W2:Y:S04]  /*ecd0*/  LDG.E.U8 R16, desc[UR22][R4.64] ;  /* 0x0000001604107981 */ /* 0x0000a8000c1e1100 */
[----:B------:R-:W2:Y:S01]  /*ece0*/  LDL.64 R80, [R1+0x6c8] ;  /* 0x0006c80001507983 */ /* 0x000ea20000100a00 */
[----:B----4-:R-:W-:-:S04]  /*ecf0*/  IADD3 R6, P3, PT, R14, UR65, RZ ;  /* 0x000000410e067c10 */ /* 0x010fc8000ff7e0ff */
[----:B------:R-:W-:Y:S02]  /*ed00*/  IADD3.X R7, PT, PT, R15, UR6, RZ, P3, !PT ;  /* 0x000000060f077c10 */ /* 0x000fe40009ffe4ff */
[----:B------:R1:W4:Y:S04]  /*ed10*/  LDG.E.U8 R15, desc[UR22][R2.64] ;  /* 0x00000016020f7981 */ /* 0x000328000c1e1100 */
[----:B------:R1:W4:Y:S01]  /*ed20*/  LDG.E.U8 R14, desc[UR22][R6.64] ;  /* 0x00000016060e7981 */ /* 0x000322000c1e1100 */
[----:B0-----:R-:W-:-:S04]  /*ed30*/  IADD3 R4, P2, PT, R10, UR65, RZ ;  /* 0x000000410a047c10 */ /* 0x001fc8000ff5e0ff */
[----:B------:R-:W-:Y:S02]  /*ed40*/  IADD3.X R5, PT, PT, R11, UR6, RZ, P2, !PT ;  /* 0x000000060b057c10 */ /* 0x000fe400097fe4ff */
[----:B-1----:R-:W-:Y:S02]  /*ed50*/  IADD3 R2, P3, PT, R12, UR65, RZ ;  /* 0x000000410c027c10 */ /* 0x002fe4000ff7e0ff */
[----:B------:R-:W-:Y:S02]  /*ed60*/  IADD3 R10, P2, PT, R82, UR65, RZ ;  /* 0x00000041520a7c10 */ /* 0x000fe4000ff5e0ff */
[----:B------:R-:W-:Y:S02]  /*ed70*/  IADD3.X R3, PT, PT, R13, UR6, RZ, P3, !PT ;  /* 0x000000060d037c10 */ /* 0x000fe40009ffe4ff */
[----:B------:R0:W4:Y:S01]  /*ed80*/  LDG.E.U8 R13, desc[UR22][R4.64] ;  /* 0x00000016040d7981 */ /* 0x000122000c1e1100 */
[----:B------:R-:W-:Y:S02]  /*ed90*/  IADD3.X R11, PT, PT, R83, UR6, RZ, P2, !PT ;  /* 0x00000006530b7c10 */ /* 0x000fe400097fe4ff */
[----:B------:R-:W-:Y:S01]  /*eda0*/  IADD3 R6, P2, PT, R114, UR65, RZ ;  /* 0x0000004172067c10 */ /* 0x000fe2000ff5e0ff */
[----:B------:R-:W4:Y:S04]  /*edb0*/  LDL.64 R82, [R1+0x5c8] ;  /* 0x0005c80001527983 */ /* 0x000f280000100a00 */
[----:B------:R-:W4:Y:S01]  /*edc0*/  LDG.E.U8 R2, desc[UR22][R2.64] ;  /* 0x0000001602027981 */ /* 0x000f22000c1e1100 */
[----:B0-----:R-:W-:-:S03]  /*edd0*/  IADD3 R4, P3, PT, R78, UR65, RZ ;  /* 0x000000414e047c10 */ /* 0x001fc6000ff7e0ff */
[----:B------:R-:W4:Y:S01]  /*ede0*/  LDG.E.U8 R12, desc[UR22][R10.64] ;  /* 0x000000160a0c7981 */ /* 0x000f22000c1e1100 */
[----:B------:R-:W-:Y:S02]  /*edf0*/  IADD3.X R5, PT, PT, R79, UR6, RZ, P3, !PT ;  /* 0x000000064f057c10 */ /* 0x000fe40009ffe4ff */
[----:B------:R-:W-:Y:S02]  /*ee00*/  IADD3.X R7, PT, PT, R115, UR6, RZ, P2, !PT ;  /* 0x0000000673077c10 */ /* 0x000fe400097fe4ff */
[----:B------:R-:W-:Y:S01]  /*ee10*/  IADD3 R78, P3, PT, R112, UR65, RZ ;  /* 0x00000041704e7c10 */ /* 0x000fe2000ff7e0ff */
[----:B------:R-:W4:Y:S04]  /*ee20*/  LDL.64 R114, [R1+0x440] ;  /* 0x0004400001727983 */ /* 0x000f280000100a00 */
[----:B------:R0:W4:Y:S04]  /*ee30*/  LDG.E.U8 R11, desc[UR22][R4.64] ;  /* 0x00000016040b7981 */ /* 0x000128000c1e1100 */
[----:B------:R1:W4:Y:S01]  /*ee40*/  LDG.E.U8 R0, desc[UR22][R6.64] ;  /* 0x0000001606007981 */ /* 0x000322000c1e1100 */
[----:B0-----:R-:W-:-:S04]  /*ee50*/  IADD3 R4, P2, PT, R104, UR65, RZ ;  /* 0x0000004168047c10 */ /* 0x001fc8000ff5e0ff */
[----:B------:R-:W-:Y:S02]  /*ee60*/  IADD3.X R5, PT, PT, R105, UR6, RZ, P2, !PT ;  /* 0x0000000669057c10 */ /* 0x000fe400097fe4ff */
[----:B------:R-:W4:Y:S01]  /*ee70*/  LDL.64 R104, [R1+0x540] ;  /* 0x0005400001687983 */ /* 0x000f220000100a00 */
[----:B------:R-:W-:Y:S02]  /*ee80*/  IADD3.X R79, PT, PT, R113, UR6, RZ, P3, !PT ;  /* 0x00000006714f7c10 */ /* 0x000fe40009ffe4ff */
[----:B-1----:R-:W-:Y:S01]  /*ee90*/  IADD3 R6, P3, PT, R106, UR65, RZ ;  /* 0x000000416a067c10 */ /* 0x002fe2000ff7e0ff */
[----:B------:R0:W4:Y:S03]  /*eea0*/  LDG.E.U8 R9, desc[UR22][R4.64] ;  /* 0x0000001604097981 */ /* 0x000126000c1e1100 */
[----:B------:R-:W-:Y:S01]  /*eeb0*/  IADD3.X R7, PT, PT, R107, UR6, RZ, P3, !PT ;  /* 0x000000066b077c10 */ /* 0x000fe20009ffe4ff */
[----:B------:R2:W4:Y:S04]  /*eec0*/  LDG.E.U8 R10, desc[UR22][R78.64] ;  /* 0x000000164e0a7981 */ /* 0x000528000c1e1100 */
[----:B------:R-:W4:Y:S01]  /*eed0*/  LDL.64 R106, [R1+0x4c8] ;  /* 0x0004c800016a7983 */ /* 0x000f220000100a00 */
[----:B0-----:R-:W-:-:S03]  /*eee0*/  IADD3 R4, P3, PT, R108, UR65, RZ ;  /* 0x000000416c047c10 */ /* 0x001fc6000ff7e0ff */
[----:B------:R-:W4:Y:S01]  /*eef0*/  LDG.E.U8 R7, desc[UR22][R6.64] ;  /* 0x0000001606077981 */ /* 0x000f22000c1e1100 */
[----:B------:R-:W-:-:S03]  /*ef00*/  IADD3.X R5, PT, PT, R109, UR6, RZ, P3, !PT ;  /* 0x000000066d057c10 */ /* 0x000fc60009ffe4ff */
[----:B------:R-:W4:Y:S04]  /*ef10*/  LDL.64 R108, [R1+0x448] ;  /* 0x00044800016c7983 */ /* 0x000f280000100a00 */
[----:B------:R-:W4:Y:S04]  /*ef20*/  LDL.64 R112, [R1+0x3c8] ;  /* 0x0003c80001707983 */ /* 0x000f280000100a00 */
[----:B------:R-:W4:Y:S01]  /*ef30*/  LDG.E.U8 R5, desc[UR22][R4.64] ;  /* 0x0000001604057981 */ /* 0x000f22000c1e1100 */
[----:B--2---:R-:W-:-:S04]  /*ef40*/  IADD3 R78, P2, PT, R80, UR65, RZ ;  /* 0x00000041504e7c10 */ /* 0x004fc8000ff5e0ff */
[----:B------:R-:W-:Y:S02]  /*ef50*/  IADD3.X R79, PT, PT, R81, UR6, RZ, P2, !PT ;  /* 0x00000006514f7c10 */ /* 0x000fe400097fe4ff */
[----:B---3--:R-:W-:-:S03]  /*ef60*/  IADD3 R80, P2, PT, R84, UR65, RZ ;  /* 0x0000004154507c10 */ /* 0x008fc6000ff5e0ff */
[----:B------:R0:W2:Y:S01]  /*ef70*/  LDG.E.U8 R6, desc[UR22][R78.64] ;  /* 0x000000164e067981 */ /* 0x0000a2000c1e1100 */
[----:B------:R-:W-:-:S05]  /*ef80*/  IADD3.X R81, PT, PT, R85, UR6, RZ, P2, !PT ;  /* 0x0000000655517c10 */ /* 0x000fca00097fe4ff */
[----:B------:R1:W3:Y:S01]  /*ef90*/  LDG.E.U8 R4, desc[UR22][R80.64] ;  /* 0x0000001650047981 */ /* 0x0002e2000c1e1100 */
[----:B0-----:R-:W-:-:S04]  /*efa0*/  IADD3 R78, P3, PT, R110, UR65, RZ ;  /* 0x000000416e4e7c10 */ /* 0x001fc8000ff7e0ff */
[----:B------:R-:W-:Y:S02]  /*efb0*/  IADD3.X R79, PT, PT, R111, UR6, RZ, P3, !PT ;  /* 0x000000066f4f7c10 */ /* 0x000fe40009ffe4ff */
[----:B-1----:R-:W-:Y:S01]  /*efc0*/  IADD3 R80, P3, PT, R120, UR65, RZ ;  /* 0x0000004178507c10 */ /* 0x002fe2000ff7e0ff */
[----:B------:R-:W2:Y:S03]  /*efd0*/  LDL.64 R110, [R1+0x3c0] ;  /* 0x0003c000016e7983 */ /* 0x000ea60000100a00 */
[----:B------:R-:W-:Y:S01]  /*efe0*/  IADD3.X R81, PT, PT, R121, UR6, RZ, P3, !PT ;  /* 0x0000000679517c10 */ /* 0x000fe20009ffe4ff */
[----:B------:R0:W3:Y:S04]  /*eff0*/  LDG.E.U8 R3, desc[UR22][R78.64] ;  /* 0x000000164e037981 */ /* 0x0000e8000c1e1100 */
[----:B------:R-:W3:Y:S01]  /*f000*/  LDL.64 R120, [R1+0x6b8] ;  /* 0x0006b80001787983 */ /* 0x000ee20000100a00 */
[----:B----4-:R-:W-:-:S04]  /*f010*/  IADD3 R84, P2, PT, R82, UR65, RZ ;  /* 0x0000004152547c10 */ /* 0x010fc8000ff5e0ff */
[----:B------:R-:W-:Y:S02]  /*f020*/  IADD3.X R85, PT, PT, R83, UR6, RZ, P2, !PT ;  /* 0x0000000653557c10 */ /* 0x000fe400097fe4ff */
[----:B------:R-:W-:-:S03]  /*f030*/  IADD3 R82, P2, PT, R118, UR65, RZ ;  /* 0x0000004176527c10 */ /* 0x000fc6000ff5e0ff */
[----:B------:R-:W4:Y:S01]  /*f040*/  LDG.E.U8 R84, desc[UR22][R84.64] ;  /* 0x0000001654547981 */ /* 0x000f22000c1e1100 */
[----:B------:R-:W-:-:S03]  /*f050*/  IADD3.X R83, PT, PT, R119, UR6, RZ, P2, !PT ;  /* 0x0000000677537c10 */ /* 0x000fc600097fe4ff */
[----:B------:R-:W4:Y:S04]  /*f060*/  LDL.64 R118, [R1+0x638] ;  /* 0x0006380001767983 */ /* 0x000f280000100a00 */
[----:B------:R-:W4:Y:S04]  /*f070*/  LDG.E.U8 R87, desc[UR22][R82.64] ;  /* 0x0000001652577981 */ /* 0x000f28000c1e1100 */
[----:B------:R1:W4:Y:S01]  /*f080*/  LDG.E.U8 R85, desc[UR22][R80.64] ;  /* 0x0000001650557981 */ /* 0x000322000c1e1100 */
[----:B0-----:R-:W-:-:S04]  /*f090*/  IADD3 R78, P3, PT, R104, UR65, RZ ;  /* 0x00000041684e7c10 */ /* 0x001fc8000ff7e0ff */
[----:B------:R-:W-:Y:S02]  /*f0a0*/  IADD3.X R79, PT, PT, R105, UR6, RZ, P3, !PT ;  /* 0x00000006694f7c10 */ /* 0x000fe40009ffe4ff */
[----:B------:R-:W4:Y:S01]  /*f0b0*/  LDL.64 R104, [R1+0x6b0] ;  /* 0x0006b00001687983 */ /* 0x000f220000100a00 */
[----:B-1----:R-:W-:-:S03]  /*f0c0*/  IADD3 R80, P2, PT, R106, UR65, RZ ;  /* 0x000000416a507c10 */ /* 0x002fc6000ff5e0ff */
[----:B------:R0:W4:Y:S01]  /*f0d0*/  LDG.E.U8 R89, desc[UR22][R78.64] ;  /* 0x000000164e597981 */ /* 0x000122000c1e1100 */
[----:B------:R-:W-:-:S03]  /*f0e0*/  IADD3.X R81, PT, PT, R107, UR6, RZ, P2, !PT ;  /* 0x000000066b517c10 */ /* 0x000fc600097fe4ff */
[----:B------:R-:W4:Y:S01]  /*f0f0*/  LDL.64 R106, [R1+0x630] ;  /* 0x00063000016a7983 */ /* 0x000f220000100a00 */
[----:B------:R-:W-:-:S03]  /*f100*/  IADD3 R82, P3, PT, R116, UR65, RZ ;  /* 0x0000004174527c10 */ /* 0x000fc6000ff7e0ff */
[----:B------:R1:W4:Y:S01]  /*f110*/  LDG.E.U8 R91, desc[UR22][R80.64] ;  /* 0x00000016505b7981 */ /* 0x000322000c1e1100 */
[----:B------:R-:W-:-:S03]  /*f120*/  IADD3.X R83, PT, PT, R117, UR6, RZ, P3, !PT ;  /* 0x0000000675537c10 */ /* 0x000fc60009ffe4ff */
[----:B------:R-:W4:Y:S01]  /*f130*/  LDL.64 R116, [R1+0x5b8] ;  /* 0x0005b80001747983 */ /* 0x000f220000100a00 */
[----:B0-----:R-:W-:-:S03]  /*f140*/  IADD3 R78, P2, PT, R108, UR65, RZ ;  /* 0x000000416c4e7c10 */ /* 0x001fc6000ff5e0ff */
[----:B------:R-:W4:Y:S01]  /*f150*/  LDG.E.U8 R93, desc[UR22][R82.64] ;  /* 0x00000016525d7981 */ /* 0x000f22000c1e1100 */
[----:B------:R-:W-:-:S03]  /*f160*/  IADD3.X R79, PT, PT, R109, UR6, RZ, P2, !PT ;  /* 0x000000066d4f7c10 */ /* 0x000fc600097fe4ff */
[----:B------:R-:W4:Y:S01]  /*f170*/  LDL.64 R108, [R1+0x5b0] ;  /* 0x0005b000016c7983 */ /* 0x000f220000100a00 */
[----:B-1----:R-:W-:-:S03]  /*f180*/  IADD3 R80, P3, PT, R114, UR65, RZ ;  /* 0x0000004172507c10 */ /* 0x002fc6000ff7e0ff */
[----:B------:R0:W4:Y:S01]  /*f190*/  LDG.E.U8 R95, desc[UR22][R78.64] ;  /* 0x000000164e5f7981 */ /* 0x000122000c1e1100 */
[----:B------:R-:W-:-:S03]  /*f1a0*/  IADD3.X R81, PT, PT, R115, UR6, RZ, P3, !PT ;  /* 0x0000000673517c10 */ /* 0x000fc60009ffe4ff */
[----:B------:R-:W4:Y:S04]  /*f1b0*/  LDL.64 R114, [R1+0x538] ;  /* 0x0005380001727983 */ /* 0x000f280000100a00 */
[----:B------:R2:W4:Y:S01]  /*f1c0*/  LDG.E.U8 R97, desc[UR22][R80.64] ;  /* 0x0000001650617981 */ /* 0x000522000c1e1100 */
[----:B0-----:R-:W-:-:S03]  /*f1d0*/  IADD3 R78, P2, PT, R112, UR65, RZ ;  /* 0x00000041704e7c10 */ /* 0x001fc6000ff5e0ff */
[----:B------:R-:W4:Y:S01]  /*f1e0*/  LDL.64 R82, [R1+0x4b0] ;  /* 0x0004b00001527983 */ /* 0x000f220000100a00 */
[----:B------:R-:W-:-:S03]  /*f1f0*/  IADD3.X R79, PT, PT, R113, UR6, RZ, P2, !PT ;  /* 0x00000006714f7c10 */ /* 0x000fc600097fe4ff */
[----:B------:R-:W4:Y:S04]  /*f200*/  LDL.64 R112, [R1+0x4b8] ;  /* 0x0004b80001707983 */ /* 0x000f280000100a00 */
[----:B------:R3:W4:Y:S01]  /*f210*/  LDG.E.U8 R99, desc[UR22][R78.64] ;  /* 0x000000164e637981 */ /* 0x000722000c1e1100 */
[----:B--2---:R-:W-:Y:S02]  /*f220*/  IADD3 R80, P3, PT, R110, UR65, RZ ;  /* 0x000000416e507c10 */ /* 0x004fe4000ff7e0ff */
[----:B---3--:R-:W-:Y:S02]  /*f230*/  IADD3 R78, P2, PT, R120, UR65, RZ ;  /* 0x00000041784e7c10 */ /* 0x008fe4000ff5e0ff */
[----:B------:R-:W-:Y:S02]  /*f240*/  IADD3.X R81, PT, PT, R111, UR6, RZ, P3, !PT ;  /* 0x000000066f517c10 */ /* 0x000fe40009ffe4ff */
[----:B------:R-:W-:Y:S01]  /*f250*/  IADD3.X R79, PT, PT, R121, UR6, RZ, P2, !PT ;  /* 0x00000006794f7c10 */ /* 0x000fe200097fe4ff */
[----:B------:R-:W2:Y:S04]  /*f260*/  LDL.64 R110, [R1+0x530] ;  /* 0x00053000016e7983 */ /* 0x000ea80000100a00 */
[----:B------:R4:W3:Y:S04]  /*f270*/  LDG.E.U8 R103, desc[UR22][R78.64] ;  /* 0x000000164e677981 */ /* 0x0008e8000c1e1100 */
[----:B------:R-:W3:Y:S04]  /*f280*/  LDG.E.U8 R101, desc[UR22][R80.64] ;  /* 0x0000001650657981 */ /* 0x000ee8000c1e1100 */
[----:B------:R-:W3:Y:S04]  /*f290*/  LDL.64 R120, [R1+0x430] ;  /* 0x0004300001787983 */ /* 0x000ee80000100a00 */
[----:B------:R-:W3:Y:S01]  /*f2a0*/  LDL.64 R80, [R1+0x438] ;  /* 0x0004380001507983 */ /* 0x000ee20000100a00 */
[----:B----4-:R-:W-:-:S04]  /*f2b0*/  IADD3 R78, P2, PT, R104, UR65, RZ ;  /* 0x00000041684e7c10 */ /* 0x010fc8000ff5e0ff */
[----:B------:R-:W-:-:S05]  /*f2c0*/  IADD3.X R79, PT, PT, R105, UR6, RZ, P2, !PT ;  /* 0x00000006694f7c10 */ /* 0x000fca00097fe4ff */
[----:B------:R0:W4:Y:S02]  /*f2d0*/  LDG.E.U8 R104, desc[UR22][R78.64] ;  /* 0x000000164e687981 */ /* 0x000124000c1e1100 */
[----:B0-----:R-:W-:-:S04]  /*f2e0*/  IADD3 R78, P2, PT, R118, UR65, RZ ;  /* 0x00000041764e7c10 */ /* 0x001fc8000ff5e0ff */
[----:B------:R-:W-:Y:S02]  /*f2f0*/  IADD3.X R79, PT, PT, R119, UR6, RZ, P2, !PT ;  /* 0x00000006774f7c10 */ /* 0x000fe400097fe4ff */
[----:B------:R-:W4:Y:S04]  /*f300*/  LDL.64 R118, [R1+0x7a8] ;  /* 0x0007a80001767983 */ /* 0x000f280000100a00 */
[----:B------:R0:W4:Y:S02]  /*f310*/  LDG.E.U8 R105, desc[UR22][R78.64] ;  /* 0x000000164e697981 */ /* 0x000124000c1e1100 */
[----:B0-----:R-:W-:-:S04]  /*f320*/  IADD3 R78, P2, PT, R106, UR65, RZ ;  /* 0x000000416a4e7c10 */ /* 0x001fc8000ff5e0ff */
        /* <DEDUP_REMOVED lines=13> */
[----:B--2---:R-:W-:-:S04]  /*f400*/  IADD3 R78, P2, PT, R110, UR65, RZ ;  /* 0x000000416e4e7c10 */ /* 0x004fc8000ff5e0ff */
[----:B------:R-:W-:-:S05]  /*f410*/  IADD3.X R79, PT, PT, R111, UR6, RZ, P2, !PT ;  /* 0x000000066f4f7c10 */ /* 0x000fca00097fe4ff */
[----:B------:R0:W2:Y:S02]  /*f420*/  LDG.E.U8 R110, desc[UR22][R78.64] ;  /* 0x000000164e6e7981 */ /* 0x0000a4000c1e1100 */
[----:B0-----:R-:W-:-:S04]  /*f430*/  IADD3 R78, P2, PT, R112, UR65, RZ ;  /* 0x00000041704e7c10 */ /* 0x001fc8000ff5e0ff */
[----:B------:R-:W-:-:S05]  /*f440*/  IADD3.X R79, PT, PT, R113, UR6, RZ, P2, !PT ;  /* 0x00000006714f7c10 */ /* 0x000fca00097fe4ff */
[----:B------:R0:W2:Y:S02]  /*f450*/  LDG.E.U8 R111, desc[UR22][R78.64] ;  /* 0x000000164e6f7981 */ /* 0x0000a4000c1e1100 */
[----:B0-----:R-:W-:-:S04]  /*f460*/  IADD3 R78, P2, PT, R82, UR65, RZ ;  /* 0x00000041524e7c10 */ /* 0x001fc8000ff5e0ff */
[----:B------:R-:W-:Y:S02]  /*f470*/  IADD3.X R79, PT, PT, R83, UR6, RZ, P2, !PT ;  /* 0x00000006534f7c10 */ /* 0x000fe400097fe4ff */
[----:B---3--:R-:W-:Y:S01]  /*f480*/  IADD3 R82, P2, PT, R80, UR65, RZ ;  /* 0x0000004150527c10 */ /* 0x008fe2000ff5e0ff */
[----:B------:R-:W-:Y:S02]  /*f490*/  VIADD R80, R132, UR15 ;  /* 0x0000000f84507c36 */ /* 0x000fe40008000000 */
[----:B------:R0:W3:Y:S01]  /*f4a0*/  LDG.E.U8 R112, desc[UR22][R78.64] ;  /* 0x000000164e707981 */ /* 0x0000e2000c1e1100 */
[----:B------:R-:W-:-:S05]  /*f4b0*/  IADD3.X R83, PT, PT, R81, UR6, RZ, P2, !PT ;  /* 0x0000000651537c10 */ /* 0x000fca00097fe4ff */
[----:B------:R-:W2:Y:S01]  /*f4c0*/  LDG.E.U8 R82, desc[UR22][R82.64] ;  /* 0x0000001652527981 */ /* 0x000ea2000c1e1100 */
[----:B0-----:R-:W-:-:S04]  /*f4d0*/  IADD3 R78, P2, PT, R120, UR65, RZ ;  /* 0x00000041784e7c10 */ /* 0x001fc8000ff5e0ff */
[----:B------:R-:W-:Y:S02]  /*f4e0*/  IADD3.X R79, PT, PT, R121, UR6, RZ, P2, !PT ;  /* 0x00000006794f7c10 */ /* 0x000fe400097fe4ff */
[----:B------:R-:W-:Y:S01]  /*f4f0*/  IADD3 R80, P2, PT, R80, UR65, RZ ;  /* 0x0000004150507c10 */ /* 0x000fe2000ff5e0ff */
[----:B------:R-:W2:Y:S03]  /*f500*/  LDL.64 R120, [R1+0x798] ;  /* 0x0007980001787983 */ /* 0x000ea60000100a00 */
[----:B----4-:R-:W-:Y:S01]  /*f510*/  IADD3.X R81, PT, PT, R119, UR6, RZ, P2, !PT ;  /* 0x0000000677517c10 */ /* 0x010fe200097fe4ff */
[----:B------:R0:W4:Y:S04]  /*f520*/  LDG.E.U8 R83, desc[UR22][R78.64] ;  /* 0x000000164e537981 */ /* 0x000128000c1e1100 */
[----:B------:R-:W2:Y:S04]  /*f530*/  LDL.64 R118, [R1+0x720] ;  /* 0x0007200001767983 */ /* 0x000ea80000100a00 */
[----:B------:R1:W3:Y:S01]  /*f540*/  LDG.E.U8 R113, desc[UR22][R80.64] ;  /* 0x0000001650717981 */ /* 0x0002e2000c1e1100 */
[----:B0-----:R-:W-:-:S05]  /*f550*/  VIADD R78, R134, UR56 ;  /* 0x00000038864e7c36 */ /* 0x001fca0008000000 */
[----:B------:R-:W-:Y:S01]  /*f560*/  IADD3 R78, P2, PT, R78, UR65, RZ ;  /* 0x000000414e4e7c10 */ /* 0x000fe2000ff5e0ff */
[----:B-1----:R-:W-:Y:S01]  /*f570*/  VIADD R80, R132, UR7 ;  /* 0x0000000784507c36 */ /* 0x002fe20008000000 */
[----:B------:R-:W-:Y:S02]  /*f580*/  UIMAD UR56, UR15, 0x9, URZ ;  /* 0x000000090f3878a4 */ /* 0x000fe4000f8e02ff */
[----:B------:R-:W-:Y:S02]  /*f590*/  IADD3.X R79, PT, PT, R115, UR6, RZ, P2, !PT ;  /* 0x00000006734f7c10 */ /* 0x000fe400097fe4ff */
[----:B------:R-:W-:-:S03]  /*f5a0*/  IADD3 R80, P2, PT, R80, UR65, RZ ;  /* 0x0000004150507c10 */ /* 0x000fc6000ff5e0ff */
[----:B------:R0:W3:Y:S01]  /*f5b0*/  LDG.E.U8 R114, desc[UR22][R78.64] ;  /* 0x000000164e727981 */ /* 0x0000e2000c1e1100 */
[----:B------:R-:W-:-:S03]  /*f5c0*/  IADD3.X R81, PT, PT, R127, UR6, RZ, P2, !PT ;  /* 0x000000067f517c10 */ /* 0x000fc600097fe4ff */
[----:B------:R-:W3:Y:S04]  /*f5d0*/  LDL.64 R126, [R1+0x718] ;  /* 0x00071800017e7983 */ /* 0x000ee80000100a00 */
[----:B------:R1:W4:Y:S01]  /*f5e0*/  LDG.E.U8 R115, desc[UR22][R80.64] ;  /* 0x0000001650737981 */ /* 0x000322000c1e1100 */
[----:B0-----:R-:W-:-:S05]  /*f5f0*/  VIADD R78, R134, UR7 ;  /* 0x00000007864e7c36 */ /* 0x001fca0008000000 */
[----:B------:R-:W-:Y:S01]  /*f600*/  IADD3 R78, P2, PT, R78, UR65, RZ ;  /* 0x000000414e4e7c10 */ /* 0x000fe2000ff5e0ff */
[----:B-1----:R-:W-:-:S03]  /*f610*/  VIADD R80, R132, UR56 ;  /* 0x0000003884507c36 */ /* 0x002fc60008000000 */
[----:B------:R-:W-:Y:S02]  /*f620*/  IADD3.X R79, PT, PT, R117, UR6, RZ, P2, !PT ;  /* 0x00000006754f7c10 */ /* 0x000fe400097fe4ff */
[----:B------:R-:W-:-:S03]  /*f630*/  IADD3 R80, P2, PT, R80, UR65, RZ ;  /* 0x0000004150507c10 */ /* 0x000fc6000ff5e0ff */
[----:B------:R0:W4:Y:S01]  /*f640*/  LDG.E.U8 R116, desc[UR22][R78.64] ;  /* 0x000000164e747981 */ /* 0x000122000c1e1100 */
[----:B------:R-:W-:-:S03]  /*f650*/  IADD3.X R81, PT, PT, R123, UR6, RZ, P2, !PT ;  /* 0x000000067b517c10 */ /* 0x000fc600097fe4ff */
[----:B------:R-:W4:Y:S01]  /*f660*/  LDL.64 R122, [R1+0x788] ;  /* 0x00078800017a7983 */ /* 0x000f220000100a00 */
[----:B------:R-:W-:-:S03]  /*f670*/  USHF.L.U32 UR7, UR19, 0x1, URZ ;  /* 0x0000000113077899 */ /* 0x000fc600080006ff */
[----:B------:R1:W4:Y:S01]  /*f680*/  LDG.E.U8 R117, desc[UR22][R80.64] ;  /* 0x0000001650757981 */ /* 0x000322000c1e1100 */
[----:B0-----:R-:W-:-:S05]  /*f690*/  VIADD R78, R134, UR56 ;  /* 0x00000038864e7c36 */ /* 0x001fca0008000000 */
[----:B------:R-:W-:Y:S01]  /*f6a0*/  IADD3 R78, P2, PT, R78, UR65, RZ ;  /* 0x000000414e4e7c10 */ /* 0x000fe2000ff5e0ff */
[----:B------:R-:W-:Y:S01]  /*f6b0*/  UIMAD UR56, UR15, 0xa, URZ ;  /* 0x0000000a0f3878a4 */ /* 0x000fe2000f8e02ff */
[----:B-1----:R-:W-:Y:S02]  /*f6c0*/  VIADD R80, R132, UR7 ;  /* 0x0000000784507c36 */ /* 0x002fe40008000000 */
[----:B--2---:R-:W-:-:S05]  /*f6d0*/  IADD3.X R79, PT, PT, R119, UR6, RZ, P2, !PT ;  /* 0x00000006774f7c10 */ /* 0x004fca00097fe4ff */
[----:B------:R0:W2:Y:S02]  /*f6e0*/  LDG.E.U8 R118, desc[UR22][R78.64] ;  /* 0x000000164e767981 */ /* 0x0000a4000c1e1100 */
[----:B0-----:R-:W-:-:S05]  /*f6f0*/  VIADD R78, R134, UR7 ;  /* 0x00000007864e7c36 */ /* 0x001fca0008000000 */
[----:B------:R-:W-:-:S04]  /*f700*/  IADD3 R78, P2, PT, R78, UR65, RZ ;  /* 0x000000414e4e7c10 */ /* 0x000fc8000ff5e0ff */
[----:B------:R-:W-:Y:S02]  /*f710*/  IADD3.X R79, PT, PT, R125, UR6, RZ, P2, !PT ;  /* 0x000000067d4f7c10 */ /* 0x000fe400097fe4ff */
[----:B------:R-:W2:Y:S01]  /*f720*/  LDL.64 R124, [R1+0x770] ;  /* 0x00077000017c7983 */ /* 0x000ea20000100a00 */
[----:B------:R-:W-:-:S03]  /*f730*/  IADD3 R80, P2, PT, R80, UR65, RZ ;  /* 0x0000004150507c10 */ /* 0x000fc6000ff5e0ff */
[----:B------:R0:W2:Y:S01]  /*f740*/  LDG.E.U8 R119, desc[UR22][R78.64] ;  /* 0x000000164e777981 */ /* 0x0000a2000c1e1100 */
[----:B------:R-:W-:Y:S01]  /*f750*/  IADD3.X R81, PT, PT, R121, UR6, RZ, P2, !PT ;  /* 0x0000000679517c10 */ /* 0x000fe200097fe4ff */
[----:B------:R-:W-:-:S04]  /*f760*/  UIMAD UR7, UR15, 0x3, URZ ;  /* 0x000000030f0778a4 */ /* 0x000fc8000f8e02ff */
[----:B------:R1:W2:Y:S01]  /*f770*/  LDG.E.U8 R120, desc[UR22][R80.64] ;  /* 0x0000001650787981 */ /* 0x0002a2000c1e1100 */
[----:B0-----:R-:W-:-:S05]  /*f780*/  VIADD R78, R132, UR56 ;  /* 0x00000038844e7c36 */ /* 0x001fca0008000000 */
[----:B------:R-:W-:Y:S01]  /*f790*/  IADD3 R78, P2, PT, R78, UR65, RZ ;  /* 0x000000414e4e7c10 */ /* 0x000fe2000ff5e0ff */
[----:B-1----:R-:W-:-:S03]  /*f7a0*/  VIADD R80, R132, UR7 ;  /* 0x0000000784507c36 */ /* 0x002fc60008000000 */
[----:B---3--:R-:W-:Y:S02]  /*f7b0*/  IADD3.X R79, PT, PT, R127, UR6, RZ, P2, !PT ;  /* 0x000000067f4f7c10 */ /* 0x008fe400097fe4ff */
[----:B------:R-:W3:Y:S01]  /*f7c0*/  LDL.64 R126, [R1+0x768] ;  /* 0x00076800017e7983 */ /* 0x000ee20000100a00 */
[----:B------:R-:W-:-:S03]  /*f7d0*/  IADD3 R80, P2, PT, R80, UR65, RZ ;  /* 0x0000004150507c10 */ /* 0x000fc6000ff5e0ff */
[----:B------:R0:W3:Y:S02]  /*f7e0*/  LDG.E.U8 R121, desc[UR22][R78.64] ;  /* 0x000000164e797981 */ /* 0x0000e4000c1e1100 */
[----:B0-----:R-:W-:Y:S01]  /*f7f0*/  VIADD R78, R134, UR7 ;  /* 0x00000007864e7c36 */ /* 0x001fe20008000000 */
[----:B----4-:R-:W-:-:S04]  /*f800*/  IADD3.X R81, PT, PT, R123, UR6, RZ, P2, !PT ;  /* 0x000000067b517c10 */ /* 0x010fc800097fe4ff */
[----:B------:R-:W-:Y:S01]  /*f810*/  IADD3 R78, P2, PT, R78, UR65, RZ ;  /* 0x000000414e4e7c10 */ /* 0x000fe2000ff5e0ff */
[----:B------:R-:W-:Y:S01]  /*f820*/  USHF.L.U32 UR56, UR15, 0x2, URZ ;  /* 0x000000020f387899 */ /* 0x000fe200080006ff */
[----:B------:R0:W4:Y:S02]  /*f830*/  LDG.E.U8 R122, desc[UR22][R80.64] ;  /* 0x00000016507a7981 */ /* 0x000124000c1e1100 */
[----:B------:R-:W-:Y:S02]  /*f840*/  IADD3.X R79, PT, PT, R129, UR6, RZ, P2, !PT ;  /* 0x00000006814f7c10 */ /* 0x000fe400097fe4ff */
[----:B------:R-:W4:Y:S01]  /*f850*/  LDL.64 R128, [R1+0x758] ;  /* 0x0007580001807983 */ /* 0x000f220000100a00 */
[----:B------:R-:W-:-:S03]  /*f860*/  UIMAD UR7, UR15, 0x5, URZ ;  /* 0x000000050f0778a4 */ /* 0x000fc6000f8e02ff */
[----:B------:R1:W4:Y:S01]  /*f870*/  LDG.E.U8 R123, desc[UR22][R78.64] ;  /* 0x000000164e7b7981 */ /* 0x000322000c1e1100 */
[----:B0-----:R-:W-:-:S05]  /*f880*/  VIADD R80, R134, UR56 ;  /* 0x0000003886507c36 */ /* 0x001fca0008000000 */
[----:B------:R-:W-:Y:S01]  /*f890*/  IADD3 R80, P2, PT, R80, UR65, RZ ;  /* 0x0000004150507c10 */ /* 0x000fe2000ff5e0ff */
[----:B-1----:R-:W-:Y:S01]  /*f8a0*/  VIADD R78, R132, UR56 ;  /* 0x00000038844e7c36 */ /* 0x002fe20008000000 */
[----:B------:R-:W-:Y:S02]  /*f8b0*/  UIMAD UR56, UR15, 0x6, URZ ;  /* 0x000000060f3878a4 */ /* 0x000fe4000f8e02ff */
[----:B--2---:R-:W-:Y:S02]  /*f8c0*/  IADD3.X R81, PT, PT, R125, UR6, RZ, P2, !PT ;  /* 0x000000067d517c10 */ /* 0x004fe400097fe4ff */
[----:B------:R-:W-:-:S03]  /*f8d0*/  IADD3 R78, P2, PT, R78, UR65, RZ ;  /* 0x000000414e4e7c10 */ /* 0x000fc6000ff5e0ff */
[----:B------:R0:W2:Y:S01]  /*f8e0*/  LDG.E.U8 R124, desc[UR22][R80.64] ;  /* 0x00000016507c7981 */ /* 0x0000a2000c1e1100 */
[----:B------:R-:W-:-:S03]  /*f8f0*/  IADD3.X R79, PT, PT, R131, UR6, RZ, P2, !PT ;  /* 0x00000006834f7c10 */ /* 0x000fc600097fe4ff */
[----:B------:R-:W2:Y:S04]  /*f900*/  LDL.64 R130, [R1+0x750] ;  /* 0x0007500001827983 */ /* 0x000ea80000100a00 */
[----:B------:R1:W2:Y:S01]  /*f910*/  LDG.E.U8 R125, desc[UR22][R78.64] ;  /* 0x000000164e7d7981 */ /* 0x0002a2000c1e1100 */
[----:B0-----:R-:W-:-:S05]  /*f920*/  VIADD R80, R132, UR7 ;  /* 0x0000000784507c36 */ /* 0x001fca0008000000 */
[----:B------:R-:W-:Y:S01]  /*f930*/  IADD3 R80, P2, PT, R80, UR65, RZ ;  /* 0x0000004150507c10 */ /* 0x000fe2000ff5e0ff */
[----:B-1----:R-:W-:-:S03]  /*f940*/  VIADD R78, R134, UR7 ;  /* 0x00000007864e7c36 */ /* 0x002fc60008000000 */
[----:B---3--:R-:W-:Y:S02]  /*f950*/  IADD3.X R81, PT, PT, R127, UR6, RZ, P2, !PT ;  /* 0x000000067f517c10 */ /* 0x008fe400097fe4ff */
[----:B------:R-:W-:-:S03]  /*f960*/  IADD3 R78, P2, PT, R78, UR65, RZ ;  /* 0x000000414e4e7c10 */ /* 0x000fc6000ff5e0ff */
[----:B------:R0:W3:Y:S01]  /*f970*/  LDG.E.U8 R126, desc[UR22][R80.64] ;  /* 0x00000016507e7981 */ /* 0x0000e2000c1e1100 */
[----:B------:R-:W-:Y:S01]  /*f980*/  IADD3.X R79, PT, PT, R137, UR6, RZ, P2, !PT ;  /* 0x00000006894f7c10 */ /* 0x000fe200097fe4ff */
[----:B------:R-:W-:Y:S02]  /*f990*/  UIMAD UR7, UR15, 0x7, URZ ;  /* 0x000000070f0778a4 */ /* 0x000fe4000f8e02ff */
[----:B------:R-:W2:Y:S04]  /*f9a0*/  LDL.64 R136, [R1+0x3b0] ;  /* 0x0003b00001887983 */ /* 0x000ea80000100a00 */
[----:B------:R1:W2:Y:S01]  /*f9b0*/  LDG.E.U8 R127, desc[UR22][R78.64] ;  /* 0x000000164e7f7981 */ /* 0x0002a2000c1e1100 */
[----:B0-----:R-:W-:-:S05]  /*f9c0*/  VIADD R80, R132, UR56 ;  /* 0x0000003884507c36 */ /* 0x001fca0008000000 */
[----:B------:R-:W-:-:S04]  /*f9d0*/  IADD3 R80, P2, PT, R80, UR65, RZ ;  /* 0x0000004150507c10 */ /* 0x000fc8000ff5e0ff */
[----:B----4-:R-:W-:-:S05]  /*f9e0*/  IADD3.X R81, PT, PT, R129, UR6, RZ, P2, !PT ;  /* 0x0000000681517c10 */ /* 0x010fca00097fe4ff */
[----:B------:R-:W4:Y:S04]  /*f9f0*/  LDG.E.U8 R128, desc[UR22][R80.64] ;  /* 0x0000001650807981 */ /* 0x000f28000c1e1100 */
[----:B------:R-:W2:Y:S01]  /*fa00*/  LDL.64 R80, [R1+0x730] ;  /* 0x0007300001507983 */ /* 0x000ea20000100a00 */
[----:B-1----:R-:W-:-:S05]  /*fa10*/  VIADD R78, R134, UR56 ;  /* 0x00000038864e7c36 */ /* 0x002fca0008000000 */
[----:B------:R-:W-:-:S04]  /*fa20*/  IADD3 R78, P2, PT, R78, UR65, RZ ;  /* 0x000000414e4e7c10 */ /* 0x000fc8000ff5e0ff */
[----:B--2---:R-:W-:-:S05]  /*fa30*/  IADD3.X R79, PT, PT, R81, UR6, RZ, P2, !PT ;  /* 0x00000006514f7c10 */ /* 0x004fca00097fe4ff */
[----:B------:R0:W2:Y:S02]  /*fa40*/  LDG.E.U8 R129, desc[UR22][R78.64] ;  /* 0x000000164e817981 */ /* 0x0000a4000c1e1100 */
[----:B0-----:R-:W-:-:S05]  /*fa50*/  VIADD R78, R132, UR7 ;  /* 0x00000007844e7c36 */ /* 0x001fca0008000000 */
[----:B------:R-:W-:-:S04]  /*fa60*/  IADD3 R78, P2, PT, R78, UR65, RZ ;  /* 0x000000414e4e7c10 */ /* 0x000fc8000ff5e0ff */
[----:B------:R-:W-:-:S05]  /*fa70*/  IADD3.X R79, PT, PT, R131, UR6, RZ, P2, !PT ;  /* 0x00000006834f7c10 */ /* 0x000fca00097fe4ff */
[----:B------:R0:W2:Y:S04]  /*fa80*/  LDG.E.U8 R130, desc[UR22][R78.64] ;  /* 0x000000164e827981 */ /* 0x0000a8000c1e1100 */
[----:B------:R-:W2:Y:S01]  /*fa90*/  LDL.64 R78, [R1+0x728] ;  /* 0x00072800014e7983 */ /* 0x000ea20000100a00 */
[----:B------:R-:W-:-:S05]  /*faa0*/  VIADD R80, R134, UR7 ;  /* 0x0000000786507c36 */ /* 0x000fca0008000000 */
[----:B------:R-:W-:Y:S01]  /*fab0*/  IADD3 R80, P2, PT, R80, UR65, RZ ;  /* 0x0000004150507c10 */ /* 0x000fe2000ff5e0ff */
[----:B------:R-:W1:Y:S02]  /*fac0*/  S2R R131, SR_TID.X ;  /* 0x0000000000837919 */ /* 0x000e640000002100 */
[----:B-1----:R-:W-:-:S05]  /*fad0*/  LOP3.LUT R131, R131, 0x7f, RZ, 0xc0, !PT ;  /* 0x0000007f83837812 */ /* 0x002fca00078ec0ff */
[----:B------:R-:W-:Y:S04]  /*fae0*/  STS.U8 [R131+UR9+0x8400], R115 ;  /* 0x0084007383007988 */ /* 0x000fe80008000009 */
[----:B------:R-:W-:Y:S04]  /*faf0*/  STS.U8 [R131+UR9+0xa400], R116 ;  /* 0x00a4007483007988 */ /* 0x000fe80008000009 */
[----:B------:R-:W-:Y:S04]  /*fb00*/  STS.U8 [R131+UR9+0x8000], R100 ;  /* 0x0080006483007988 */ /* 0x000fe80008000009 */
[----:B------:R-:W-:Y:S01]  /*fb10*/  STS.U8 [R131+UR9+0xa000], R98 ;  /* 0x00a0006283007988 */ /* 0x000fe20008000009 */
[----:B--2---:R-:W-:-:S02]  /*fb20*/  IADD3.X R81, PT, PT, R79, UR6, RZ, P2, !PT ;  /* 0x000000064f517c10 */ /* 0x004fc400097fe4ff */
[----:B0-----:R-:W-:-:S03]  /*fb30*/  IADD3 R78, P2, PT, R138, UR65, RZ ;  /* 0x000000418a4e7c10 */ /* 0x001fc6000ff5e0ff */
[----:B------:R-:W2:Y:S01]  /*fb40*/  LDG.E.U8 R80, desc[UR22][R80.64] ;  /* 0x0000001650507981 */ /* 0x000ea2000c1e1100 */
[----:B------:R-:W-:-:S05]  /*fb50*/  IADD3.X R79, PT, PT, R139, UR6, RZ, P2, !PT ;  /* 0x000000068b4f7c10 */ /* 0x000fca00097fe4ff */
[----:B------:R0:W2:Y:S02]  /*fb60*/  LDG.E.U8 R81, desc[UR22][R78.64] ;  /* 0x000000164e517981 */ /* 0x0000a4000c1e1100 */
[----:B0-----:R-:W-:-:S04]  /*fb70*/  IADD3 R78, P2, PT, R136, UR65, RZ ;  /* 0x00000041884e7c10 */ /* 0x001fc8000ff5e0ff */
[----:B------:R-:W-:-:S05]  /*fb80*/  IADD3.X R79, PT, PT, R137, UR6, RZ, P2, !PT ;  /* 0x00000006894f7c10 */ /* 0x000fca00097fe4ff */
[----:B------:R-:W2:Y:S04]  /*fb90*/  LDG.E.U8 R78, desc[UR22][R78.64] ;  /* 0x000000164e4e7981 */ /* 0x000ea8000c1e1100 */
        /* <DEDUP_REMOVED lines=11> */
[----:B------:R0:W-:Y:S02]  /*fc50*/  STS.U8 [R131+UR9+0xbc00], R66 ;  /* 0x00bc004283007988 */ /* 0x0001e40008000009 */
[----:B0-----:R-:W0:Y:S01]  /*fc60*/  S2R R131, SR_TID.X ;  /* 0x0000000000837919 */ /* 0x001e220000002100 */
[----:B------:R-:W1:Y:S01]  /*fc70*/  S2R R67, SR_TID.X ;  /* 0x0000000000437919 */ /* 0x000e620000002100 */
[----:B------:R-:W-:Y:S04]  /*fc80*/  STS.U8 [R145+UR9+0x8480], R117 ;  /* 0x0084807591007988 */ /* 0x000fe80008000009 */
[----:B------:R-:W-:Y:S04]  /*fc90*/  STS.U8 [R145+UR9+0xa480], R118 ;  /* 0x00a4807691007988 */ /* 0x000fe80008000009 */
[----:B------:R-:W-:Y:S04]  /*fca0*/  STS.U8 [R145+UR9+0x8080], R113 ;  /* 0x0080807191007988 */ /* 0x000fe80008000009 */
[----:B------:R-:W-:Y:S04]  /*fcb0*/  STS.U8 [R145+UR9+0xa080], R114 ;  /* 0x00a0807291007988 */ /* 0x000fe80008000009 */
[----:B------:R-:W-:Y:S01]  /*fcc0*/  STS.U8 [R145+UR9+0x8880], R65 ;  /* 0x0088804191007988 */ /* 0x000fe20008000009 */
[----:B0-----:R-:W-:-:S03]  /*fcd0*/  LOP3.LUT R68, R131, 0x7f, RZ, 0xc0, !PT ;  /* 0x0000007f83447812 */ /* 0x001fc600078ec0ff */
        /* <DEDUP_REMOVED lines=53> */
[----:B------:R-:W-:-:S03]  /*10030*/  UMOV UR6, 0x1 ;  /* 0x0000000100067882 */ /* 0x000fc60000000000 */
[----:B------:R0:W-:Y:S01]  /*10040*/  STS.U8 [R68+UR9+0xb200], R22 ;  /* 0x00b2001644007988 */ /* 0x0001e20008000009 */
[----:B-1----:R-:W-:-:S03]  /*10050*/  LOP3.LUT R25, R67, 0x7f, RZ, 0xc0, !PT ;  /* 0x0000007f43197812 */ /* 0x002fc600078ec0ff */
[----:B------:R-:W-:Y:S01]  /*10060*/  STS.U8 [R68+UR9+0x9600], R24 ;  /* 0x0096001844007988 */ /* 0x000fe20008000009 */
[----:B------:R-:W-:-:S04]  /*10070*/  @!UP0 UIADD3 UR6, UPT, UPT, -UR6, 0x100000, URZ ;  /* 0x0010000006068890 */ /* 0x000fc8000fffe1ff */
[----:B------:R-:W-:Y:S02]  /*10080*/  @!UP0 USHF.L.U32 UR7, UR6, 0xb, URZ ;  /* 0x0000000b06078899 */ /* 0x000fe400080006ff */
[----:B------:R-:W-:Y:S01]  /*10090*/  @!UP0 USHF.L.U32 UR6, UR6, 0x1, URZ ;  /* 0x0000000106068899 */ /* 0x000fe200080006ff */
[----:B0-----:R-:W-:Y:S01]  /*100a0*/  LOP3.LUT R22, R25, 0x50, RZ, 0x3c, !PT ;  /* 0x0000005019167812 */ /* 0x001fe200078e3cff */
[----:B------:R-:W-:Y:S04]  /*100b0*/  STS.U8 [R68+UR9+0xb600], R23 ;  /* 0x00b6001744007988 */ /* 0x000fe80008000009 */
[----:B------:R0:W-:Y:S04]  /*100c0*/  STS.U8 [R68+UR9+0x9a00], R8 ;  /* 0x009a000844007988 */ /* 0x0001e80008000009 */
[----:B------:R-:W-:Y:S04]  /*100d0*/  STS.U8 [R68+UR9+0xba00], R21 ;  /* 0x00ba001544007988 */ /* 0x000fe80008000009 */
[----:B------:R-:W-:Y:S01]  /*100e0*/  STS.U8 [R68+UR9+0x9e00], R20 ;  /* 0x009e001444007988 */ /* 0x000fe20008000009 */
[----:B0-----:R-:W-:-:S03]  /*100f0*/  LOP3.LUT R8, R67, 0x7f, RZ, 0xc0, !PT ;  /* 0x0000007f43087812 */ /* 0x001fc600078ec0ff */
[----:B------:R-:W-:Y:S04]  /*10100*/  STS.U8 [R68+UR9+0xbe00], R19 ;  /* 0x00be001344007988 */ /* 0x000fe80008000009 */
[----:B------:R0:W-:Y:S01]  /*10110*/  STS.U8 [R22+UR9+0xb280], R2 ;  /* 0x00b2800216007988 */ /* 0x0001e20008000009 */
[----:B------:R-:W-:-:S03]  /*10120*/  VOTEU.ALL UP1, P1 ;  /* 0x0000000000ff7886 */ /* 0x000fc60000820000 */
[----:B------:R1:W-:Y:S01]  /*10130*/  STS.U8 [R22+UR9+0x9a80], R0 ;  /* 0x009a800016007988 */ /* 0x0003e20008000009 */
[----:B0-----:R-:W-:-:S03]  /*10140*/  LOP3.LUT R2, R8, 0x60, RZ, 0x3c, !PT ;  /* 0x0000006008027812 */ /* 0x001fc600078e3cff */
[----:B---3--:R0:W-:Y:S01]  /*10150*/  STS.U8 [R22+UR9+0x8280], R126 ;  /* 0x0082807e16007988 */ /* 0x0081e20008000009 */
[----:B-1----:R-:W-:-:S03]  /*10160*/  LOP3.LUT R0, R8, 0x70, RZ, 0x3c, !PT ;  /* 0x0000007008007812 */ /* 0x002fc600078e3cff */
        /* <DEDUP_REMOVED lines=13> */
[----:B----4-:R0:W-:Y:S04]  /*10240*/  STS.U8 [R2+UR9+0x8300], R128 ;  /* 0x0083008002007988 */ /* 0x0101e80008000009 */
        /* <DEDUP_REMOVED lines=16> */
[----:B--2---:R0:W-:Y:S04]  /*10350*/  STS.U8 [R0+UR9+0xa380], R80 ;  /* 0x00a3805000007988 */ /* 0x0041e80008000009 */
        /* <DEDUP_REMOVED lines=15> */
[----:B-1----:R-:W-:Y:S04]  /*10450*/  FENCE.VIEW.ASYNC.S ;  /* 0x00000000000073c6 */ /* 0x002fe80000000000 */
[----:B------:R-:W1:Y:S02]  /*10460*/  FENCE.VIEW.ASYNC.S ;  /* 0x00000000000073c6 */ /* 0x000e640000000000 */
[----:B-1----:R0:W1:Y:S02]  /*10470*/  @!UP1 SYNCS.EXCH.64 URZ, [UR9+0x11010], UR6 ;  /* 0x0110100609ff95b2 */ /* 0x0020640008000100 */
[----:B-1----:R-:W-:Y:S06]  /*10480*/  BAR.SYNC.DEFER_BLOCKING 0x0 ;  /* 0x0000000000007b1d */ /* 0x002fec0000010000 */
[----:B0-----:R-:W-:Y:S05]  /*10490*/  BRA.U UP2, `(.L_x_12) ;  /* 0x00000001027c7547 */ /* 0x001fea000b800000 */
[----:B------:R-:W-:Y:S01]  /*104a0*/  UMOV UR56, UR20 ;  /* 0x0000001400387c82 */ /* 0x000fe20008000000 */
[----:B------:R-:W-:Y:S01]  /*104b0*/  UMOV UR57, 0x80004020 ;  /* 0x8000402000397882 */ /* 0x000fe20000000000 */
[----:B------:R-:W-:Y:S01]  /*104c0*/  UMOV UR58, UR21 ;  /* 0x00000015003a7c82 */ /* 0x000fe20008000000 */
[----:B------:R-:W-:Y:S01]  /*104d0*/  UMOV UR59, 0x40004040 ;  /* 0x40004040003b7882 */ /* 0x000fe20000000000 */
[----:B------:R-:W-:Y:S01]  /*104e0*/  UMOV UR60, 0x0 ;  /* 0x00000000003c7882 */ /* 0x000fe20000000000 */
[----:B------:R-:W-:Y:S01]  /*104f0*/  UMOV UR61, 0x4108010 ;  /* 0x04108010003d7882 */ /* 0x000fe20000000000 */
[----:B------:R-:W-:Y:S01]  /*10500*/  UIADD3 UR6, UPT, UPT, UR9, 0x11010, URZ ;  /* 0x0001101009067890 */ /* 0x000fe2000fffe0ff */
[----:B------:R0:W-:Y:S01]  /*10510*/  UTCQMMA gdesc[UR56], gdesc[UR58], tmem[UR13], tmem[UR60], idesc[UR61], !UPT ;  /* 0x00ff3c3a380075ea */ /* 0x0001e2000f80030d */
[----:B------:R-:W-:Y:S01]  /*10520*/  UMOV UR76, 0x0 ;  /* 0x00000000004c7882 */ /* 0x000fe20000000000 */
[----:B------:R-:W-:Y:S01]  /*10530*/  UMOV UR77, 0x4108010 ;  /* 0x04108010004d7882 */ /* 0x000fe20000000000 */
        /* <DEDUP_REMOVED lines=11> */
[----:B------:R-:W-:Y:S01]  /*105f0*/  UMOV UR7, URZ ;  /* 0x000000ff00077c82 */ /* 0x000fe20008000000 */
[----:B------:R0:W-:Y:S01]  /*10600*/  UTCQMMA gdesc[UR32], gdesc[UR48], tmem[UR13], tmem[UR72], idesc[UR73], UPT ;  /* 0x00ff4830200075ea */ /* 0x0001e2000b80030d */
[----:B------:R-:W-:Y:S01]  /*10610*/  UMOV UR62, 0x0 ;  /* 0x00000000003e7882 */ /* 0x000fe20000000000 */
[----:B------:R-:W-:Y:S01]  /*10620*/  UMOV UR63, 0x4108010 ;  /* 0x04108010003f7882 */ /* 0x000fe20000000000 */
[----:B------:R0:W-:Y:S01]  /*10630*/  UTCQMMA gdesc[UR34], gdesc[UR50], tmem[UR13], tmem[UR70], idesc[UR71], UPT ;  /* 0x00ff4632220075ea */ /* 0x0001e2000b80030d */
[----:B------:R-:W-:Y:S01]  /*10640*/  UMOV UR6, UR6 ;  /* 0x0000000600067c82 */ /* 0x000fe20008000000 */
[----:B------:R0:W-:Y:S01]  /*10650*/  UTCQMMA gdesc[UR36], gdesc[UR52], tmem[UR13], tmem[UR68], idesc[UR69], UPT ;  /* 0x00ff4434240075ea */ /* 0x0001e2000b80030d */
[----:B------:R0:W-:Y:S01]  /*10660*/  UTCQMMA gdesc[UR38], gdesc[UR54], tmem[UR13], tmem[UR62], idesc[UR63], UPT ;  /* 0x00ff3e36260075ea */ /* 0x0001e2000b80030d */
[----:B------:R0:W-:Y:S01]  /*10670*/  UTCBAR [UR6], URZ ;  /* 0x000000ff060073e9 */ /* 0x0001e200080000ff */
[----:B------:R-:W-:Y:S01]  /*10680*/  NOP ;  /* 0x0000000000007918 */ /* 0x000fe20000000000 */
.L_x_12:
[----:B------:R-:W1:Y:S02]  /*10690*/  SYNCS.PHASECHK.TRANS64.TRYWAIT P2, [UR9+0x11010], RZ ;  /* 0x011010ffff0075a7 */ /* 0x000e640008041109 */
[----:B-1----:R-:W-:Y:S05]  /*106a0*/  @!P2 BRA `(.L_x_13) ;  /* 0x000000ac0040a947 */ /* 0x002fea0003800000 */
.L_x_22:
[----:B------:R-:W-:Y:S06]  /*106b0*/  BAR.SYNC.DEFER_BLOCKING 0x0 ;  /* 0x0000000000007b1d */ /* 0x000fec0000010000 */
[----:B------:R-:W-:Y:S01]  /*106c0*/  LDTM.16dp32bit_t0_t15.x32 R4, tmem[UR11+0x100000] ;  /* 0x1000000b000479ee */ /* 0x000fe20008a80000 */
[----:B------:R-:W1:Y:S01]  /*106d0*/  LDTM.16dp32bit_t16_t31.x32 R4, tmem[UR11+0x100020] ;  /* 0x1000200b000479ee */ /* 0x000e620008aa0000 */
[----:B------:R-:W2:Y:S04]  /*106e0*/  LDL.64 R44, [R1+0x3a8] ;  /* 0x0003a800012c7983 */ /* 0x000ea80000100a00 */
[----:B------:R-:W3:Y:S01]  /*106f0*/  LDL.64 R46, [R1+0x388] ;  /* 0x00038800012e7983 */ /* 0x000ee20000100a00 */
[----:B------:R-:W-:Y:S01]  /*10700*/  IMAD.U32 R102, R102, -0x80000000, RZ ;  /* 0x8000000066667824 */ /* 0x000fe200078e00ff */
[----:B------:R-:W4:Y:S01]  /*10710*/  @!P1 SYNCS.CCTL.IV [UR9+0x11010] ;  /* 0x01101000ff0099b1 */ /* 0x000f220008000009 */
[----:B------:R-:W-:Y:S01]  /*10720*/  NOP ;  /* 0x0000000000007918 */ /* 0x000fe20000000000 */
[----:B-1----:R-:W-:Y:S01]  /*10730*/  FMUL R3, R5, UR18 ;  /* 0x0000001205037c20 */ /* 0x002fe20008400000 */
[----:B------:R-:W-:Y:S01]  /*10740*/  FMUL R36, R4, UR18 ;  /* 0x0000001204247c20 */ /* 0x000fe20008400000 */
[----:B------:R-:W-:Y:S01]  /*10750*/  FMUL R37, R6, UR18 ;  /* 0x0000001206257c20 */ /* 0x000fe20008400000 */
[----:B------:R-:W-:Y:S01]  /*10760*/  FMUL R2, R7, UR18 ;  /* 0x0000001207027c20 */ /* 0x000fe20008400000 */
[----:B------:R-:W-:Y:S01]  /*10770*/  FMUL R0, R8, UR18 ;  /* 0x0000001208007c20 */ /* 0x000fe20008400000 */
[----:B----4-:R-:W1:Y:S02]  /*10780*/  SYNCS.PHASECHK.TRANS64.TRYWAIT P2, [UR12], R102 ;  /* 0x00000066ff0075a7 */ /* 0x010e64000804110c */
[----:B------:R-:W-:Y:S01]  /*10790*/  FMNMX3 R37, R36, R3, R37, !PT ;  /* 0x0000000324257276 */ /* 0x000fe20007800025 */
[----:B------:R-:W-:Y:S01]  /*107a0*/  FMUL R36, R9, UR18 ;  /* 0x0000001209247c20 */ /* 0x000fe20008400000 */
[----:B------:R-:W-:-:S02]  /*107b0*/  FMUL R3, R10, UR18 ;  /* 0x000000120a037c20 */ /* 0x000fc40008400000 */
[----:B------:R-:W-:Y:S01]  /*107c0*/  FMNMX3 R37, R37, R2, R0, !PT ;  /* 0x0000000225257276 */ /* 0x000fe20007800000 */
[----:B------:R-:W-:Y:S01]  /*107d0*/  FMUL R2, R11, UR18 ;  /* 0x000000120b027c20 */ /* 0x000fe20008400000 */
[----:B------:R-:W-:Y:S02]  /*107e0*/  FMUL R0, R12, UR18 ;  /* 0x000000120c007c20 */ /* 0x000fe40008400000 */
[----:B------:R-:W-:Y:S01]  /*107f0*/  FMNMX3 R37, R37, R36, R3, !PT ;  /* 0x0000002425257276 */ /* 0x000fe20007800003 */
[----:B------:R-:W-:Y:S01]  /*10800*/  FMUL R36, R13, UR18 ;  /* 0x000000120d247c20 */ /* 0x000fe20008400000 */
[----:B------:R-:W-:Y:S02]  /*10810*/  FMUL R3, R14, UR18 ;  /* 0x000000120e037c20 */ /* 0x000fe40008400000 */
        /* <DEDUP_REMOVED lines=31> */
[----:B------:R-:W-:-:S03]  /*10a10*/  FMUL R2, R35, UR18 ;  /* 0x0000001223027c20 */ /* 0x000fc60008400000 */
[----:B------:R-:W-:-:S04]  /*10a20*/  FMNMX3 R0, R0, R36, R37, !PT ;  /* 0x0000002400007276 */ /* 0x000fc80007800025 */
[----:B------:R-:W-:-:S05]  /*10a30*/  FMNMX R2, R2, R0, !PT ;  /* 0x0000000002027209 */ /* 0x000fca0007800000 */
[----:B------:R-:W4:Y:S02]  /*10a40*/  SHFL.BFLY PT, R0, R2, 0x10, 0x1f ;  /* 0x0e001f0002007f89 */ /* 0x000f2400000e0000 */
[----:B----4-:R-:W-:-:S05]  /*10a50*/  FMNMX3 R2, R2, R0, R141, !PT ;  /* 0x0000000002027276 */ /* 0x010fca000780008d */
[--C-:B------:R-:W-:Y:S01]  /*10a60*/  FFMA R0, R4, UR18, -R2.reuse ;  /* 0x0000001204007c23 */ /* 0x100fe20008000802 */
[--C-:B------:R-:W-:Y:S01]  /*10a70*/  FFMA R5, R5, UR18, -R2.reuse ;  /* 0x0000001205057c23 */ /* 0x100fe20008000802 */
[--C-:B------:R-:W-:Y:S02]  /*10a80*/  FFMA R6, R6, UR18, -R2.reuse ;  /* 0x0000001206067c23 */ /* 0x100fe40008000802 */
[----:B------:R-:W-:Y:S01]  /*10a90*/  FMUL R0, R0, 1.4426950216293334961 ;  /* 0x3fb8aa3b00007820 */ /* 0x000fe20000400000 */
[----:B------:R-:W-:Y:S01]  /*10aa0*/  FMUL R3, R5, 1.4426950216293334961 ;  /* 0x3fb8aa3b05037820 */ /* 0x000fe20000400000 */
[----:B------:R-:W-:Y:S01]  /*10ab0*/  FMUL R6, R6, 1.4426950216293334961 ;  /* 0x3fb8aa3b06067820 */ /* 0x000fe20000400000 */
[--C-:B------:R-:W-:Y:S01]  /*10ac0*/  FFMA R7, R7, UR18, -R2.reuse ;  /* 0x0000001207077c23 */ /* 0x100fe20008000802 */
[----:B------:R-:W-:Y:S02]  /*10ad0*/  FFMA R8, R8, UR18, -R2 ;  /* 0x0000001208087c23 */ /* 0x000fe40008000802 */
[----:B------:R-:W-:Y:S01]  /*10ae0*/  MUFU.EX2 R0, R0 ;  /* 0x0000000000007308 */ /* 0x000fe20000000800 */
[----:B------:R-:W-:Y:S01]  /*10af0*/  FMUL R7, R7, 1.4426950216293334961 ;  /* 0x3fb8aa3b07077820 */ /* 0x000fe20000400000 */
[----:B------:R-:W-:-:S06]  /*10b00*/  FMUL R4, R8, 1.4426950216293334961 ;  /* 0x3fb8aa3b08047820 */ /* 0x000fcc0000400000 */
[----:B------:R-:W4:Y:S01]  /*10b10*/  MUFU.EX2 R3, R3 ;  /* 0x0000000300037308 */ /* 0x000f220000000800 */
[----:B------:R-:W-:-:S07]  /*10b20*/  FFMA R9, R9, UR18, -R2 ;  /* 0x0000001209097c23 */ /* 0x000fce0008000802 */
[----:B------:R5:W0:Y:S01]  /*10b30*/  MUFU.EX2 R36, R6 ;  /* 0x0000000600247308 */ /* 0x000a220000000800 */
[----:B------:R-:W-:Y:S01]  /*10b40*/  FMUL R5, R9, 1.4426950216293334961 ;  /* 0x3fb8aa3b09057820 */ /* 0x000fe20000400000 */
[--C-:B------:R-:W-:Y:S01]  /*10b50*/  FFMA R10, R10, UR18, -R2.reuse ;  /* 0x000000120a0a7c23 */ /* 0x100fe20008000802 */
[----:B------:R-:W-:-:S05]  /*10b60*/  FFMA R12, R12, UR18, -R2 ;  /* 0x000000120c0c7c23 */ /* 0x000fca0008000802 */
[----:B------:R-:W0:Y:S01]  /*10b70*/  MUFU.EX2 R37, R7 ;  /* 0x0000000700257308 */ /* 0x000e220000000800 */
[----:B------:R-:W-:Y:S01]  /*10b80*/  FMUL R10, R10, 1.4426950216293334961 ;  /* 0x3fb8aa3b0a0a7820 */ /* 0x000fe20000400000 */
[----:B------:R-:W-:Y:S01]  /*10b90*/  FFMA R11, R11, UR18, -R2 ;  /* 0x000000120b0b7c23 */ /* 0x000fe20008000802 */
[----:B-----5:R-:W-:-:S05]  /*10ba0*/  FMUL R6, R12, 1.4426950216293334961 ;  /* 0x3fb8aa3b0c067820 */ /* 0x020fca0000400000 */
[----:B------:R-:W5:Y:S01]  /*10bb0*/  MUFU.EX2 R4, R4 ;  /* 0x0000000400047308 */ /* 0x000f620000000800 */
[----:B----4-:R-:W-:Y:S01]  /*10bc0*/  FADD R12, R0, R3 ;  /* 0x00000003000c7221 */ /* 0x010fe20000000000 */
[----:B------:R-:W-:-:S06]  /*10bd0*/  FMUL R11, R11, 1.4426950216293334961 ;  /* 0x3fb8aa3b0b0b7820 */ /* 0x000fcc0000400000 */
[----:B------:R-:W4:Y:S01]  /*10be0*/  MUFU.EX2 R5, R5 ;  /* 0x0000000500057308 */ /* 0x000f220000000800 */
[----:B0-----:R-:W-:Y:S01]  /*10bf0*/  FADD R12, R36, R12 ;  /* 0x0000000c240c7221 */ /* 0x001fe20000000000 */
[----:B------:R-:W-:-:S06]  /*10c00*/  FFMA R13, R13, UR18, -R2 ;  /* 0x000000120d0d7c23 */ /* 0x000fcc0008000802 */
[----:B------:R-:W0:Y:S01]  /*10c10*/  MUFU.EX2 R38, R10 ;  /* 0x0000000a00267308 */ /* 0x000e220000000800 */
[----:B------:R-:W-:Y:S01]  /*10c20*/  FADD R12, R37, R12 ;  /* 0x0000000c250c7221 */ /* 0x000fe20000000000 */
[----:B------:R-:W-:Y:S01]  /*10c30*/  FMUL R7, R13, 1.4426950216293334961 ;  /* 0x3fb8aa3b0d077820 */ /* 0x000fe20000400000 */
[----:B------:R-:W-:-:S05]  /*10c40*/  FFMA R14, R14, UR18, -R2 ;  /* 0x000000120e0e7c23 */ /* 0x000fca0008000802 */
[----:B------:R-:W0:Y:S01]  /*10c50*/  MUFU.EX2 R39, R11 ;  /* 0x0000000b00277308 */ /* 0x000e220000000800 */
[----:B-----5:R-:W-:Y:S01]  /*10c60*/  FADD R13, R4, R12 ;  /* 0x0000000c040d7221 */ /* 0x020fe20000000000 */
[----:B------:R-:W-:Y:S01]  /*10c70*/  FMUL R14, R14, 1.4426950216293334961 ;  /* 0x3fb8aa3b0e0e7820 */ /* 0x000fe20000400000 */
[----:B------:R-:W-:-:S05]  /*10c80*/  FFMA R15, R15, UR18, -R2 ;  /* 0x000000120f0f7c23 */ /* 0x000fca0008000802 */
[----:B------:R-:W5:Y:S01]  /*10c90*/  MUFU.EX2 R6, R6 ;  /* 0x0000000600067308 */ /* 0x000f620000000800 */
[----:B----4-:R-:W-:Y:S01]  /*10ca0*/  FADD R13, R5, R13 ;  /* 0x0000000d050d7221 */ /* 0x010fe20000000000 */
[----:B------:R-:W-:Y:S01]  /*10cb0*/  FFMA R16, R16, UR18, -R2 ;  /* 0x0000001210107c23 */ /* 0x000fe20008000802 */
[----:B------:R-:W-:-:S05]  /*10cc0*/  FMUL R15, R15, 1.4426950216293334961 ;  /* 0x3fb8aa3b0f0f7820 */ /* 0x000fca0000400000 */
[----:B------:R-:W4:Y:S01]  /*10cd0*/  MUFU.EX2 R7, R7 ;  /* 0x0000000700077308 */ /* 0x000f220000000800 */
[----:B------:R-:W-:Y:S01]  /*10ce0*/  FMUL R8, R16, 1.4426950216293334961 ;  /* 0x3fb8aa3b10087820 */ /* 0x000fe20000400000 */
[----:B------:R-:W-:-:S06]  /*10cf0*/  FFMA R17, R17, UR18, -R2 ;  /* 0x0000001211117c23 */ /* 0x000fcc0008000802 */
[----:B------:R0:W1:Y:S01]  /*10d00*/  MUFU.EX2 R40, R14 ;  /* 0x0000000e00287308 */ /* 0x0000620000000800 */
[----:B------:R-:W-:Y:S01]  /*10d10*/  FMUL R9, R17, 1.4426950216293334961 ;  /* 0x3fb8aa3b11097820 */ /* 0x000fe20000400000 */
[----:B------:R-:W-:Y:S01]  /*10d20*/  FFMA R18, R18, UR18, -R2 ;  /* 0x0000001212127c23 */ /* 0x000fe20008000802 */
[----:B0-----:R-:W-:-:S05]  /*10d30*/  FADD R14, R38, R13 ;  /* 0x0000000d260e7221 */ /* 0x001fca0000000000 */
[----:B------:R-:W0:Y:S01]  /*10d40*/  MUFU.EX2 R41, R15 ;  /* 0x0000000f00297308 */ /* 0x000e220000000800 */
[----:B------:R-:W-:Y:S01]  /*10d50*/  FADD R14, R39, R14 ;  /* 0x0000000e270e7221 */ /* 0x000fe20000000000 */
[----:B------:R-:W-:Y:S01]  /*10d60*/  FMUL R18, R18, 1.4426950216293334961 ;  /* 0x3fb8aa3b12127820 */ /* 0x000fe20000400000 */
[----:B------:R-:W-:Y:S02]  /*10d70*/  FFMA R19, R19, UR18, -R2 ;  /* 0x0000001213137c23 */ /* 0x000fe40008000802 */
[----:B-----5:R-:W-:-:S03]  /*10d80*/  FADD R14, R6, R14 ;  /* 0x0000000e060e7221 */ /* 0x020fc60000000000 */
[----:B------:R-:W5:Y:S01]  /*10d90*/  MUFU.EX2 R8, R8 ;  /* 0x0000000800087308 */ /* 0x000f620000000800 */
[----:B------:R-:W-:Y:S01]  /*10da0*/  FMUL R19, R19, 1.4426950216293334961 ;  /* 0x3fb8aa3b13137820 */ /* 0x000fe20000400000 */
[----:B------:R-:W-:Y:S01]  /*10db0*/  FFMA R20, R20, UR18, -R2 ;  /* 0x0000001214147c23 */ /* 0x000fe20008000802 */
[----:B----4-:R-:W-:-:S05]  /*10dc0*/  FADD R14, R7, R14 ;  /* 0x0000000e070e7221 */ /* 0x010fca0000000000 */
[----:B------:R-:W4:Y:S01]  /*10dd0*/  MUFU.EX2 R9, R9 ;  /* 0x0000000900097308 */ /* 0x000f220000000800 */
[----:B-1----:R-:W-:Y:S01]  /*10de0*/  FADD R14, R40, R14 ;  /* 0x0000000e280e7221 */ /* 0x002fe20000000000 */
[----:B------:R-:W-:Y:S01]  /*10df0*/  FMUL R10, R20, 1.4426950216293334961 ;  /* 0x3fb8aa3b140a7820 */ /* 0x000fe20000400000 */
[----:B------:R-:W-:-:S05]  /*10e00*/  FFMA R21, R21, UR18, -R2 ;  /* 0x0000001215157c23 */ /* 0x000fca0008000802 */
[----:B------:R-:W1:Y:S01]  /*10e10*/  MUFU.EX2 R18, R18 ;  /* 0x0000001200127308 */ /* 0x000e620000000800 */
[----:B0-----:R-:W-:Y:S01]  /*10e20*/  FADD R14, R41, R14 ;  /* 0x0000000e290e7221 */ /* 0x001fe20000000000 */
        /* <DEDUP_REMOVED lines=8> */
[----:B------:R-:W-:Y:S01]  /*10eb0*/  FMUL R42, R42, 1.4426950216293334961 ;  /* 0x3fb8aa3b2a2a7820 */ /* 0x000fe20000400000 */
[----:B------:R-:W-:-:S05]  /*10ec0*/  FFMA R24, R24, UR18, -R2 ;  /* 0x0000001218187c23 */ /* 0x000fca0008000802 */
[----:B------:R-:W4:Y:S01]  /*10ed0*/  MUFU.EX2 R11, R11 ;  /* 0x0000000b000b7308 */ /* 0x000f220000000800 */
[----:B-1----:R-:W-:Y:S01]  /*10ee0*/  FADD R16, R18, R15 ;  /* 0x0000000f12107221 */ /* 0x002fe20000000000 */
[----:B------:R-:W-:Y:S01]  /*10ef0*/  FMUL R24, R24, 1.4426950216293334961 ;  /* 0x3fb8aa3b18187820 */ /* 0x000fe20000400000 */
[----:B------:R-:W-:-:S05]  /*10f00*/  FFMA R25, R25, UR18, -R2 ;  /* 0x0000001219197c23 */ /* 0x000fca0008000802 */
[----:B------:R-:W1:Y:S01]  /*10f10*/  MUFU.EX2 R21, R21 ;  /* 0x0000001500157308 */ /* 0x000e620000000800 */
[----:B0-----:R-:W-:Y:S01]  /*10f20*/  FADD R16, R19, R16 ;  /* 0x0000001013107221 */ /* 0x001fe20000000000 */
[----:B------:R-:W-:Y:S01]  /*10f30*/  FFMA R26, R26, UR18, -R2 ;  /* 0x000000121a1a7c23 */ /* 0x000fe20008000802 */
[----:B------:R-:W-:-:S05]  /*10f40*/  FMUL R25, R25, 1.4426950216293334961 ;  /* 0x3fb8aa3b19197820 */ /* 0x000fca0000400000 */
        /* <DEDUP_REMOVED lines=24> */
[----:B------:R4:W2:Y:S01]  /*110d0*/  MUFU.EX2 R15, R29 ;  /* 0x0000001d000f7308 */ /* 0x0008a20000000800 */
        /* <DEDUP_REMOVED lines=9> */
[----:B----4-:R-:W-:Y:S01]  /*11170*/  FMUL R29, R34, 1.4426950216293334961 ;  /* 0x3fb8aa3b221d7820 */ /* 0x010fe20000400000 */
[----:B------:R-:W-:-:S05]  /*11180*/  FFMA R35, R35, UR18, -R2 ;  /* 0x0000001223237c23 */ /* 0x000fca0008000802 */
[----:B------:R-:W4:Y:S01]  /*11190*/  MUFU.EX2 R16, R16 ;  /* 0x0000001000107308 */ /* 0x000f220000000800 */
[----:B--2---:R-:W-:Y:S01]  /*111a0*/  FADD R23, R15, R23 ;  /* 0x000000170f177221 */ /* 0x004fe20000000000 */
[----:B------:R-:W-:-:S06]  /*111b0*/  FMUL R30, R35, 1.4426950216293334961 ;  /* 0x3fb8aa3b231e7820 */ /* 0x000fcc0000400000 */
[----:B------:R-:W2:Y:S01]  /*111c0*/  MUFU.EX2 R17, R33 ;  /* 0x0000002100117308 */ /* 0x000ea20000000800 */
[----:B-1----:R-:W-:-:S07]  /*111d0*/  FADD R23, R22, R23 ;  /* 0x0000001716177221 */ /* 0x002fce0000000000 */
[----:B------:R-:W1:Y:S01]  /*111e0*/  MUFU.EX2 R29, R29 ;  /* 0x0000001d001d7308 */ /* 0x000e620000000800 */
[----:B0-----:R-:W-:-:S07]  /*111f0*/  FADD R23, R27, R23 ;  /* 0x000000171b177221 */ /* 0x001fce0000000000 */
[----:B------:R-:W0:Y:S01]  /*11200*/  MUFU.EX2 R30, R30 ;  /* 0x0000001e001e7308 */ /* 0x000e220000000800 */
[----:B----4-:R-:W-:-:S04]  /*11210*/  FADD R23, R16, R23 ;  /* 0x0000001710177221 */ /* 0x010fc80000000000 */
[----:B--2---:R-:W-:-:S04]  /*11220*/  FADD R31, R17, R23 ;  /* 0x00000017111f7221 */ /* 0x004fc80000000000 */
[----:B-1----:R-:W-:Y:S01]  /*11230*/  FADD R31, R29, R31 ;  /* 0x0000001f1d1f7221 */ /* 0x002fe20000000000 */
[----:B------:R-:W-:Y:S02]  /*11240*/  F2FP.SATFINITE.E4M3.F32.PACK_AB_MERGE_C R25, R19, R18, RZ ;  /* 0x000000121319723e */ /* 0x000fe400048070ff */
[----:B------:R-:W-:Y:S01]  /*11250*/  F2FP.SATFINITE.E4M3.F32.PACK_AB_MERGE_C R19, R42, R21, RZ ;  /* 0x000000152a13723e */ /* 0x000fe200048070ff */
[----:B0-----:R-:W-:-:S05]  /*11260*/  FADD R142, R30, R31 ;  /* 0x0000001f1e8e7221 */ /* 0x001fca0000000000 */
[----:B------:R-:W0:Y:S01]  /*11270*/  SHFL.BFLY PT, R21, R142, 0x10, 0x1f ;  /* 0x0e001f008e157f89 */ /* 0x000e2200000e0000 */
[----:B------:R-:W-:Y:S02]  /*11280*/  USHF.R.S32.HI UR6, URZ, 0x1f, UR64 ;  /* 0x0000001fff067899 */ /* 0x000fe40008011440 */
[----:B------:R-:W-:Y:S02]  /*11290*/  IADD3 R100, P3, PT, R44, UR64, RZ ;  /* 0x000000402c647c10 */ /* 0x000fe4000ff7e0ff */
[----:B---3--:R-:W-:Y:S02]  /*112a0*/  IADD3 R32, P4, PT, R46, UR64, RZ ;  /* 0x000000402e207c10 */ /* 0x008fe4000ff9e0ff */
[----:B------:R-:W-:Y:S01]  /*112b0*/  IADD3.X R101, PT, PT, R45, UR6, RZ, P3, !PT ;  /* 0x000000062d657c10 */ /* 0x000fe20009ffe4ff */
[----:B0-----:R0:W-:Y:S01]  /*112c0*/  STL [R1+0x70c], R21 ;  /* 0x00070c1501007387 */ /* 0x0011e20000100800 */
[----:B------:R-:W-:Y:S02]  /*112d0*/  F2FP.SATFINITE.E4M3.F32.PACK_AB_MERGE_C R26, R20, R26, RZ ;  /* 0x0000001a141a723e */ /* 0x000fe400048070ff */
[----:B------:R-:W-:-:S02]  /*112e0*/  F2FP.SATFINITE.E4M3.F32.PACK_AB_MERGE_C R24, R37, R36, RZ ;  /* 0x000000242518723e */ /* 0x000fc400048070ff */
[----:B------:R-:W-:Y:S02]  /*112f0*/  F2FP.SATFINITE.E4M3.F32.PACK_AB_MERGE_C R28, R39, R38, RZ ;  /* 0x00000026271c723e */ /* 0x000fe400048070ff */
[----:B------:R-:W-:Y:S02]  /*11300*/  F2FP.SATFINITE.E4M3.F32.PACK_AB_MERGE_C R23, R41, R40, RZ ;  /* 0x000000282917723e */ /* 0x000fe400048070ff */
[----:B------:R-:W-:Y:S02]  /*11310*/  F2FP.SATFINITE.E4M3.F32.PACK_AB_MERGE_C R18, R27, R22, RZ ;  /* 0x000000161b12723e */ /* 0x000fe400048070ff */
[----:B------:R-:W-:Y:S01]  /*11320*/  F2FP.SATFINITE.E4M3.F32.PACK_AB_MERGE_C R20, R30, R29, RZ ;  /* 0x0000001d1e14723e */ /* 0x000fe200048070ff */
[----:B0-----:R-:W-:Y:S06]  /*11330*/  @!P2 BRA `(.L_x_14) ;  /* 0x000000a00028a947 */ /* 0x001fec0003800000 */
.L_x_23:
[----:B------:R-:W2:Y:S04]  /*11340*/  LDL.64 R52, [R1+0x368] ;  /* 0x0003680001347983 */ /* 0x000ea80000100a00 */
[----:B------:R-:W3:Y:S04]  /*11350*/  LDL.64 R34, [R1+0x388] ;  /* 0x0003880001227983 */ /* 0x000ee80000100a00 */
[----:B------:R-:W4:Y:S04]  /*11360*/  LDL.64 R38, [R1+0x348] ;  /* 0x0003480001267983 */ /* 0x000f280000100a00 */
[----:B------:R-:W4:Y:S04]  /*11370*/  LDL.64 R50, [R1+0x328] ;  /* 0x0003280001327983 */ /* 0x000f280000100a00 */
[----:B------:R-:W4:Y:S04]  /*11380*/  LDL.64 R36, [R1+0x308] ;  /* 0x0003080001247983 */ /* 0x000f280000100a00 */
[----:B------:R-:W4:Y:S04]  /*11390*/  LDL.64 R48, [R1+0x2e8] ;  /* 0x0002e80001307983 */ /* 0x000f280000100a00 */
[----:B------:R-:W4:Y:S04]  /*113a0*/  LDL.64 R44, [R1+0x2c8] ;  /* 0x0002c800012c7983 */ /* 0x000f280000100a00 */
[----:B------:R-:W4:Y:S04]  /*113b0*/  LDL.64 R46, [R1+0x2a8] ;  /* 0x0002a800012e7983 */ /* 0x000f280000100a00 */
[----:B------:R-:W4:Y:S04]  /*113c0*/  LDL.64 R42, [R1+0x290] ;  /* 0x00029000012a7983 */ /* 0x000f280000100a00 */
[----:B------:R0:W-:Y:S04]  /*113d0*/  STL.64 [R1+0x858], R18 ;  /* 0x0008581201007387 */ /* 0x0001e80000100a00 */
[----:B------:R1:W-:Y:S04]  /*113e0*/  STL.64 [R1+0x850], R14 ;  /* 0x0008500e01007387 */ /* 0x0003e80000100a00 */
[----:B------:R0:W-:Y:S04]  /*113f0*/  STL.64 [R1+0x848], R16 ;  /* 0x0008481001007387 */ /* 0x0001e80000100a00 */
[----:B------:R-:W-:Y:S04]  /*11400*/  STL.64 [R1+0x840], R134 ;  /* 0x0008408601007387 */ /* 0x000fe80000100a00 */
[----:B------:R1:W-:Y:S04]  /*11410*/  STL.64 [R1+0x838], R132 ;  /* 0x0008388401007387 */ /* 0x0003e80000100a00 */
[----:B0-----:R-:W4:Y:S04]  /*11420*/  LDL.64 R18, [R1+0x260] ;  /* 0x0002600001127983 */ /* 0x001f280000100a00 */
[----:B------:R-:W4:Y:S04]  /*11430*/  LDL.64 R40, [R1+0x278] ;  /* 0x0002780001287983 */ /* 0x000f280000100a00 */
[----:B-1----:R-:W4:Y:S04]  /*11440*/  LDL.64 R14, [R1+0x230] ;  /* 0x00023000010e7983 */ /* 0x002f280000100a00 */
        /* <DEDUP_REMOVED lines=14> */
[----:B------:R-:W4:Y:S01]  /*11530*/  LDG.E.U8 R100, desc[UR22][R100.64] ;  /* 0x0000001664647981 */ /* 0x000f22000c1e1100 */
[----:B--2---:R-:W-:-:S02]  /*11540*/  IADD3 R30, P2, PT, R52, UR64, RZ ;  /* 0x00000040341e7c10 */ /* 0x004fc4000ff5e0ff */
[----:B---3--:R-:W-:Y:S02]  /*11550*/  IADD3.X R33, PT, PT, R35, UR6, RZ, P4, !PT ;  /* 0x0000000623217c10 */ /* 0x008fe4000a7fe4ff */
[----:B------:R-:W-:Y:S02]  /*11560*/  IADD3.X R31, PT, PT, R53, UR6, RZ, P2, !PT ;  /* 0x00000006351f7c10 */ /* 0x000fe400097fe4ff */
[----:B----4-:R-:W-:Y:S01]  /*11570*/  IADD3 R34, P3, PT, R38, UR64, RZ ;  /* 0x0000004026227c10 */ /* 0x010fe2000ff7e0ff */
[----:B------:R0:W2:Y:S03]  /*11580*/  LDG.E.U8 R97, desc[UR22][R32.64] ;  /* 0x0000001620617981 */ /* 0x0000a6000c1e1100 */
[----:B------:R-:W-:Y:S01]  /*11590*/  IADD3.X R35, PT, PT, R39, UR6, RZ, P3, !PT ;  /* 0x0000000627237c10 */ /* 0x000fe20009ffe4ff */
[----:B------:R1:W3:Y:S04]  /*115a0*/  LDG.E.U8 R96, desc[UR22][R30.64] ;  /* 0x000000161e607981 */ /* 0x0002e8000c1e1100 */
[----:B------:R4:W2:Y:S01]  /*115b0*/  LDG.E.U8 R93, desc[UR22][R34.64] ;  /* 0x00000016225d7981 */ /* 0x0008a2000c1e1100 */
[----:B0-----:R-:W-:-:S03]  /*115c0*/  IADD3 R32, P2, PT, R50, UR64, RZ ;  /* 0x0000004032207c10 */ /* 0x001fc6000ff5e0ff */
[----:B------:R-:W2:Y:S01]  /*115d0*/  LDL.64 R38, [R1+0x248] ;  /* 0x0002480001267983 */ /* 0x000ea20000100a00 */
[----:B-1----:R-:W-:Y:S02]  /*115e0*/  IADD3 R30, P3, PT, R36, UR64, RZ ;  /* 0x00000040241e7c10 */ /* 0x002fe4000ff7e0ff */
[----:B------:R-:W-:Y:S01]  /*115f0*/  IADD3.X R33, PT, PT, R51, UR6, RZ, P2, !PT ;  /* 0x0000000633217c10 */ /* 0x000fe200097fe4ff */
[----:B------:R-:W3:Y:S01]  /*11600*/  LDL.64 R52, [R1+0x1d0] ;  /* 0x0001d00001347983 */ /* 0x000ee20000100a00 */
[----:B------:R-:W-:Y:S02]  /*11610*/  IADD3.X R31, PT, PT, R37, UR6, RZ, P3, !PT ;  /* 0x00000006251f7c10 */ /* 0x000fe40009ffe4ff */
[----:B----4-:R-:W-:Y:S01]  /*11620*/  IADD3 R34, P2, PT, R48, UR64, RZ ;  /* 0x0000004030227c10 */ /* 0x010fe2000ff5e0ff */
[----:B------:R0:W4:Y:S03]  /*11630*/  LDG.E.U8 R91, desc[UR22][R32.64] ;  /* 0x00000016205b7981 */ /* 0x000126000c1e1100 */
[----:B------:R-:W-:Y:S01]  /*11640*/  IADD3.X R35, PT, PT, R49, UR6, RZ, P2, !PT ;  /* 0x0000000631237c10 */ /* 0x000fe200097fe4ff */
[----:B------:R1:W4:Y:S04]  /*11650*/  LDG.E.U8 R89, desc[UR22][R30.64] ;  /* 0x000000161e597981 */ /* 0x000328000c1e1100 */
[----:B------:R-:W4:Y:S01]  /*11660*/  LDL.64 R36, [R1+0x218] ;  /* 0x0002180001247983 */ /* 0x000f220000100a00 */
[----:B0-----:R-:W-:-:S03]  /*11670*/  IADD3 R32, P3, PT, R44, UR64, RZ ;  /* 0x000000402c207c10 */ /* 0x001fc6000ff7e0ff */
[----:B------:R0:W4:Y:S01]  /*11680*/  LDG.E.U8 R88, desc[UR22][R34.64] ;  /* 0x0000001622587981 */ /* 0x000122000c1e1100 */
[----:B-1----:R-:W-:Y:S02]  /*11690*/  IADD3 R30, P2, PT, R46, UR64, RZ ;  /* 0x000000402e1e7c10 */ /* 0x002fe4000ff5e0ff */
[----:B------:R-:W-:Y:S01]  /*116a0*/  IADD3.X R33, PT, PT, R45, UR6, RZ, P3, !PT ;  /* 0x000000062d217c10 */ /* 0x000fe20009ffe4ff */
[----:B------:R-:W4:Y:S01]  /*116b0*/  LDL.64 R50, [R1+0x1a0] ;  /* 0x0001a00001327983 */ /* 0x000f220000100a00 */
[----:B------:R-:W-:-:S03]  /*116c0*/  IADD3.X R31, PT, PT, R47, UR6, RZ, P2, !PT ;  /* 0x000000062f1f7c10 */ /* 0x000fc600097fe4ff */
[----:B------:R-:W4:Y:S01]  /*116d0*/  LDL.64 R44, [R1+0x1e8] ;  /* 0x0001e800012c7983 */ /* 0x000f220000100a00 */
[----:B0-----:R-:W-:-:S03]  /*116e0*/  IADD3 R34, P3, PT, R42, UR64, RZ ;  /* 0x000000402a227c10 */ /* 0x001fc6000ff7e0ff */
[----:B------:R0:W4:Y:S01]  /*116f0*/  LDG.E.U8 R84, desc[UR22][R30.64] ;  /* 0x000000161e547981 */ /* 0x000122000c1e1100 */
[----:B------:R-:W-:-:S03]  /*11700*/  IADD3.X R35, PT, PT, R43, UR6, RZ, P3, !PT ;  /* 0x000000062b237c10 */ /* 0x000fc60009ffe4ff */
[----:B------:R-:W4:Y:S04]  /*11710*/  LDL.64 R46, [R1+0x1b8] ;  /* 0x0001b800012e7983 */ /* 0x000f280000100a00 */
[----:B------:R1:W4:Y:S01]  /*11720*/  LDG.E.U8 R85, desc[UR22][R32.64] ;  /* 0x0000001620557981 */ /* 0x000322000c1e1100 */
[----:B0-----:R-:W-:-:S03]  /*11730*/  IADD3 R30, P3, PT, R18, UR64, RZ ;  /* 0x00000040121e7c10 */ /* 0x001fc6000ff7e0ff */
[----:B------:R-:W4:Y:S01]  /*11740*/  LDL.64 R48, [R1+0x170] ;  /* 0x0001700001307983 */ /* 0x000f220000100a00 */
[----:B------:R-:W-:-:S03]  /*11750*/  IADD3.X R31, PT, PT, R19, UR6, RZ, P3, !PT ;  /* 0x00000006131f7c10 */ /* 0x000fc60009ffe4ff */
[----:B------:R-:W4:Y:S01]  /*11760*/  LDL.64 R18, [R1+0x188] ;  /* 0x0001880001127983 */ /* 0x000f220000100a00 */
[----:B-1----:R-:W-:-:S03]  /*11770*/  IADD3 R32, P2, PT, R40, UR64, RZ ;  /* 0x0000004028207c10 */ /* 0x002fc6000ff5e0ff */
[----:B------:R-:W4:Y:S01]  /*11780*/  LDG.E.U8 R75, desc[UR22][R30.64] ;  /* 0x000000161e4b7981 */ /* 0x000f22000c1e1100 */
[----:B------:R-:W-:-:S03]  /*11790*/  IADD3.X R33, PT, PT, R41, UR6, RZ, P2, !PT ;  /* 0x0000000629217c10 */ /* 0x000fc600097fe4ff */
[----:B------:R-:W4:Y:S04]  /*117a0*/  LDG.E.U8 R79, desc[UR22][R34.64] ;  /* 0x00000016224f7981 */ /* 0x000f28000c1e1100 */
[----:B------:R0:W4:Y:S04]  /*117b0*/  LDG.E.U8 R77, desc[UR22][R32.64] ;  /* 0x00000016204d7981 */ /* 0x000128000c1e1100 */
[----:B------:R-:W4:Y:S01]  /*117c0*/  LDL.64 R42, [R1+0x140] ;  /* 0x00014000012a7983 */ /* 0x000f220000100a00 */
[----:B0-----:R-:W-:-:S04]  /*117d0*/  IADD3 R32, P3, PT, R14, UR64, RZ ;  /* 0x000000400e207c10 */ /* 0x001fc8000ff7e0ff */
[----:B------:R-:W-:Y:S02]  /*117e0*/  IADD3.X R33, PT, PT, R15, UR6, RZ, P3, !PT ;  /* 0x000000060f217c10 */ /* 0x000fe40009ffe4ff */
[----:B------:R-:W4:Y:S01]  /*117f0*/  LDL.64 R14, [R1+0x158] ;  /* 0x00015800010e7983 */ /* 0x000f220000100a00 */
[----:B------:R-:W-:-:S03]  /*11800*/  IADD3 R30, P3, PT, R16, UR64, RZ ;  /* 0x00000040101e7c10 */ /* 0x000fc6000ff7e0ff */
[----:B------:R-:W4:Y:S01]  /*11810*/  LDG.E.U8 R33, desc[UR22][R32.64] ;  /* 0x0000001620217981 */ /* 0x000f22000c1e1100 */
[----:B------:R-:W-:-:S03]  /*11820*/  IADD3.X R31, PT, PT, R17, UR6, RZ, P3, !PT ;  /* 0x00000006111f7c10 */ /* 0x000fc60009ffe4ff */
[----:B------:R-:W4:Y:S04]  /*11830*/  LDL.64 R16, [R1+0x128] ;  /* 0x0001280001107983 */ /* 0x000f280000100a00 */
[----:B------:R-:W4:Y:S01]  /*11840*/  LDG.E.U8 R31, desc[UR22][R30.64] ;  /* 0x000000161e1f7981 */ /* 0x000f22000c1e1100 */
[----:B--2---:R-:W-:-:S04]  /*11850*/  IADD3 R34, P2, PT, R38, UR64, RZ ;  /* 0x0000004026227c10 */ /* 0x004fc8000ff5e0ff */
[----:B------:R-:W-:Y:S02]  /*11860*/  IADD3.X R35, PT, PT, R39, UR6, RZ, P2, !PT ;  /* 0x0000000627237c10 */ /* 0x000fe400097fe4ff */
[----:B---3--:R-:W-:-:S03]  /*11870*/  IADD3 R40, P3, PT, R52, UR64, RZ ;  /* 0x0000004034287c10 */ /* 0x008fc6000ff7e0ff */
[----:B------:R-:W2:Y:S01]  /*11880*/  LDG.E.U8 R34, desc[UR22][R34.64] ;  /* 0x0000001622227981 */ /* 0x000ea2000c1e1100 */
[----:B----4-:R-:W-:-:S04]  /*11890*/  IADD3 R38, P2, PT, R36, UR64, RZ ;  /* 0x0000004024267c10 */ /* 0x010fc8000ff5e0ff */
[----:B------:R-:W-:Y:S02]  /*118a0*/  IADD3.X R39, PT, PT, R37, UR6, RZ, P2, !PT ;  /* 0x0000000625277c10 */ /* 0x000fe400097fe4ff */
[----:B------:R-:W-:Y:S02]  /*118b0*/  IADD3.X R41, PT, PT, R53, UR6, RZ, P3, !PT ;  /* 0x0000000635297c10 */ /* 0x000fe40009ffe4ff */
[----:B------:R-:W3:Y:S04]  /*118c0*/  LDL.64 R52, [R1+0xf8] ;  /* 0x0000f80001347983 */ /* 0x000ee80000100a00 */
[----:B------:R0:W4:Y:S01]  /*118d0*/  LDG.E.U8 R32, desc[UR22][R38.64] ;  /* 0x0000001626207981 */ /* 0x000122000c1e1100 */
[----:B------:R-:W-:-:S03]  /*118e0*/  IADD3 R36, P2, PT, R44, UR64, RZ ;  /* 0x000000402c247c10 */ /* 0x000fc6000ff5e0ff */
[----:B------:R1:W2:Y:S01]  /*118f0*/  LDG.E.U8 R29, desc[UR22][R40.64] ;  /* 0x00000016281d7981 */ /* 0x0002a2000c1e1100 */
[----:B------:R-:W-:-:S03]  /*11900*/  IADD3.X R37, PT, PT, R45, UR6, RZ, P2, !PT ;  /* 0x000000062d257c10 */ /* 0x000fc600097fe4ff */
[----:B------:R-:W2:Y:S01]  /*11910*/  LDL.64 R44, [R1+0x110] ;  /* 0x00011000012c7983 */ /* 0x000ea20000100a00 */
[----:B0-----:R-:W-:-:S03]  /*11920*/  IADD3 R38, P2, PT, R46, UR64, RZ ;  /* 0x000000402e267c10 */ /* 0x001fc6000ff5e0ff */
[----:B------:R0:W4:Y:S01]  /*11930*/  LDG.E.U8 R30, desc[UR22][R36.64] ;  /* 0x00000016241e7981 */ /* 0x000122000c1e1100 */
[----:B------:R-:W-:-:S03]  /*11940*/  IADD3.X R39, PT, PT, R47, UR6, RZ, P2, !PT ;  /* 0x000000062f277c10 */ /* 0x000fc600097fe4ff */
[----:B------:R-:W4:Y:S04]  /*11950*/  LDL.64 R46, [R1+0xe0] ;  /* 0x0000e000012e7983 */ /* 0x000f280000100a00 */
[----:B------:R-:W4:Y:S01]  /*11960*/  LDG.E.U8 R22, desc[UR22][R38.64] ;  /* 0x0000001626167981 */ /* 0x000f22000c1e1100 */
[----:B-1----:R-:W-:-:S04]  /*11970*/  IADD3 R40, P2, PT, R18, UR64, RZ ;  /* 0x0000004012287c10 */ /* 0x002fc8000ff5e0ff */
[----:B------:R-:W-:Y:S02]  /*11980*/  IADD3.X R41, PT, PT, R19, UR6, RZ, P2, !PT ;  /* 0x0000000613297c10 */ /* 0x000fe400097fe4ff */
[----:B------:R-:W4:Y:S01]  /*11990*/  LDL.64 R18, [R1+0xb0] ;  /* 0x0000b00001127983 */ /* 0x000f220000100a00 */
[----:B0-----:R-:W-:-:S03]  /*119a0*/  IADD3 R36, P3, PT, R50, UR64, RZ ;  /* 0x0000004032247c10 */ /* 0x001fc6000ff7e0ff */
[----:B------:R-:W4:Y:S01]  /*119b0*/  LDG.E.U8 R59, desc[UR22][R40.64] ;  /* 0x00000016283b7981 */ /* 0x000f22000c1e1100 */
[----:B------:R-:W-:-:S03]  /*119c0*/  IADD3.X R37, PT, PT, R51, UR6, RZ, P3, !PT ;  /* 0x0000000633257c10 */ /* 0x000fc60009ffe4ff */
[----:B------:R-:W4:Y:S04]  /*119d0*/  LDL.64 R50, [R1+0xc8] ;  /* 0x0000c80001327983 */ /* 0x000f280000100a00 */
[----:B------:R0:W4:Y:S02]  /*119e0*/  LDG.E.U8 R21, desc[UR22][R36.64] ;  /* 0x0000001624157981 */ /* 0x000124000c1e1100 */
[----:B0-----:R-:W-:-:S04]  /*119f0*/  IADD3 R36, P2, PT, R14, UR64, RZ ;  /* 0x000000400e247c10 */ /* 0x001fc8000ff5e0ff */
[----:B------:R-:W-:Y:S02]  /*11a00*/  IADD3.X R37, PT, PT, R15, UR6, RZ, P2, !PT ;  /* 0x000000060f257c10 */ /* 0x000fe400097fe4ff */
[----:B------:R-:W4:Y:S01]  /*11a10*/  LDL.64 R14, [R1+0x80] ;  /* 0x00008000010e7983 */ /* 0x000f220000100a00 */
[----:B------:R-:W-:-:S03]  /*11a20*/  IADD3 R38, P3, PT, R48, UR64, RZ ;  /* 0x0000004030267c10 */ /* 0x000fc6000ff7e0ff */
        /* <DEDUP_REMOVED lines=9> */
[----:B------:R-:W-:-:S05]  /*11ac0*/  IADD3.X R41, PT, PT, R43, UR6, RZ, P3, !PT ;  /* 0x000000062b297c10 */ /* 0x000fca0009ffe4ff */
[----:B------:R3:W4:Y:S02]  /*11ad0*/  LDG.E.U8 R37, desc[UR22][R40.64] ;  /* 0x0000001628257981 */ /* 0x000724000c1e1100 */
[----:B---3--:R-:W-:-:S04]  /*11ae0*/  IADD3 R40, P2, PT, R52, UR64, RZ ;  /* 0x0000004034287c10 */ /* 0x008fc8000ff5e0ff */
[----:B------:R-:W-:Y:S02]  /*11af0*/  IADD3.X R41, PT, PT, R53, UR6, RZ, P2, !PT ;  /* 0x0000000635297c10 */ /* 0x000fe400097fe4ff */
[----:B------:R-:W3:Y:S04]  /*11b00*/  LDL.64 R52, [R1+0x340] ;  /* 0x0003400001347983 */ /* 0x000ee80000100a00 */
[----:B------:R-:W3:Y:S01]  /*11b10*/  LDG.E.U8 R40, desc[UR22][R40.64] ;  /* 0x0000001628287981 */ /* 0x000ee2000c1e1100 */
[----:B--2---:R-:W-:-:S04]  /*11b20*/  IADD3 R42, P3, PT, R44, UR64, RZ ;  /* 0x000000402c2a7c10 */ /* 0x004fc8000ff7e0ff */
[----:B------:R-:W-:Y:S02]  /*11b30*/  IADD3.X R43, PT, PT, R45, UR6, RZ, P3, !PT ;  /* 0x000000062d2b7c10 */ /* 0x000fe40009ffe4ff */
[----:B----4-:R-:W-:-:S03]  /*11b40*/  IADD3 R44, P3, PT, R46, UR64, RZ ;  /* 0x000000402e2c7c10 */ /* 0x010fc6000ff7e0ff */
[----:B------:R0:W2:Y:S01]  /*11b50*/  LDG.E.U8 R39, desc[UR22][R42.64] ;  /* 0x000000162a277981 */ /* 0x0000a2000c1e1100 */
[----:B------:R-:W-:-:S05]  /*11b60*/  IADD3.X R45, PT, PT, R47, UR6, RZ, P3, !PT ;  /* 0x000000062f2d7c10 */ /* 0x000fca0009ffe4ff */
[----:B------:R1:W4:Y:S01]  /*11b70*/  LDG.E.U8 R41, desc[UR22][R44.64] ;  /* 0x000000162c297981 */ /* 0x000322000c1e1100 */
[----:B------:R-:W-:-:S04]  /*11b80*/  IADD3 R46, P3, PT, R18, UR64, RZ ;  /* 0x00000040122e7c10 */ /* 0x000fc8000ff7e0ff */
[----:B------:R-:W-:Y:S02]  /*11b90*/  IADD3.X R47, PT, PT, R19, UR6, RZ, P3, !PT ;  /* 0x00000006132f7c10 */ /* 0x000fe40009ffe4ff */
[----:B------:R-:W2:Y:S01]  /*11ba0*/  LDL.64 R18, [R1+0x2e0] ;  /* 0x0002e00001127983 */ /* 0x000ea20000100a00 */
[----:B0-----:R-:W-:-:S04]  /*11bb0*/  IADD3 R42, P2, PT, R50, UR64, RZ ;  /* 0x00000040322a7c10 */ /* 0x001fc8000ff5e0ff */
[----:B------:R-:W-:-:S05]  /*11bc0*/  IADD3.X R43, PT, PT, R51, UR6, RZ, P2, !PT ;  /* 0x00000006332b7c10 */ /* 0x000fca00097fe4ff */
[----:B------:R-:W4:Y:S04]  /*11bd0*/  LDG.E.U8 R42, desc[UR22][R42.64] ;  /* 0x000000162a2a7981 */ /* 0x000f28000c1e1100 */
[----:B------:R0:W4:Y:S01]  /*11be0*/  LDG.E.U8 R43, desc[UR22][R46.64] ;  /* 0x000000162e2b7981 */ /* 0x000122000c1e1100 */
[----:B------:R-:W-:-:S04]  /*11bf0*/  IADD3 R50, P3, PT, R14, UR64, RZ ;  /* 0x000000400e327c10 */ /* 0x000fc8000ff7e0ff */
[----:B------:R-:W-:Y:S02]  /*11c00*/  IADD3.X R51, PT, PT, R15, UR6, RZ, P3, !PT ;  /* 0x000000060f337c10 */ /* 0x000fe40009ffe4ff */
[----:B------:R-:W4:Y:S01]  /*11c10*/  LDL.64 R14, [R1+0x2a0] ;  /* 0x0002a000010e7983 */ /* 0x000f220000100a00 */
[----:B-1----:R-:W-:-:S04]  /*11c20*/  IADD3 R44, P2, PT, R48, UR64, RZ ;  /* 0x00000040302c7c10 */ /* 0x002fc8000ff5e0ff */
[----:B------:R-:W-:Y:S02]  /*11c30*/  IADD3.X R45, PT, PT, R49, UR6, RZ, P2, !PT ;  /* 0x00000006312d7c10 */ /* 0x000fe400097fe4ff */
[----:B------:R-:W-:-:S03]  /*11c40*/  IADD3 R48, P3, PT, R16, UR64, RZ ;  /* 0x0000004010307c10 */ /* 0x000fc6000ff7e0ff */
[----:B------:R-:W4:Y:S01]  /*11c50*/  LDG.E.U8 R44, desc[UR22][R44.64] ;  /* 0x000000162c2c7981 */ /* 0x000f22000c1e1100 */
[----:B------:R-:W-:-:S03]  /*11c60*/  IADD3.X R49, PT, PT, R17, UR6, RZ, P3, !PT ;  /* 0x0000000611317c10 */ /* 0x000fc60009ffe4ff */
[----:B------:R-:W4:Y:S01]  /*11c70*/  LDL.64 R16, [R1+0x270] ;  /* 0x0002700001107983 */ /* 0x000f220000100a00 */
[----:B0-----:R-:W-:-:S03]  /*11c80*/  IADD3 R46, P2, PT, R60, UR64, RZ ;  /* 0x000000403c2e7c10 */ /* 0x001fc6000ff5e0ff */
[----:B------:R-:W4:Y:S01]  /*11c90*/  LDG.E.U8 R139, desc[UR22][R48.64] ;  /* 0x00000016308b7981 */ /* 0x000f22000c1e1100 */
[----:B------:R-:W-:-:S03]  /*11ca0*/  IADD3.X R47, PT, PT, R61, UR6, RZ, P2, !PT ;  /* 0x000000063d2f7c10 */ /* 0x000fc600097fe4ff */
[----:B------:R-:W4:Y:S04]  /*11cb0*/  LDL.64 R60, [R1+0x288] ;  /* 0x00028800013c7983 */ /* 0x000f280000100a00 */
[----:B------:R0:W4:Y:S04]  /*11cc0*/  LDG.E.U8 R45, desc[UR22][R50.64] ;  /* 0x00000016322d7981 */ /* 0x000128000c1e1100 */
[----:B------:R3:W4:Y:S01]  /*11cd0*/  LDG.E.U8 R140, desc[UR22][R46.64] ;  /* 0x000000162e8c7981 */ /* 0x000722000c1e1100 */
[----:B0-----:R-:W-:-:S04]  /*11ce0*/  IADD3 R50, P2, PT, R56, UR64, RZ ;  /* 0x0000004038327c10 */ /* 0x001fc8000ff5e0ff */
[----:B------:R-:W-:Y:S02]  /*11cf0*/  IADD3.X R51, PT, PT, R57, UR6, RZ, P2, !PT ;  /* 0x0000000639337c10 */ /* 0x000fe400097fe4ff */
[----:B------:R-:W4:Y:S01]  /*11d00*/  LDL.64 R56, [R1+0x258] ;  /* 0x0002580001387983 */ /* 0x000f220000100a00 */
[----:B------:R-:W-:-:S03]  /*11d10*/  IADD3 R48, P2, PT, R64, UR64, RZ ;  /* 0x0000004040307c10 */ /* 0x000fc6000ff5e0ff */
[----:B------:R0:W4:Y:S01]  /*11d20*/  LDG.E.U8 R138, desc[UR22][R50.64] ;  /* 0x00000016328a7981 */ /* 0x000122000c1e1100 */
[----:B------:R-:W-:-:S03]  /*11d30*/  IADD3.X R49, PT, PT, R65, UR6, RZ, P2, !PT ;  /* 0x0000000641317c10 */ /* 0x000fc600097fe4ff */
[----:B------:R-:W4:Y:S04]  /*11d40*/  LDL.64 R64, [R1+0x228] ;  /* 0x0002280001407983 */ /* 0x000f280000100a00 */
[----:B------:R-:W4:Y:S01]  /*11d50*/  LDG.E.U8 R136, desc[UR22][R48.64] ;  /* 0x0000001630887981 */ /* 0x000f22000c1e1100 */
[----:B---3--:R-:W-:-:S04]  /*11d60*/  IADD3 R46, P3, PT, R52, UR64, RZ ;  /* 0x00000040342e7c10 */ /* 0x008fc8000ff7e0ff */
[----:B------:R-:W-:Y:S02]  /*11d70*/  IADD3.X R47, PT, PT, R53, UR6, RZ, P3, !PT ;  /* 0x00000006352f7c10 */ /* 0x000fe40009ffe4ff */
[----:B------:R-:W3:Y:S01]  /*11d80*/  LDL.64 R52, [R1+0x240] ;  /* 0x0002400001347983 */ /* 0x000ee20000100a00 */
[----:B0-----:R-:W-:-:S03]  /*11d90*/  IADD3 R50, P3, PT, R54, UR64, RZ ;  /* 0x0000004036327c10 */ /* 0x001fc6000ff7e0ff */
[----:B------:R2:W3:Y:S01]  /*11da0*/  LDG.E.U8 R137, desc[UR22][R46.64] ;  /* 0x000000162e897981 */ /* 0x0004e2000c1e1100 */
[----:B------:R-:W-:-:S03]  /*11db0*/  IADD3.X R51, PT, PT, R55, UR6, RZ, P3, !PT ;  /* 0x0000000637337c10 */ /* 0x000fc60009ffe4ff */
[----:B------:R-:W3:Y:S04]  /*11dc0*/  LDL.64 R54, [R1+0x210] ;  /* 0x0002100001367983 */ /* 0x000ee80000100a00 */
[----:B------:R4:W3:Y:S01]  /*11dd0*/  LDG.E.U8 R131, desc[UR22][R50.64] ;  /* 0x0000001632837981 */ /* 0x0008e2000c1e1100 */
[----:B--2---:R-:W-:-:S04]  /*11de0*/  IADD3 R46, P2, PT, R18, UR64, RZ ;  /* 0x00000040122e7c10 */ /* 0x004fc8000ff5e0ff */
[----:B------:R-:W-:Y:S02]  /*11df0*/  IADD3.X R47, PT, PT, R19, UR6, RZ, P2, !PT ;  /* 0x00000006132f7c10 */ /* 0x000fe400097fe4ff */
[----:B------:R-:W2:Y:S01]  /*11e00*/  LDL.64 R18, [R1+0x1f8] ;  /* 0x0001f80001127983 */ /* 0x000ea20000100a00 */
[----:B------:R-:W-:-:S03]  /*11e10*/  IADD3 R48, P3, PT, R62, UR64, RZ ;  /* 0x000000403e307c10 */ /* 0x000fc6000ff7e0ff */
[----:B------:R-:W2:Y:S01]  /*11e20*/  LDG.E.U8 R130, desc[UR22][R46.64] ;  /* 0x000000162e827981 */ /* 0x000ea2000c1e1100 */
[----:B----4-:R-:W-:-:S04]  /*11e30*/  IADD3 R50, P2, PT, R14, UR64, RZ ;  /* 0x000000400e327c10 */ /* 0x010fc8000ff5e0ff */
[----:B------:R-:W-:Y:S02]  /*11e40*/  IADD3.X R51, PT, PT, R15, UR6, RZ, P2, !PT ;  /* 0x000000060f337c10 */ /* 0x000fe400097fe4ff */
[----:B------:R-:W4:Y:S01]  /*11e50*/  LDL.64 R14, [R1+0x1c8] ;  /* 0x0001c800010e7983 */ /* 0x000f220000100a00 */
[----:B------:R-:W-:-:S03]  /*11e60*/  IADD3.X R49, PT, PT, R63, UR6, RZ, P3, !PT ;  /* 0x000000063f317c10 */ /* 0x000fc60009ffe4ff */
[----:B------:R-:W4:Y:S04]  /*11e70*/  LDL.64 R62, [R1+0x1e0] ;  /* 0x0001e000013e7983 */ /* 0x000f280000100a00 */
[----:B------:R0:W4:Y:S04]  /*11e80*/  LDG.E.U8 R129, desc[UR22][R48.64] ;  /* 0x0000001630817981 */ /* 0x000128000c1e1100 */
[----:B------:R-:W4:Y:S01]  /*11e90*/  LDG.E.U8 R128, desc[UR22][R50.64] ;  /* 0x0000001632807981 */ /* 0x000f22000c1e1100 */
[----:B0-----:R-:W-:-:S04]  /*11ea0*/  IADD3 R48, P2, PT, R16, UR64, RZ ;  /* 0x0000004010307c10 */ /* 0x001fc8000ff5e0ff */
[----:B------:R-:W-:Y:S02]  /*11eb0*/  IADD3.X R49, PT, PT, R17, UR6, RZ, P2, !PT ;  /* 0x0000000611317c10 */ /* 0x000fe400097fe4ff */
[----:B------:R-:W4:Y:S01]  /*11ec0*/  LDL.64 R16, [R1+0x198] ;  /* 0x0001980001107983 */ /* 0x000f220000100a00 */
[----:B------:R-:W-:-:S03]  /*11ed0*/  IADD3 R46, P3, PT, R60, UR64, RZ ;  /* 0x000000403c2e7c10 */ /* 0x000fc6000ff7e0ff */
[----:B------:R0:W4:Y:S01]  /*11ee0*/  LDG.E.U8 R126, desc[UR22][R48.64] ;  /* 0x00000016307e7981 */ /* 0x000122000c1e1100 */
[----:B------:R-:W-:-:S03]  /*11ef0*/  IADD3.X R47, PT, PT, R61, UR6, RZ, P3, !PT ;  /* 0x000000063d2f7c10 */ /* 0x000fc60009ffe4ff */
[----:B------:R-:W4:Y:S04]  /*11f00*/  LDL.64 R60, [R1+0x1b0] ;  /* 0x0001b000013c7983 */ /* 0x000f280000100a00 */
[----:B------:R3:W4:Y:S01]  /*11f10*/  LDG.E.U8 R127, desc[UR22][R46.64] ;  /* 0x000000162e7f7981 */ /* 0x000722000c1e1100 */
[----:B------:R-:W-:-:S04]  /*11f20*/  IADD3 R124, P3, PT, R56, UR64, RZ ;  /* 0x00000040387c7c10 */ /* 0x000fc8000ff7e0ff */
[----:B------:R-:W-:Y:S02]  /*11f30*/  IADD3.X R125, PT, PT, R57, UR6, RZ, P3, !PT ;  /* 0x00000006397d7c10 */ /* 0x000fe40009ffe4ff */
[----:B------:R-:W4:Y:S01]  /*11f40*/  LDL.64 R56, [R1+0x168] ;  /* 0x0001680001387983 */ /* 0x000f220000100a00 */
[----:B0-----:R-:W-:-:S03]  /*11f50*/  IADD3 R48, P3, PT, R64, UR64, RZ ;  /* 0x0000004040307c10 */ /* 0x001fc6000ff7e0ff */
[----:B------:R-:W4:Y:S01]  /*11f60*/  LDG.E.U8 R124, desc[UR22][R124.64] ;  /* 0x000000167c7c7981 */ /* 0x000f22000c1e1100 */
[----:B------:R-:W-:-:S03]  /*11f70*/  IADD3.X R49, PT, PT, R65, UR6, RZ, P3, !PT ;  /* 0x0000000641317c10 */ /* 0x000fc60009ffe4ff */
[----:B------:R-:W4:Y:S01]  /*11f80*/  LDL.64 R64, [R1+0x150] ;  /* 0x0001500001407983 */ /* 0x000f220000100a00 */
[----:B---3--:R-:W-:-:S04]  /*11f90*/  IADD3 R46, P2, PT, R52, UR64, RZ ;  /* 0x00000040342e7c10 */ /* 0x008fc8000ff5e0ff */
[----:B------:R-:W-:Y:S02]  /*11fa0*/  IADD3.X R47, PT, PT, R53, UR6, RZ, P2, !PT ;  /* 0x00000006352f7c10 */ /* 0x000fe400097fe4ff */
[----:B------:R-:W-:-:S03]  /*11fb0*/  IADD3 R52, P2, PT, R54, UR64, RZ ;  /* 0x0000004036347c10 */ /* 0x000fc6000ff5e0ff */
[----:B------:R-:W3:Y:S01]  /*11fc0*/  LDG.E.U8 R46, desc[UR22][R46.64] ;  /* 0x000000162e2e7981 */ /* 0x000ee2000c1e1100 */
[----:B------:R-:W-:-:S03]  /*11fd0*/  IADD3.X R53, PT, PT, R55, UR6, RZ, P2, !PT ;  /* 0x0000000637357c10 */ /* 0x000fc600097fe4ff */
[----:B------:R-:W3:Y:S04]  /*11fe0*/  LDL.64 R54, [R1+0x138] ;  /* 0x0001380001367983 */ /* 0x000ee80000100a00 */
[----:B------:R4:W3:Y:S04]  /*11ff0*/  LDG.E.U8 R73, desc[UR22][R52.64] ;  /* 0x0000001634497981 */ /* 0x0008e8000c1e1100 */
[----:B------:R0:W3:Y:S01]  /*12000*/  LDG.E.U8 R47, desc[UR22][R48.64] ;  /* 0x00000016302f7981 */ /* 0x0000e2000c1e1100 */
[----:B--2---:R-:W-:-:S04]  /*12010*/  IADD3 R50, P3, PT, R18, UR64, RZ ;  /* 0x0000004012327c10 */ /* 0x004fc8000ff7e0ff */
[----:B------:R-:W-:Y:S02]  /*12020*/  IADD3.X R51, PT, PT, R19, UR6, RZ, P3, !PT ;  /* 0x0000000613337c10 */ /* 0x000fe40009ffe4ff */
[----:B------:R-:W2:Y:S04]  /*12030*/  LDL.64 R18, [R1+0x120] ;  /* 0x0001200001127983 */ /* 0x000ea80000100a00 */
[----:B------:R-:W2:Y:S01]  /*12040*/  LDG.E.U8 R72, desc[UR22][R50.64] ;  /* 0x0000001632487981 */ /* 0x000ea2000c1e1100 */
[----:B----4-:R-:W-:-:S04]  /*12050*/  IADD3 R52, P3, PT, R14, UR64, RZ ;  /* 0x000000400e347c10 */ /* 0x010fc8000ff7e0ff */
        /* <DEDUP_REMOVED lines=13> */
[----:B------:R-:W4:Y:S01]  /*12130*/  LDL.64 R60, [R1+0xd8] ;  /* 0x0000d800013c7983 */ /* 0x000f220000100a00 */
[----:B------:R-:W-:-:S03]  /*12140*/  IADD3 R52, P2, PT, R66, UR64, RZ ;  /* 0x0000004042347c10 */ /* 0x000fc6000ff5e0ff */
[----:B------:R0:W4:Y:S01]  /*12150*/  LDG.E.U8 R69, desc[UR22][R50.64] ;  /* 0x0000001632457981 */ /* 0x000122000c1e1100 */
[----:B------:R-:W-:-:S05]  /*12160*/  IADD3.X R53, PT, PT, R67, UR6, RZ, P2, !PT ;  /* 0x0000000643357c10 */ /* 0x000fca00097fe4ff */
[----:B------:R3:W4:Y:S01]  /*12170*/  LDG.E.U8 R67, desc[UR22][R52.64] ;  /* 0x0000001634437981 */ /* 0x000722000c1e1100 */
[----:B0-----:R-:W-:-:S04]  /*12180*/  IADD3 R50, P3, PT, R56, UR64, RZ ;  /* 0x0000004038327c10 */ /* 0x001fc8000ff7e0ff */
[----:B------:R-:W-:Y:S02]  /*12190*/  IADD3.X R51, PT, PT, R57, UR6, RZ, P3, !PT ;  /* 0x0000000639337c10 */ /* 0x000fe40009ffe4ff */
[----:B------:R-:W4:Y:S01]  /*121a0*/  LDL.64 R56, [R1+0x78] ;  /* 0x0000780001387983 */ /* 0x000f220000100a00 */
[----:B------:R-:W-:-:S03]  /*121b0*/  IADD3 R48, P2, PT, R64, UR64, RZ ;  /* 0x0000004040307c10 */ /* 0x000fc6000ff5e0ff */
[----:B------:R2:W4:Y:S01]  /*121c0*/  LDG.E.U8 R66, desc[UR22][R50.64] ;  /* 0x0000001632427981 */ /* 0x000522000c1e1100 */
[----:B------:R-:W-:-:S05]  /*121d0*/  IADD3.X R49, PT, PT, R65, UR6, RZ, P2, !PT ;  /* 0x0000000641317c10 */ /* 0x000fca00097fe4ff */
[----:B------:R-:W4:Y:S01]  /*121e0*/  LDG.E.U8 R65, desc[UR22][R48.64] ;  /* 0x0000001630417981 */ /* 0x000f22000c1e1100 */
[----:B---3--:R-:W-:-:S04]  /*121f0*/  IADD3 R52, P3, PT, R54, UR64, RZ ;  /* 0x0000004036347c10 */ /* 0x008fc8000ff7e0ff */
[----:B------:R-:W-:Y:S02]  /*12200*/  IADD3.X R53, PT, PT, R55, UR6, RZ, P3, !PT ;  /* 0x0000000637357c10 */ /* 0x000fe40009ffe4ff */
[----:B------:R-:W3:Y:S04]  /*12210*/  LDL.64 R54, [R1+0x398] ;  /* 0x0003980001367983 */ /* 0x000ee80000100a00 */
[----:B------:R4:W3:Y:S01]  /*12220*/  LDG.E.U8 R64, desc[UR22][R52.64] ;  /* 0x0000001634407981 */ /* 0x0008e2000c1e1100 */
[----:B--2---:R-:W-:-:S04]  /*12230*/  IADD3 R50, P2, PT, R18, UR64, RZ ;  /* 0x0000004012327c10 */ /* 0x004fc8000ff5e0ff */
[----:B------:R-:W-:Y:S02]  /*12240*/  IADD3.X R51, PT, PT, R19, UR6, RZ, P2, !PT ;  /* 0x0000000613337c10 */ /* 0x000fe400097fe4ff */
[----:B------:R-:W2:Y:S01]  /*12250*/  LDL.64 R18, [R1+0x378] ;  /* 0x0003780001127983 */ /* 0x000ea20000100a00 */
[----:B----4-:R-:W-:-:S04]  /*12260*/  IADD3 R52, P2, PT, R14, UR64, RZ ;  /* 0x000000400e347c10 */ /* 0x010fc8000ff5e0ff */
[----:B------:R-:W-:Y:S02]  /*12270*/  IADD3.X R53, PT, PT, R15, UR6, RZ, P2, !PT ;  /* 0x000000060f357c10 */ /* 0x000fe400097fe4ff */
[----:B------:R-:W4:Y:S01]  /*12280*/  LDL.64 R14, [R1+0x338] ;  /* 0x00033800010e7983 */ /* 0x000f220000100a00 */
[----:B------:R-:W-:-:S04]  /*12290*/  IADD3 R48, P3, PT, R62, UR64, RZ ;  /* 0x000000403e307c10 */ /* 0x000fc8000ff7e0ff */
[----:B------:R-:W-:Y:S02]  /*122a0*/  IADD3.X R49, PT, PT, R63, UR6, RZ, P3, !PT ;  /* 0x000000063f317c10 */ /* 0x000fe40009ffe4ff */
[----:B------:R-:W4:Y:S04]  /*122b0*/  LDG.E.U8 R63, desc[UR22][R50.64] ;  /* 0x00000016323f7981 */ /* 0x000f28000c1e1100 */
[----:B------:R0:W4:Y:S02]  /*122c0*/  LDG.E.U8 R62, desc[UR22][R48.64] ;  /* 0x00000016303e7981 */ /* 0x000124000c1e1100 */
[----:B0-----:R-:W-:-:S04]  /*122d0*/  IADD3 R48, P2, PT, R16, UR64, RZ ;  /* 0x0000004010307c10 */ /* 0x001fc8000ff5e0ff */
[----:B------:R-:W-:Y:S02]  /*122e0*/  IADD3.X R49, PT, PT, R17, UR6, RZ, P2, !PT ;  /* 0x0000000611317c10 */ /* 0x000fe400097fe4ff */
[----:B------:R-:W4:Y:S01]  /*122f0*/  LDL.64 R16, [R1+0x2f8] ;  /* 0x0002f80001107983 */ /* 0x000f220000100a00 */
[----:B------:R-:W-:-:S03]  /*12300*/  IADD3 R50, P3, PT, R60, UR64, RZ ;  /* 0x000000403c327c10 */ /* 0x000fc6000ff7e0ff */
[----:B------:R-:W4:Y:S01]  /*12310*/  LDG.E.U8 R27, desc[UR22][R48.64] ;  /* 0x00000016301b7981 */ /* 0x000f22000c1e1100 */
[----:B------:R-:W-:-:S03]  /*12320*/  IADD3.X R51, PT, PT, R61, UR6, RZ, P3, !PT ;  /* 0x000000063d337c10 */ /* 0x000fc60009ffe4ff */
[----:B------:R-:W4:Y:S04]  /*12330*/  LDG.E.U8 R61, desc[UR22][R52.64] ;  /* 0x00000016343d7981 */ /* 0x000f28000c1e1100 */
[----:B------:R0:W4:Y:S02]  /*12340*/  LDG.E.U8 R60, desc[UR22][R50.64] ;  /* 0x00000016323c7981 */ /* 0x000124000c1e1100 */
[----:B0-----:R-:W-:-:S04]  /*12350*/  IADD3 R50, P2, PT, R80, UR64, RZ ;  /* 0x0000004050327c10 */ /* 0x001fc8000ff5e0ff */
[----:B------:R-:W-:Y:S02]  /*12360*/  IADD3.X R51, PT, PT, R81, UR6, RZ, P2, !PT ;  /* 0x0000000651337c10 */ /* 0x000fe400097fe4ff */
[----:B------:R-:W4:Y:S01]  /*12370*/  LDL.64 R80, [R1+0x2b8] ;  /* 0x0002b80001507983 */ /* 0x000f220000100a00 */
[----:B------:R-:W-:-:S04]  /*12380*/  IADD3 R52, P3, PT, R82, UR64, RZ ;  /* 0x0000004052347c10 */ /* 0x000fc8000ff7e0ff */
[----:B------:R-:W-:Y:S02]  /*12390*/  IADD3.X R53, PT, PT, R83, UR6, RZ, P3, !PT ;  /* 0x0000000653357c10 */ /* 0x000fe40009ffe4ff */
[----:B------:R-:W-:Y:S01]  /*123a0*/  IADD3 R48, P3, PT, R56, UR64, RZ ;  /* 0x0000004038307c10 */ /* 0x000fe2000ff7e0ff */
[----:B------:R-:W4:Y:S03]  /*123b0*/  LDL.64 R82, [R1+0x298] ;  /* 0x0002980001527983 */ /* 0x000f260000100a00 */
[----:B------:R-:W-:Y:S01]  /*123c0*/  IADD3.X R49, PT, PT, R57, UR6, RZ, P3, !PT ;  /* 0x0000000639317c10 */ /* 0x000fe20009ffe4ff */
[----:B------:R-:W4:Y:S04]  /*123d0*/  LDG.E.U8 R58, desc[UR22][R52.64] ;  /* 0x00000016343a7981 */ /* 0x000f28000c1e1100 */
[----:B------:R-:W4:Y:S04]  /*123e0*/  LDG.E.U8 R57, desc[UR22][R50.64] ;  /* 0x0000001632397981 */ /* 0x000f28000c1e1100 */
[----:B------:R0:W4:Y:S04]  /*123f0*/  LDG.E.U8 R56, desc[UR22][R48.64] ;  /* 0x0000001630387981 */ /* 0x000128000c1e1100 */
[----:B------:R-:W4:Y:S04]  /*12400*/  LDL.64 R52, [R1+0x238] ;  /* 0x0002380001347983 */ /* 0x000f280000100a00 */
[----:B------:R-:W4:Y:S01]  /*12410*/  LDL.64 R50, [R1+0x1f0] ;  /* 0x0001f00001327983 */ /* 0x000f220000100a00 */
[----:B---3--:R-:W-:-:S04]  /*12420*/  IADD3 R122, P2, PT, R54, UR64, RZ ;  /* 0x00000040367a7c10 */ /* 0x008fc8000ff5e0ff */
[----:B------:R-:W-:Y:S02]  /*12430*/  IADD3.X R123, PT, PT, R55, UR6, RZ, P2, !PT ;  /* 0x00000006377b7c10 */ /* 0x000fe400097fe4ff */
[----:B------:R-:W3:Y:S01]  /*12440*/  LDL.64 R54, [R1+0x280] ;  /* 0x0002800001367983 */ /* 0x000ee20000100a00 */
[----:B--2---:R-:W-:-:S03]  /*12450*/  IADD3 R120, P3, PT, R18, UR64, RZ ;  /* 0x0000004012787c10 */ /* 0x004fc6000ff7e0ff */
[----:B------:R-:W2:Y:S01]  /*12460*/  LDG.E.U8 R122, desc[UR22][R122.64] ;  /* 0x000000167a7a7981 */ /* 0x000ea2000c1e1100 */
[----:B------:R-:W-:-:S03]  /*12470*/  IADD3.X R121, PT, PT, R19, UR6, RZ, P3, !PT ;  /* 0x0000000613797c10 */ /* 0x000fc60009ffe4ff */
[----:B------:R-:W2:Y:S01]  /*12480*/  LDL.64 R18, [R1+0x268] ;  /* 0x0002680001127983 */ /* 0x000ea20000100a00 */
[----:B------:R-:W-:Y:S02]  /*12490*/  IADD3 R118, P2, PT, R98, UR64, RZ ;  /* 0x0000004062767c10 */ /* 0x000fe4000ff5e0ff */
[----:B------:R-:W-:Y:S01]  /*124a0*/  IADD3 R114, P3, PT, R94, UR64, RZ ;  /* 0x000000405e727c10 */ /* 0x000fe2000ff7e0ff */
[----:B------:R-:W2:Y:S01]  /*124b0*/  LDG.E.U8 R120, desc[UR22][R120.64] ;  /* 0x0000001678787981 */ /* 0x000ea2000c1e1100 */
[----:B------:R-:W-:Y:S02]  /*124c0*/  IADD3.X R119, PT, PT, R99, UR6, RZ, P2, !PT ;  /* 0x0000000663777c10 */ /* 0x000fe400097fe4ff */
[----:B------:R-:W-:Y:S01]  /*124d0*/  IADD3.X R115, PT, PT, R95, UR6, RZ, P3, !PT ;  /* 0x000000065f737c10 */ /* 0x000fe20009ffe4ff */
[----:B------:R-:W2:Y:S04]  /*124e0*/  LDL.64 R98, [R1+0x88] ;  /* 0x0000880001627983 */ /* 0x000ea80000100a00 */
[----:B------:R-:W2:Y:S04]  /*124f0*/  LDL.64 R94, [R1+0x100] ;  /* 0x00010000015e7983 */ /* 0x000ea80000100a00 */
[----:B------:R-:W2:Y:S04]  /*12500*/  LDG.E.U8 R114, desc[UR22][R114.64] ;  /* 0x0000001672727981 */ /* 0x000ea8000c1e1100 */
[----:B------:R-:W2:Y:S01]  /*12510*/  LDG.E.U8 R118, desc[UR22][R118.64] ;  /* 0x0000001676767981 */ /* 0x000ea2000c1e1100 */
[----:B----4-:R-:W-:-:S04]  /*12520*/  IADD3 R116, P2, PT, R14, UR64, RZ ;  /* 0x000000400e747c10 */ /* 0x010fc8000ff5e0ff */
[----:B------:R-:W-:Y:S02]  /*12530*/  IADD3.X R117, PT, PT, R15, UR6, RZ, P2, !PT ;  /* 0x000000060f757c10 */ /* 0x000fe400097fe4ff */
[----:B------:R-:W0:Y:S04]  /*12540*/  LDL.64 R14, [R1+0x250] ;  /* 0x00025000010e7983 */ /* 0x000e280000100a00 */
[----:B------:R-:W4:Y:S01]  /*12550*/  LDG.E.U8 R116, desc[UR22][R116.64] ;  /* 0x0000001674747981 */ /* 0x000f22000c1e1100 */
[----:B------:R-:W-:-:S04]  /*12560*/  IADD3 R112, P2, PT, R16, UR64, RZ ;  /* 0x0000004010707c10 */ /* 0x000fc8000ff5e0ff */
[----:B------:R-:W-:Y:S02]  /*12570*/  IADD3.X R113, PT, PT, R17, UR6, RZ, P2, !PT ;  /* 0x0000000611717c10 */ /* 0x000fe400097fe4ff */
[----:B------:R-:W4:Y:S01]  /*12580*/  LDL.64 R16, [R1+0x220] ;  /* 0x0002200001107983 */ /* 0x000f220000100a00 */
[----:B------:R-:W-:-:S03]  /*12590*/  IADD3 R110, P2, PT, R86, UR64, RZ ;  /* 0x00000040566e7c10 */ /* 0x000fc6000ff5e0ff */
[----:B------:R-:W4:Y:S01]  /*125a0*/  LDG.E.U8 R112, desc[UR22][R112.64] ;  /* 0x0000001670707981 */ /* 0x000f22000c1e1100 */
[----:B------:R-:W-:-:S03]  /*125b0*/  IADD3.X R111, PT, PT, R87, UR6, RZ, P2, !PT ;  /* 0x00000006576f7c10 */ /* 0x000fc600097fe4ff */
[----:B------:R-:W4:Y:S04]  /*125c0*/  LDL.64 R86, [R1+0x190] ;  /* 0x0001900001567983 */ /* 0x000f280000100a00 */
        /* <DEDUP_REMOVED lines=9> */
[----:B---3--:R-:W-:-:S04]  /*12660*/  IADD3 R104, P2, PT, R54, UR64, RZ ;  /* 0x0000004036687c10 */ /* 0x008fc8000ff5e0ff */
[----:B------:R-:W-:-:S05]  /*12670*/  IADD3.X R105, PT, PT, R55, UR6, RZ, P2, !PT ;  /* 0x0000000637697c10 */ /* 0x000fca00097fe4ff */
[----:B------:R-:W3:Y:S01]  /*12680*/  LDG.E.U8 R104, desc[UR22][R104.64] ;  /* 0x0000001668687981 */ /* 0x000ee2000c1e1100 */
[----:B--2---:R-:W-:-:S04]  /*12690*/  IADD3 R102, P2, PT, R18, UR64, RZ ;  /* 0x0000004012667c10 */ /* 0x004fc8000ff5e0ff */
[----:B------:R-:W-:Y:S02]  /*126a0*/  IADD3.X R103, PT, PT, R19, UR6, RZ, P2, !PT ;  /* 0x0000000613677c10 */ /* 0x000fe400097fe4ff */
[----:B------:R-:W2:Y:S04]  /*126b0*/  LDL.64 R18, [R1+0x1d8] ;  /* 0x0001d80001127983 */ /* 0x000ea80000100a00 */
[----:B------:R-:W3:Y:S01]  /*126c0*/  LDG.E.U8 R102, desc[UR22][R102.64] ;  /* 0x0000001666667981 */ /* 0x000ee2000c1e1100 */
[----:B0-----:R-:W-:-:S04]  /*126d0*/  IADD3 R48, P2, PT, R14, UR64, RZ ;  /* 0x000000400e307c10 */ /* 0x001fc8000ff5e0ff */
[----:B------:R-:W-:Y:S02]  /*126e0*/  IADD3.X R49, PT, PT, R15, UR6, RZ, P2, !PT ;  /* 0x000000060f317c10 */ /* 0x000fe400097fe4ff */
[----:B------:R-:W3:Y:S04]  /*126f0*/  LDL.64 R14, [R1+0x1c0] ;  /* 0x0001c000010e7983 */ /* 0x000ee80000100a00 */
[----:B------:R0:W3:Y:S02]  /*12700*/  LDG.E.U8 R55, desc[UR22][R48.64] ;  /* 0x0000001630377981 */ /* 0x0000e4000c1e1100 */
[----:B0-----:R-:W-:-:S04]  /*12710*/  IADD3 R48, P2, PT, R52, UR64, RZ ;  /* 0x0000004034307c10 */ /* 0x001fc8000ff5e0ff */
[----:B------:R-:W-:-:S05]  /*12720*/  IADD3.X R49, PT, PT, R53, UR6, RZ, P2, !PT ;  /* 0x0000000635317c10 */ /* 0x000fca00097fe4ff */
[----:B------:R4:W3:Y:S02]  /*12730*/  LDG.E.U8 R54, desc[UR22][R48.64] ;  /* 0x0000001630367981 */ /* 0x0008e4000c1e1100 */
[----:B----4-:R-:W-:-:S04]  /*12740*/  IADD3 R48, P2, PT, R16, UR64, RZ ;  /* 0x0000004010307c10 */ /* 0x010fc8000ff5e0ff */
[----:B------:R-:W-:Y:S02]  /*12750*/  IADD3.X R49, PT, PT, R17, UR6, RZ, P2, !PT ;  /* 0x0000000611317c10 */ /* 0x000fe400097fe4ff */
[----:B------:R-:W4:Y:S04]  /*12760*/  LDL.64 R16, [R1+0x1a8] ;  /* 0x0001a80001107983 */ /* 0x000f280000100a00 */
[----:B------:R0:W4:Y:S02]  /*12770*/  LDG.E.U8 R53, desc[UR22][R48.64] ;  /* 0x0000001630357981 */ /* 0x000124000c1e1100 */
[----:B0-----:R-:W-:-:S04]  /*12780*/  IADD3 R48, P2, PT, R80, UR64, RZ ;  /* 0x0000004050307c10 */ /* 0x001fc8000ff5e0ff */
[----:B------:R-:W-:-:S05]  /*12790*/  IADD3.X R49, PT, PT, R81, UR6, RZ, P2, !PT ;  /* 0x0000000651317c10 */ /* 0x000fca00097fe4ff */
[----:B------:R0:W4:Y:S02]  /*127a0*/  LDG.E.U8 R52, desc[UR22][R48.64] ;  /* 0x0000001630347981 */ /* 0x000124000c1e1100 */
[----:B0-----:R-:W-:-:S04]  /*127b0*/  IADD3 R48, P2, PT, R50, UR64, RZ ;  /* 0x0000004032307c10 */ /* 0x001fc8000ff5e0ff */
[----:B------:R-:W-:-:S05]  /*127c0*/  IADD3.X R49, PT, PT, R51, UR6, RZ, P2, !PT ;  /* 0x0000000633317c10 */ /* 0x000fca00097fe4ff */
[----:B------:R2:W4:Y:S02]  /*127d0*/  LDG.E.U8 R51, desc[UR22][R48.64] ;  /* 0x0000001630337981 */ /* 0x000524000c1e1100 */
[----:B--2---:R-:W-:-:S04]  /*127e0*/  IADD3 R48, P2, PT, R18, UR64, RZ ;  /* 0x0000004012307c10 */ /* 0x004fc8000ff5e0ff */
[----:B------:R-:W-:Y:S02]  /*127f0*/  IADD3.X R49, PT, PT, R19, UR6, RZ, P2, !PT ;  /* 0x0000000613317c10 */ /* 0x000fe400097fe4ff */
[----:B------:R-:W2:Y:S04]  /*12800*/  LDL.64 R18, [R1+0x160] ;  /* 0x0001600001127983 */ /* 0x000ea80000100a00 */
[----:B------:R3:W2:Y:S02]  /*12810*/  LDG.E.U8 R50, desc[UR22][R48.64] ;  /* 0x0000001630327981 */ /* 0x0006a4000c1e1100 */
[----:B---3--:R-:W-:-:S04]  /*12820*/  IADD3 R48, P2, PT, R14, UR64, RZ ;  /* 0x000000400e307c10 */ /* 0x008fc8000ff5e0ff */
[----:B------:R-:W-:Y:S02]  /*12830*/  IADD3.X R49, PT, PT, R15, UR6, RZ, P2, !PT ;  /* 0x000000060f317c10 */ /* 0x000fe400097fe4ff */
[----:B------:R-:W3:Y:S04]  /*12840*/  LDL.64 R14, [R1+0x148] ;  /* 0x00014800010e7983 */ /* 0x000ee80000100a00 */
[----:B------:R-:W3:Y:S01]  /*12850*/  LDG.E.U8 R49, desc[UR22][R48.64] ;  /* 0x0000001630317981 */ /* 0x000ee2000c1e1100 */
[----:B----4-:R-:W-:-:S04]  /*12860*/  IADD3 R80, P2, PT, R16, UR64, RZ ;  /* 0x0000004010507c10 */ /* 0x010fc8000ff5e0ff */
[----:B------:R-:W-:Y:S02]  /*12870*/  IADD3.X R81, PT, PT, R17, UR6, RZ, P2, !PT ;  /* 0x0000000611517c10 */ /* 0x000fe400097fe4ff */
[----:B------:R-:W4:Y:S04]  /*12880*/  LDL.64 R16, [R1+0x130] ;  /* 0x0001300001107983 */ /* 0x000f280000100a00 */
        /* <DEDUP_REMOVED lines=8> */
[----:B--2---:R-:W-:-:S04]  /*12910*/  IADD3 R80, P2, PT, R18, UR64, RZ ;  /* 0x0000004012507c10 */ /* 0x004fc8000ff5e0ff */
[----:B------:R-:W-:Y:S02]  /*12920*/  IADD3.X R81, PT, PT, R19, UR6, RZ, P2, !PT ;  /* 0x0000000613517c10 */ /* 0x000fe400097fe4ff */
[----:B------:R-:W2:Y:S04]  /*12930*/  LDL.64 R18, [R1+0xe8] ;  /* 0x0000e80001127983 */ /* 0x000ea80000100a00 */
[----:B------:R4:W2:Y:S01]  /*12940*/  LDG.E.U8 R78, desc[UR22][R80.64] ;  /* 0x00000016504e7981 */ /* 0x0008a2000c1e1100 */
        /* <DEDUP_REMOVED lines=21> */
[----:B------:R4:W3:Y:S02]  /*12aa0*/  LDG.E.U8 R92, desc[UR22][R80.64] ;  /* 0x00000016505c7981 */ /* 0x0008e4000c1e1100 */
        /* <DEDUP_REMOVED lines=28> */
[----:B------:R-:W-:Y:S02]  /*12c70*/  IADD3.X R81, PT, PT, R135, UR6, RZ, P2, !PT ;  /* 0x0000000687517c10 */ /* 0x000fe400097fe4ff */
[----:B------:R-:W4:Y:S04]  /*12c80*/  LDL.64 R134, [R1+0x68] ;  /* 0x0000680001867983 */ /* 0x000f280000100a00 */
        /* <DEDUP_REMOVED lines=35> */
[----:B------:R2:W4:Y:S01]  /*12ec0*/  LDG.E.U8 R125, desc[UR22][R80.64] ;  /* 0x00000016507d7981 */ /* 0x000522000c1e1100 */
[----:B------:R-:W0:Y:S02]  /*12ed0*/  S2R R135, SR_TID.X ;  /* 0x0000000000877919 */ /* 0x000e240000002100 */
[----:B0-----:R-:W-:-:S05]  /*12ee0*/  LOP3.LUT R134, R135, 0x7f, RZ, 0xc0, !PT ;  /* 0x0000007f87867812 */ /* 0x001fca00078ec0ff */
[----:B------:R-:W-:Y:S04]  /*12ef0*/  STS.U8 [R134+UR9+0xc000], R100 ;  /* 0x00c0006486007988 */ /* 0x000fe80008000009 */
[----:B------:R-:W-:Y:S04]  /*12f00*/  STS.U8 [R134+UR9+0xc200], R97 ;  /* 0x00c2006186007988 */ /* 0x000fe80008000009 */
[----:B------:R-:W-:Y:S04]  /*12f10*/  STS.U8 [R134+UR9+0xc400], R96 ;  /* 0x00c4006086007988 */ /* 0x000fe80008000009 */
[----:B------:R0:W-:Y:S04]  /*12f20*/  STS.U8 [R134+UR9+0xc600], R93 ;  /* 0x00c6005d86007988 */ /* 0x0001e80008000009 */
[----:B0-----:R-:W4:Y:S01]  /*12f30*/  LDL.64 R134, [R1+0x8] ;  /* 0x0000080001867983 */ /* 0x001f220000100a00 */
        /* <DEDUP_REMOVED lines=14> */
[----:B------:R-:W4:Y:S04]  /*13020*/  LDL.64 R132, [R1] ;  /* 0x0000000001847983 */ /* 0x000f280000100a00 */
[----:B------:R0:W4:Y:S02]  /*13030*/  LDG.E.U8 R93, desc[UR22][R80.64] ;  /* 0x00000016505d7981 */ /* 0x000124000c1e1100 */
[----:B0-----:R-:W0:Y:S02]  /*13040*/  S2R R81, SR_TID.X ;  /* 0x0000000000517919 */ /* 0x001e240000002100 */
[----:B0-----:R-:W-:-:S05]  /*13050*/  LOP3.LUT R81, R81, 0x7f, RZ, 0xc0, !PT ;  /* 0x0000007f51517812 */ /* 0x001fca00078ec0ff */
[----:B------:R0:W-:Y:S01]  /*13060*/  STS.U8 [R81+UR9+0xc800], R91 ;  /* 0x00c8005b51007988 */ /* 0x0001e20008000009 */
[----:B--2---:R-:W-:-:S04]  /*13070*/  IADD3 R80, P2, PT, R18, UR64, RZ ;  /* 0x0000004012507c10 */ /* 0x004fc8000ff5e0ff */
[----:B0-----:R-:W-:Y:S02]  /*13080*/  IADD3.X R81, PT, PT, R19, UR6, RZ, P2, !PT ;  /* 0x0000000613517c10 */ /* 0x001fe400097fe4ff */
[----:B------:R-:W2:Y:S04]  /*13090*/  LDL.LU.64 R18, [R1+0x858] ;  /* 0x0008580001127983 */ /* 0x000ea80000300a00 */
[----:B------:R0:W2:Y:S02]  /*130a0*/  LDG.E.U8 R91, desc[UR22][R80.64] ;  /* 0x00000016505b7981 */ /* 0x0000a4000c1e1100 */
[----:B0-----:R-:W0:Y:S01]  /*130b0*/  S2R R81, SR_TID.X ;  /* 0x0000000000517919 */ /* 0x001e220000002100 */
[----:B---3--:R-:W-:Y:S02]  /*130c0*/  IADD3 R80, P2, PT, R14, UR64, RZ ;  /* 0x000000400e507c10 */ /* 0x008fe4000ff5e0ff */
[----:B0-----:R-:W-:-:S05]  /*130d0*/  LOP3.LUT R81, R81, 0x7f, RZ, 0xc0, !PT ;  /* 0x0000007f51517812 */ /* 0x001fca00078ec0ff */
[----:B------:R0:W-:Y:S02]  /*130e0*/  STS.U8 [R81+UR9+0xca00], R89 ;  /* 0x00ca005951007988 */ /* 0x0001e40008000009 */
[----:B0-----:R-:W-:Y:S02]  /*130f0*/  IADD3.X R81, PT, PT, R15, UR6, RZ, P2, !PT ;  /* 0x000000060f517c10 */ /* 0x001fe400097fe4ff */
[----:B------:R-:W2:Y:S04]  /*13100*/  LDL.LU.64 R14, [R1+0x850] ;  /* 0x00085000010e7983 */ /* 0x000ea80000300a00 */
[----:B------:R0:W3:Y:S02]  /*13110*/  LDG.E.U8 R89, desc[UR22][R80.64] ;  /* 0x0000001650597981 */ /* 0x0000e4000c1e1100 */
[----:B0-----:R-:W0:Y:S01]  /*13120*/  S2R R81, SR_TID.X ;  /* 0x0000000000517919 */ /* 0x001e220000002100 */
[----:B----4-:R-:W-:-:S02]  /*13130*/  IADD3 R80, P2, PT, R16, UR64, RZ ;  /* 0x0000004010507c10 */ /* 0x010fc4000ff5e0ff */
[----:B0-----:R-:W-:-:S05]  /*13140*/  LOP3.LUT R81, R81, 0x7f, RZ, 0xc0, !PT ;  /* 0x0000007f51517812 */ /* 0x001fca00078ec0ff */
[----:B------:R0:W-:Y:S02]  /*13150*/  STS.U8 [R81+UR9+0xcc00], R88 ;  /* 0x00cc005851007988 */ /* 0x0001e40008000009 */
[----:B0-----:R-:W-:Y:S02]  /*13160*/  IADD3.X R81, PT, PT, R17, UR6, RZ, P2, !PT ;  /* 0x0000000611517c10 */ /* 0x001fe400097fe4ff */
[----:B------:R-:W4:Y:S04]  /*13170*/  LDL.LU.64 R16, [R1+0x848] ;  /* 0x0008480001107983 */ /* 0x000f280000300a00 */
[----:B------:R0:W2:Y:S02]  /*13180*/  LDG.E.U8 R88, desc[UR22][R80.64] ;  /* 0x0000001650587981 */ /* 0x0000a4000c1e1100 */
[----:B0-----:R-:W0:Y:S01]  /*13190*/  S2R R81, SR_TID.X ;  /* 0x0000000000517919 */ /* 0x001e220000002100 */
[----:B------:R-:W-:-:S02]  /*131a0*/  IADD3 R80, P2, PT, R134, UR64, RZ ;  /* 0x0000004086507c10 */ /* 0x000fc4000ff5e0ff */
[----:B0-----:R-:W-:-:S05]  /*131b0*/  LOP3.LUT R81, R81, 0x7f, RZ, 0xc0, !PT ;  /* 0x0000007f51517812 */ /* 0x001fca00078ec0ff */
[----:B------:R0:W-:Y:S02]  /*131c0*/  STS.U8 [R81+UR9+0xce00], R85 ;  /* 0x00ce005551007988 */ /* 0x0001e40008000009 */
[----:B0-----:R-:W-:Y:S02]  /*131d0*/  IADD3.X R81, PT, PT, R135, UR6, RZ, P2, !PT ;  /* 0x0000000687517c10 */ /* 0x001fe400097fe4ff */
[----:B------:R-:W5:Y:S04]  /*131e0*/  LDL.LU.64 R134, [R1+0x840] ;  /* 0x0008400001867983 */ /* 0x000f680000300a00 */
        /* <DEDUP_REMOVED lines=12> */
[----:B0-----:R-:W-:-:S05]  /*132b0*/  IADD3.X R81, PT, PT, R165, UR6, RZ, P2, !PT ;  /* 0x00000006a5517c10 */ /* 0x001fca00097fe4ff */
[----:B------:R0:W2:Y:S02]  /*132c0*/  LDG.E.U8 R79, desc[UR22][R80.64] ;  /* 0x00000016504f7981 */ /* 0x0000a4000c1e1100 */
[----:B0-----:R-:W0:Y:S01]  /*132d0*/  S2R R81, SR_TID.X ;  /* 0x0000000000517919 */ /* 0x001e220000002100 */
[----:B------:R-:W-:Y:S02]  /*132e0*/  IADD3 R80, P2, PT, R162, UR64, RZ ;  /* 0x00000040a2507c10 */ /* 0x000fe4000ff5e0ff */
        /* <DEDUP_REMOVED lines=16> */
[----:B0-----:R-:W0:Y:S02]  /*133f0*/  S2R R81, SR_TID.X ;  /* 0x0000000000517919 */ /* 0x001e240000002100 */
[----:B0-----:R-:W-:-:S05]  /*13400*/  LOP3.LUT R80, R81, 0x7f, RZ, 0xc0, !PT ;  /* 0x0000007f51507812 */ /* 0x001fca00078ec0ff */
[----:B------:R0:W-:Y:S02]  /*13410*/  STS.U8 [R80+UR9+0xda00], R33 ;  /* 0x00da002150007988 */ /* 0x0001e40008000009 */
[----:B0-----:R-:W-:Y:S02]  /*13420*/  LOP3.LUT R33, R81, 0x7f, RZ, 0xc0, !PT ;  /* 0x0000007f51217812 */ /* 0x001fe400078ec0ff */
[----:B------:R-:W-:-:S03]  /*13430*/  IADD3 R80, P2, PT, R156, UR64, RZ ;  /* 0x000000409c507c10 */ /* 0x000fc6000ff5e0ff */
[----:B------:R0:W-:Y:S01]  /*13440*/  STS.U8 [R33+UR9+0xdc00], R32 ;  /* 0x00dc002021007988 */ /* 0x0001e20008000009 */
[----:B------:R-:W-:-:S05]  /*13450*/  IADD3.X R81, PT, PT, R157, UR6, RZ, P2, !PT ;  /* 0x000000069d517c10 */ /* 0x000fca00097fe4ff */
[----:B------:R-:W2:Y:S01]  /*13460*/  LDG.E.U8 R80, desc[UR22][R80.64] ;  /* 0x0000001650507981 */ /* 0x000ea2000c1e1100 */
[----:B0-----:R-:W-:-:S04]  /*13470*/  IADD3 R32, P2, PT, R154, UR64, RZ ;  /* 0x000000409a207c10 */ /* 0x001fc8000ff5e0ff */
[----:B------:R-:W-:-:S05]  /*13480*/  IADD3.X R33, PT, PT, R155, UR6, RZ, P2, !PT ;  /* 0x000000069b217c10 */ /* 0x000fca00097fe4ff */
        /* <DEDUP_REMOVED lines=12> */
[----:B0-----:R-:W0:Y:S01]  /*13550*/  S2R R31, SR_TID.X ;  /* 0x00000000001f7919 */ /* 0x001e220000002100 */
[----:B------:R-:W-:Y:S02]  /*13560*/  IADD3 R30, P2, PT, R148, UR64, RZ ;  /* 0x00000040941e7c10 */ /* 0x000fe4000ff5e0ff */
[----:B0-----:R-:W-:-:S05]  /*13570*/  LOP3.LUT R31, R31, 0x7f, RZ, 0xc0, !PT ;  /* 0x0000007f1f1f7812 */ /* 0x001fca00078ec0ff */
[----:B------:R0:W-:Y:S02]  /*13580*/  STS.U8 [R31+UR9+0xe200], R29 ;  /* 0x00e2001d1f007988 */ /* 0x0001e40008000009 */
[----:B0-----:R-:W-:-:S05]  /*13590*/  IADD3.X R31, PT, PT, R149, UR6, RZ, P2, !PT ;  /* 0x00000006951f7c10 */ /* 0x001fca00097fe4ff */
[----:B------:R0:W3:Y:S02]  /*135a0*/  LDG.E.U8 R29, desc[UR22][R30.64] ;  /* 0x000000161e1d7981 */ /* 0x0000e4000c1e1100 */
[----:B0-----:R-:W0:Y:S01]  /*135b0*/  S2R R31, SR_TID.X ;  /* 0x00000000001f7919 */ /* 0x001e220000002100 */
[----:B------:R-:W-:Y:S02]  /*135c0*/  IADD3 R30, P2, PT, R146, UR64, RZ ;  /* 0x00000040921e7c10 */ /* 0x000fe4000ff5e0ff */
[----:B0-----:R-:W-:-:S05]  /*135d0*/  LOP3.LUT R31, R31, 0x7f, RZ, 0xc0, !PT ;  /* 0x0000007f1f1f7812 */ /* 0x001fca00078ec0ff */
[----:B------:R0:W-:Y:S02]  /*135e0*/  STS.U8 [R31+UR9+0xe400], R22 ;  /* 0x00e400161f007988 */ /* 0x0001e40008000009 */
[----:B0-----:R-:W0:Y:S01]  /*135f0*/  S2R R22, SR_TID.X ;  /* 0x0000000000167919 */ /* 0x001e220000002100 */
[----:B------:R-:W-:-:S05]  /*13600*/  IADD3.X R31, PT, PT, R147, UR6, RZ, P2, !PT ;  /* 0x00000006931f7c10 */ /* 0x000fca00097fe4ff */
[----:B------:R1:W3:Y:S02]  /*13610*/  LDG.E.U8 R30, desc[UR22][R30.64] ;  /* 0x000000161e1e7981 */ /* 0x0002e4000c1e1100 */
[----:B-1----:R-:W1:Y:S01]  /*13620*/  S2R R31, SR_TID.X ;  /* 0x00000000001f7919 */ /* 0x002e620000002100 */
[----:B0-----:R-:W-:-:S05]  /*13630*/  LOP3.LUT R22, R22, 0x7f, RZ, 0xc0, !PT ;  /* 0x0000007f16167812 */ /* 0x001fca00078ec0ff */
[----:B------:R1:W-:Y:S02]  /*13640*/  STS.U8 [R22+UR9+0xe600], R21 ;  /* 0x00e6001516007988 */ /* 0x0003e40008000009 */
[C---:B-1----:R-:W-:Y:S01]  /*13650*/  IMAD.SHL.U32 R21, R31.reuse, 0x8, RZ ;  /* 0x000000081f157824 */ /* 0x042fe200078e00ff */
[----:B------:R-:W-:-:S04]  /*13660*/  LOP3.LUT R22, R31, 0x60, RZ, 0xc0, !PT ;  /* 0x000000601f167812 */ /* 0x000fc800078ec0ff */
[----:B------:R-:W-:-:S05]  /*13670*/  LOP3.LUT R21, R21, 0x30, RZ, 0xc0, !PT ;  /* 0x0000003015157812 */ /* 0x000fca00078ec0ff */
[----:B------:R-:W-:Y:S01]  /*13680*/  IMAD R21, R22, 0x20, R21 ;  /* 0x0000002016157824 */ /* 0x000fe200078e0215 */
[----:B------:R-:W-:-:S05]  /*13690*/  LOP3.LUT R22, R31, 0x10, RZ, 0xc0, !PT ;  /* 0x000000101f167812 */ /* 0x000fca00078ec0ff */
[----:B------:R-:W-:-:S05]  /*136a0*/  IMAD.SHL.U32 R22, R22, 0x2, RZ ;  /* 0x0000000216167824 */ /* 0x000fca00078e00ff */
[----:B------:R-:W-:Y:S02]  /*136b0*/  LOP3.LUT R21, R21, R22, RZ, 0x3c, !PT ;  /* 0x0000001615157212 */ /* 0x000fe400078e3cff */
[----:B------:R-:W0:Y:S02]  /*136c0*/  S2R R22, SR_TID.X ;  /* 0x0000000000167919 */ /* 0x000e240000002100 */
[----:B0-----:R-:W-:-:S05]  /*136d0*/  LOP3.LUT R22, R22, 0x7f, RZ, 0xc0, !PT ;  /* 0x0000007f16167812 */ /* 0x001fca00078ec0ff */
        /* <DEDUP_REMOVED lines=13> */
[----:B0-----:R-:W3:Y:S01]  /*137b0*/  LDL.LU R140, [R1+0x70c] ;  /* 0x00070c00018c7983 */ /* 0x001ee20000300800 */
[----:B------:R-:W-:-:S03]  /*137c0*/  LOP3.LUT R22, R31, 0xf, RZ, 0xc0, !PT ;  /* 0x0000000f1f167812 */ /* 0x000fc600078ec0ff */
[----:B------:R0:W-:Y:S02]  /*137d0*/  STS.U8 [R145+UR9+0xc280], R139 ;  /* 0x00c2808b91007988 */ /* 0x0001e40008000009 */
[----:B------:R-:W-:Y:S02]  /*137e0*/  IMAD R21, R22, 0x40, R21 ;  /* 0x0000004016157824 */ /* 0x000fe400078e0215 */
[----:B------:R1:W-:Y:S04]  /*137f0*/  STS.U8 [R145+UR9+0xc480], R138 ;  /* 0x00c4808a91007988 */ /* 0x0003e80008000009 */
[----:B------:R2:W-:Y:S01]  /*13800*/  STS.U8 [R145+UR9+0xc680], R137 ;  /* 0x00c6808991007988 */ /* 0x0005e20008000009 */
[----:B0-----:R-:W-:-:S03]  /*13810*/  F2FP.SATFINITE.E4M3.F32.PACK_AB_MERGE_C R139, R9, R8, R25 ;  /* 0x00000008098b723e */ /* 0x001fc60004807019 */
[----:B------:R0:W-:Y:S01]  /*13820*/  STS.U8 [R145+UR9+0xc880], R136 ;  /* 0x00c8808891007988 */ /* 0x0001e20008000009 */
[----:B------:R-:W-:Y:S02]  /*13830*/  F2FP.SATFINITE.E4M3.F32.PACK_AB_MERGE_C R25, R13, R12, R26 ;  /* 0x0000000c0d19723e */ /* 0x000fe4000480701a */
[----:B-1----:R-:W-:Y:S01]  /*13840*/  F2FP.SATFINITE.E4M3.F32.PACK_AB_MERGE_C R138, R7, R6, R23 ;  /* 0x00000006078a723e */ /* 0x002fe20004807017 */
[----:B------:R4:W-:Y:S01]  /*13850*/  STS.U8 [R145+UR9+0xf880], R27 ;  /* 0x00f8801b91007988 */ /* 0x0009e20008000009 */
[----:B--2---:R-:W-:Y:S02]  /*13860*/  F2FP.SATFINITE.E4M3.F32.PACK_AB_MERGE_C R26, R15, R14, R18 ;  /* 0x0000000e0f1a723e */ /* 0x004fe40004807012 */
[----:B------:R-:W-:Y:S01]  /*13870*/  F2FP.SATFINITE.E4M3.F32.PACK_AB_MERGE_C R137, R5, R4, R28 ;  /* 0x000000040589723e */ /* 0x000fe2000480701c */
[----:B------:R-:W-:Y:S01]  /*13880*/  STS.U8 [R145+UR9+0xca80], R131 ;  /* 0x00ca808391007988 */ /* 0x000fe20008000009 */
[----:B0-----:R-:W-:Y:S02]  /*13890*/  F2FP.SATFINITE.E4M3.F32.PACK_AB_MERGE_C R136, R3, R0, R24 ;  /* 0x000000000388723e */ /* 0x001fe40004807018 */
[----:B------:R-:W-:Y:S01]  /*138a0*/  F2FP.SATFINITE.E4M3.F32.PACK_AB_MERGE_C R24, R11, R10, R19 ;  /* 0x0000000a0b18723e */ /* 0x000fe20004807013 */
[----:B------:R-:W-:Y:S01]  /*138b0*/  STS.U8 [R145+UR9+0xcc80], R130 ;  /* 0x00cc808291007988 */ /* 0x000fe20008000009 */
[----:B----4-:R-:W-:-:S02]  /*138c0*/  F2FP.SATFINITE.E4M3.F32.PACK_AB_MERGE_C R27, R17, R16, R20 ;  /* 0x00000010111b723e */ /* 0x010fc40004807014 */
[----:B------:R-:W-:Y:S01]  /*138d0*/  LOP3.LUT R3, R21, 0x10, RZ, 0x3c, !PT ;  /* 0x0000001015037812 */ /* 0x000fe200078e3cff */
[----:B------:R-:W-:Y:S01]  /*138e0*/  STS.U8 [R145+UR9+0xce80], R129 ;  /* 0x00ce808191007988 */ /* 0x000fe20008000009 */
[----:B------:R-:W-:-:S03]  /*138f0*/  FADD R0, -R2, R141 ;  /* 0x0000008d02007221 */ /* 0x000fc60000000100 */
        /* <DEDUP_REMOVED lines=87> */
[----:B------:R-:W-:-:S03]  /*13e70*/  FMUL R0, R0, 1.4426950216293334961 ;  /* 0x3fb8aa3b00007820 */ /* 0x000fc60000400000 */
[----:B------:R-:W-:Y:S04]  /*13e80*/  STS.128 [R21+UR9+0x10000], R136 ;  /* 0x0100008815007988 */ /* 0x000fe80008000c09 */
[----:B------:R0:W-:Y:S01]  /*13e90*/  STS.128 [R3+UR9+0x10000], R24 ;  /* 0x0100001803007988 */ /* 0x0001e20008000c09 */
[----:B------:R-:W1:Y:S01]  /*13ea0*/  MUFU.EX2 R0, R0 ;  /* 0x0000000000007308 */ /* 0x000e620000000800 */
[----:B0-----:R-:W-:Y:S01]  /*13eb0*/  LDTM.16dp32bit_t0_t15.x128 R4, tmem[UR11] ;  /* 0x0000000b000479ee */ /* 0x001fe20008b80000 */
[----:B------:R-:W1:Y:S01]  /*13ec0*/  LDTM.16dp32bit_t16_t31.x128 R4, tmem[UR11+0x80] ;  /* 0x0000800b000479ee */ /* 0x000e620008ba0000 */
[----:B------:R-:W-:Y:S01]  /*13ed0*/  NOP ;  /* 0x0000000000007918 */ /* 0x000fe20000000000 */
[C---:B-1----:R-:W-:Y:S01]  /*13ee0*/  FMUL R4, R0.reuse, R4 ;  /* 0x0000000400047220 */ /* 0x042fe20000400000 */
        /* <DEDUP_REMOVED lines=128> */
[----:B------:R0:W-:Y:S01]  /*146f0*/  STTM.16dp32bit_t16_t31.x128 tmem[UR11+0x80], R4 ;  /* 0x00008004000079ed */ /* 0x0001e20008ba000b */
[----:B------:R-:W1:Y:S02]  /*14700*/  FENCE.VIEW.ASYNC.T ;  /* 0x00000000000073c6 */ /* 0x000e640000000200 */
[----:B-1----:R-:W-:Y:S06]  /*14710*/  BAR.SYNC.DEFER_BLOCKING 0x0 ;  /* 0x0000000000007b1d */ /* 0x002fec0000010000 */
[----:B------:R1:W-:Y:S06]  /*14720*/  MEMBAR.ALL.CTA ;  /* 0x0000000000007992 */ /* 0x0003ec0000008000 */
[----:B-1----:R-:W1:Y:S01]  /*14730*/  FENCE.VIEW.ASYNC.S ;  /* 0x00000000000073c6 */ /* 0x002e620000000000 */
[----:B------:R-:W-:Y:S01]  /*14740*/  ULEA UR12, UR14, UR9, 0x3 ;  /* 0x000000090e0c7291 */ /* 0x000fe2000f8e18ff */
[----:B------:R-:W-:Y:S01]  /*14750*/  FADD R3, R142, R140 ;  /* 0x0000008c8e037221 */ /* 0x000fe20000000000 */
[----:B------:R-:W-:-:S02]  /*14760*/  UMOV UR68, UR67 ;  /* 0x0000004300447c82 */ /* 0x000fc40008000000 */
[----:B------:R-:W-:Y:S01]  /*14770*/  UIADD3 UR12, UPT, UPT, UR12, 0x11000, URZ ;  /* 0x000110000c0c7890 */ /* 0x000fe2000fffe0ff */
[----:B-1----:R-:W-:Y:S06]  /*14780*/  BAR.SYNC.DEFER_BLOCKING 0x0 ;  /* 0x0000000000007b1d */ /* 0x002fec0000010000 */
[----:B------:R-:W-:Y:S05]  /*14790*/  BRA.U UP2, `(.L_x_15) ;  /* 0x00000001023c7547 */ /* 0x000fea000b800000 */
[----:B------:R-:W-:Y:S01]  /*147a0*/  UMOV UR56, UR66 ;  /* 0x0000004200387c82 */ /* 0x000fe20008000000 */
[----:B------:R-:W-:Y:S01]  /*147b0*/  UMOV UR57, 0x80004020 ;  /* 0x8000402000397882 */ /* 0x000fe20000000000 */
[----:B------:R-:W-:Y:S01]  /*147c0*/  UMOV UR58, UR4 ;  /* 0x00000004003a7c82 */ /* 0x000fe20008000000 */
[----:B------:R-:W-:Y:S01]  /*147d0*/  UMOV UR59, 0x80004020 ;  /* 0x80004020003b7882 */ /* 0x000fe20000000000 */
[----:B------:R-:W-:Y:S01]  /*147e0*/  UMOV UR60, 0x0 ;  /* 0x00000000003c7882 */ /* 0x000fe20000000000 */
[----:B------:R-:W-:Y:S01]  /*147f0*/  UMOV UR61, 0x4400010 ;  /* 0x04400010003d7882 */ /* 0x000fe20000000000 */
[----:B------:R-:W-:Y:S01]  /*14800*/  UMOV UR6, UR12 ;  /* 0x0000000c00067c82 */ /* 0x000fe20008000000 */
[----:B------:R-:W-:Y:S01]  /*14810*/  UMOV UR7, URZ ;  /* 0x000000ff00077c82 */ /* 0x000fe20008000000 */
[----:B------:R-:W-:Y:S01]  /*14820*/  UMOV UR62, 0x0 ;  /* 0x00000000003e7882 */ /* 0x000fe20000000000 */
[----:B------:R-:W-:Y:S01]  /*14830*/  UMOV UR63, 0x4400010 ;  /* 0x04400010003f7882 */ /* 0x000fe20000000000 */
[----:B------:R1:W-:Y:S01]  /*14840*/  UTCQMMA gdesc[UR56], gdesc[UR58], tmem[UR10], tmem[UR60], idesc[UR61], UPT ;  /* 0x00ff3c3a380075ea */ /* 0x0003e2000b80030a */
[----:B------:R-:W-:Y:S01]  /*14850*/  UMOV UR6, UR6 ;  /* 0x0000000600067c82 */ /* 0x000fe20008000000 */
[----:B------:R1:W-:Y:S01]  /*14860*/  UTCQMMA gdesc[UR40], gdesc[UR42], tmem[UR10], tmem[UR62], idesc[UR63], UPT ;  /* 0x00ff3e2a280075ea */ /* 0x0003e2000b80030a */
[----:B------:R1:W-:Y:S01]  /*14870*/  UTCBAR [UR6], URZ ;  /* 0x000000ff060073e9 */ /* 0x0003e200080000ff */
[----:B------:R-:W-:-:S02]  /*14880*/  NOP ;  /* 0x0000000000007918 */ /* 0x000fc40000000000 */
.L_x_15:
[----:B0-----:R-:W2:Y:S01]  /*14890*/  LDL.LU R4, [R1+0x710] ;  /* 0x0007100001047983 */ /* 0x001ea20000300800 */
[----:B------:R-:W-:Y:S01]  /*148a0*/  UIADD3 UR14, UPT, UPT, UR14, 0x1, URZ ;  /* 0x000000010e0e7890 */ /* 0x000fe2000fffe0ff */
[----:B------:R-:W-:Y:S01]  /*148b0*/  IMAD.U32 R102, RZ, RZ, UR68 ;  /* 0x00000044ff667e24 */ /* 0x000fe2000f8e00ff */
[----:B-1----:R-:W-:Y:S01]  /*148c0*/  UIADD3 UR56, UPT, UPT, UR16, -0x40, URZ ;  /* 0xffffffc010387890 */ /* 0x002fe2000fffe0ff */
[----:B------:R-:W-:Y:S01]  /*148d0*/  IMAD.MOV.U32 R141, RZ, RZ, R2 ;  /* 0x000000ffff8d7224 */ /* 0x000fe200078e0002 */
[----:B------:R-:W-:Y:S02]  /*148e0*/  UISETP.GT.AND UP1, UPT, UR14, 0x1, UPT ;  /* 0x000000010e00788c */ /* 0x000fe4000bf24270 */
[----:B------:R-:W-:Y:S02]  /*148f0*/  UIADD3 UR8, UPT, UPT, UR8, 0x40, URZ ;  /* 0x0000004008087890 */ /* 0x000fe4000fffe0ff */
[----:B------:R-:W-:Y:S02]  /*14900*/  USEL UR67, URZ, 0x1, !UP1 ;  /* 0x00000001ff437887 */ /* 0x000fe4000c800000 */
[----:B------:R-:W-:-:S02]  /*14910*/  USEL UR14, UR14, URZ, !UP1 ;  /* 0x000000ff0e0e7287 */ /* 0x000fc4000c800000 */
[----:B------:R-:W-:Y:S02]  /*14920*/  UISETP.GE.AND UP1, UPT, UR8, UR56, UPT ;  /* 0x000000380800728c */ /* 0x000fe4000bf26270 */
[----:B------:R-:W-:Y:S02]  /*14930*/  USHF.L.U32 UR6, UR15, 0x6, URZ ;  /* 0x000000060f067899 */ /* 0x000fe400080006ff */
[----:B------:R-:W-:Y:S02]  /*14940*/  USHF.L.U32 UR7, UR17, 0x6, URZ ;  /* 0x0000000611077899 */ /* 0x000fe400080006ff */
[----:B------:R-:W-:Y:S02]  /*14950*/  UIADD3 UR65, UPT, UPT, UR6, UR65, URZ ;  /* 0x0000004106417290 */ /* 0x000fe4000fffe0ff */
[----:B------:R-:W-:Y:S02]  /*14960*/  UIADD3 UR64, UPT, UPT, UR7, UR64, URZ ;  /* 0x0000004007407290 */ /* 0x000fe4000fffe0ff */
[----:B------:R-:W-:Y:S01]  /*14970*/  ULOP3.LUT UR67, UR68, UR67, URZ, 0x3c, !UPT ;  /* 0x0000004344437292 */ /* 0x000fe2000f8e3cff */
[----:B--2---:R-:W-:-:S05]  /*14980*/  FFMA R4, R0, R4, R3 ;  /* 0x0000000400047223 */ /* 0x004fca0000000003 */
[----:B------:R4:W-:Y:S01]  /*14990*/  STL [R1+0x710], R4 ;  /* 0x0007100401007387 */ /* 0x0009e20000100800 */
[----:B------:R-:W-:Y:S05]  /*149a0*/  BRA.U !UP1, `(.L_x_16) ;  /* 0xffffff8d09f47547 */ /* 0x000fea000b83ffff */
.L_x_11:
[----:B---3--:R-:W3:Y:S01]  /*149b0*/  LDL.LU R0, [R1+0x710] ;  /* 0x0007100001007983 */ /* 0x008ee20000300800 */
[----:B--2---:R-:W2:Y:S01]  /*149c0*/  LDCU UR4, c[0x0][0x3f0] ;  /* 0x00007e00ff0477ac */ /* 0x004ea20008000800 */
[----:B01--4-:R-:W0:Y:S01]  /*149d0*/  S2R R4, SR_TID.X ;  /* 0x0000000000047919 */ /* 0x013e220000002100 */
[----:B--2---:R-:W-:Y:S01]  /*149e0*/  UISETP.GE.AND UP0, UPT, UR4, 0x1, UPT ;  /* 0x000000010400788c */ /* 0x004fe2000bf06270 */
[C---:B0-----:R-:W-:Y:S02]  /*149f0*/  LOP3.LUT R3, R4.reuse, 0xf, RZ, 0xc0, !PT ;  /* 0x0000000f04037812 */ /* 0x041fe400078ec0ff */
[----:B-----5:R-:W-:Y:S01]  /*14a00*/  SHF.R.U32.HI R132, RZ, 0x2, R4 ;  /* 0x00000002ff847819 */ /* 0x020fe20000011604 */
[----:B---3--:R-:W-:Y:S01]  /*14a10*/  IMAD.MOV.U32 R133, RZ, RZ, R0 ;  /* 0x000000ffff857224 */ /* 0x008fe200078e0000 */
[----:B------:R-:W-:-:S03]  /*14a20*/  LOP3.LUT R0, R4, 0x10, RZ, 0xc0, !PT ;  /* 0x0000001004007812 */ /* 0x000fc600078ec0ff */
[----:B------:R-:W-:Y:S01]  /*14a30*/  FMUL R134, R133, 8388608 ;  /* 0x4b00000085867820 */ /* 0x000fe20000400000 */
[----:B------:R-:W-:Y:S01]  /*14a40*/  LEA R0, R0, UR9, 0x7 ;  /* 0x0000000900007c11 */ /* 0x000fe2000f8e38ff */
[----:B------:R-:W-:Y:S06]  /*14a50*/  BRA.U !UP0, `(.L_x_17) ;  /* 0x0000000108107547 */ /* 0x000fec000b800000 */
[----:B------:R-:W-:-:S06]  /*14a60*/  USHF.L.U32 UR68, UR68, 0x1f, URZ ;  /* 0x0000001f44447899 */ /* 0x000fcc00080006ff */
[----:B------:R-:W-:-:S04]  /*14a70*/  IMAD.U32 R4, RZ, RZ, UR68 ;  /* 0x00000044ff047e24 */ /* 0x000fc8000f8e00ff */
[----:B------:R-:W0:Y:S02]  /*14a80*/  SYNCS.PHASECHK.TRANS64.TRYWAIT P2, [UR12], R4 ;  /* 0x00000004ff0075a7 */ /* 0x000e24000804110c */
[----:B0-----:R-:W-:Y:S05]  /*14a90*/  @!P2 BRA `(.L_x_18) ;  /* 0x00000068005ca947 */ /* 0x001fea0003800000 */
.L_x_17:
[----:B------:R-:W-:Y:S01]  /*14aa0*/  BAR.SYNC.DEFER_BLOCKING 0x0 ;  /* 0x0000000000007b1d */ /* 0x000fe20000010000 */
[----:B------:R-:W-:Y:S01]  /*14ab0*/  FSETP.GT.AND P2, PT, |R133|, 8.50705917302346158658e+37, PT ;  /* 0x7e8000008500780b */ /* 0x000fe20003f44200 */
[----:B------:R-:W-:Y:S01]  /*14ac0*/  IMAD R0, R3, 0x10, R0 ;  /* 0x0000001003007824 */ /* 0x000fe200078e0200 */
[C---:B------:R-:W-:Y:S02]  /*14ad0*/  FSETP.GEU.AND P4, PT, |R133|.reuse, 1.175494350822287508e-38, PT ;  /* 0x008000008500780b */ /* 0x040fe40003f8e200 */
[----:B------:R-:W-:-:S03]  /*14ae0*/  FSETP.GEU.AND P3, PT, R133, 1.175494350822287508e-38, PT ;  /* 0x008000008500780b */ /* 0x000fc60003f6e000 */
[----:B------:R-:W0:Y:S01]  /*14af0*/  S2UR UR6, SR_CTAID.Y ;  /* 0x00000000000679c3 */ /* 0x000e220000002600 */
[----:B------:R-:W-:Y:S01]  /*14b00*/  LOP3.LUT R132, R132, 0x18, RZ, 0xc0, !PT ;  /* 0x0000001884847812 */ /* 0x000fe200078ec0ff */
[----:B------:R-:W1:Y:S01]  /*14b10*/  S2R R139, SR_TID.X ;  /* 0x00000000008b7919 */ /* 0x000e620000002100 */
[----:B------:R-:W-:Y:S01]  /*14b20*/  FSEL R3, R134, R133, !P3 ;  /* 0x0000008586037208 */ /* 0x000fe20005800000 */
[----:B------:R-:W0:Y:S01]  /*14b30*/  LDCU.64 UR4, c[0x0][0x3e0] ;  /* 0x00007c00ff0477ac */ /* 0x000e220008000a00 */
[----:B------:R-:W-:Y:S01]  /*14b40*/  FSEL R134, RZ, -23, P3 ;  /* 0xc1b80000ff867808 */ /* 0x000fe20001800000 */
[----:B------:R-:W-:Y:S02]  /*14b50*/  @P2 FMUL R133, R133, 0.25 ;  /* 0x3e80000085852820 */ /* 0x000fe40000400000 */
[----:B------:R-:W2:Y:S02]  /*14b60*/  LDC R165, c[0x0][0x3e8] ;  /* 0x0000fa00ffa57b82 */ /* 0x000ea40000000800 */
[----:B------:R-:W-:Y:S01]  /*14b70*/  @!P4 FMUL R133, R133, 16777216 ;  /* 0x4b8000008585c820 */ /* 0x000fe20000400000 */
[----:B------:R-:W3:Y:S05]  /*14b80*/  @!P1 SYNCS.CCTL.IV [UR9+0x11000] ;  /* 0x01100000ff0099b1 */ /* 0x000eea0008000009 */
[----:B---3--:R-:W-:Y:S01]  /*14b90*/  BAR.SYNC.DEFER_BLOCKING 0x0 ;  /* 0x0000000000007b1d */ /* 0x008fe20000010000 */
[----:B0-----:R-:W-:-:S05]  /*14ba0*/  UIMAD UR4, UR6, UR4, URZ ;  /* 0x00000004060472a4 */ /* 0x001fca000f8e02ff */
[----:B------:R-:W0:Y:S01]  /*14bb0*/  MUFU.RCP R133, R133 ;  /* 0x0000008500857308 */ /* 0x000e220000001000 */
[----:B------:R-:W-:Y:S01]  /*14bc0*/  LDTM.16dp32bit_t0_t15.x128 R4, tmem[UR11] ;  /* 0x0000000b000479ee */ /* 0x000fe20008b80000 */
[----:B------:R-:W3:Y:S01]  /*14bd0*/  LDTM.16dp32bit_t16_t31.x128 R4, tmem[UR11+0x80] ;  /* 0x0000800b000479ee */ /* 0x000ee20008ba0000 */
[----:B-1----:R-:W-:Y:S01]  /*14be0*/  LOP3.LUT R135, R132, 0x1f, R139, 0xf8, !PT ;  /* 0x0000001f84877812 */ /* 0x002fe200078ef88b */
[----:B------:R-:W-:Y:S01]  /*14bf0*/  VIADD R132, R3, 0xc0cafb0d ;  /* 0xc0cafb0d03847836 */ /* 0x000fe20000000000 */
[C---:B------:R-:W-:Y:S01]  /*14c00*/  LOP3.LUT R138, R139.reuse, 0x60, RZ, 0xc0, !PT ;  /* 0x000000608b8a7812 */ /* 0x040fe200078ec0ff */
[----:B------:R-:W-:Y:S02]  /*14c10*/  IMAD.SHL.U32 R137, R139, 0x10, RZ ;  /* 0x000000108b897824 */ /* 0x000fe400078e00ff */
[----:B------:R-:W-:Y:S01]  /*14c20*/  IMAD.SHL.U32 R135, R135, 0x8, RZ ;  /* 0x0000000887877824 */ /* 0x000fe200078e00ff */
[----:B------:R-:W-:Y:S01]  /*14c30*/  LOP3.LUT R132, R132, 0xff800000, RZ, 0xc0, !PT ;  /* 0xff80000084847812 */ /* 0x000fe200078ec0ff */
[----:B------:R-:W-:Y:S01]  /*14c40*/  IMAD R0, R138, 0x8, R0 ;  /* 0x000000088a007824 */ /* 0x000fe200078e0200 */
[----:B------:R-:W-:Y:S01]  /*14c50*/  LOP3.LUT R137, R137, 0x30, RZ, 0xc0, !PT ;  /* 0x0000003089897812 */ /* 0x000fe200078ec0ff */
[----:B------:R-:W1:Y:S01]  /*14c60*/  @!P1 SYNCS.CCTL.IV [UR9+0x11008] ;  /* 0x01100800ff0099b1 */ /* 0x000e620008000009 */
[----:B------:R-:W-:Y:S01]  /*14c70*/  I2FP.F32.S32 R136, R132 ;  /* 0x0000008400887245 */ /* 0x000fe20000201400 */
[C---:B------:R-:W-:Y:S01]  /*14c80*/  IMAD.IADD R132, R3.reuse, 0x1, -R132 ;  /* 0x0000000103847824 */ /* 0x040fe200078e0a84 */
[----:B------:R-:W-:Y:S01]  /*14c90*/  ISETP.GE.U32.AND P1, PT, R3, 0x7f800000, PT ;  /* 0x7f8000000300780c */ /* 0x000fe20003f26070 */
[----:B------:R-:W-:Y:S01]  /*14ca0*/  NOP ;  /* 0x0000000000007918 */ /* 0x000fe20000000000 */
[----:B------:R-:W-:Y:S01]  /*14cb0*/  LOP3.LUT R135, R135, 0xc0, RZ, 0xc0, !PT ;  /* 0x000000c087877812 */ /* 0x000fe200078ec0ff */
[----:B------:R-:W-:Y:S01]  /*14cc0*/  FADD R132, R132, -1 ;  /* 0xbf80000084847421 */ /* 0x000fe20000000000 */
[----:B------:R-:W-:Y:S01]  /*14cd0*/  FFMA.FTZ R134, R136, 1.1920928955078125e-07, R134 ;  /* 0x3400000088867823 */ /* 0x000fe20000010086 */
[----:B---3--:R-:W-:Y:S01]  /*14ce0*/  @P2 FMUL R4, R4, 0.25 ;  /* 0x3e80000004042820 */ /* 0x008fe20000400000 */
[----:B------:R-:W-:Y:S01]  /*14cf0*/  @P2 FMUL R5, R5, 0.25 ;  /* 0x3e80000005052820 */ /* 0x000fe20000400000 */
        /* <DEDUP_REMOVED lines=18> */
[----:B------:R-:W-:Y:S01]  /*14e20*/  @!P4 FMUL R4, R4, 16777216 ;  /* 0x4b8000000404c820 */ /* 0x000fe20000400000 */
        /* <DEDUP_REMOVED lines=41> */
[----:B------:R-:W-:Y:S01]  /*150c0*/  @P2 FMUL R10, R10, 0.25 ;  /* 0x3e8000000a0a2820 */ /* 0x000fe20000400000 */
[----:B------:R-:W-:Y:S01]  /*150d0*/  @P2 FMUL R11, R11, 0.25 ;  /* 0x3e8000000b0b2820 */ /* 0x000fe20000400000 */
[C---:B0-----:R-:W-:Y:S01]  /*150e0*/  FMUL R4, R133.reuse, R4 ;  /* 0x0000000485047220 */ /* 0x041fe20000400000 */
        /* <DEDUP_REMOVED lines=10> */
[----:B------:R-:W-:Y:S01]  /*15190*/  FMUL R17, R133, R17 ;  /* 0x0000001185117220 */ /* 0x000fe20000400000 */
[----:B------:R-:W-:Y:S01]  /*151a0*/  @P2 FMUL R34, R34, 0.25 ;  /* 0x3e80000022222820 */ /* 0x000fe20000400000 */
[----:B------:R-:W-:Y:S01]  /*151b0*/  @P2 FMUL R35, R35, 0.25 ;  /* 0x3e80000023232820 */ /* 0x000fe20000400000 */
[----:B------:R-:W-:Y:S01]  /*151c0*/  @!P4 FMUL R28, R28, 16777216 ;  /* 0x4b8000001c1cc820 */ /* 0x000fe20000400000 */
[----:B------:R-:W-:Y:S01]  /*151d0*/  @!P4 FMUL R29, R29, 16777216 ;  /* 0x4b8000001d1dc820 */ /* 0x000fe20000400000 */
[----:B------:R-:W-:Y:S01]  /*151e0*/  @!P4 FMUL R32, R32, 16777216 ;  /* 0x4b8000002020c820 */ /* 0x000fe20000400000 */
[----:B------:R-:W-:Y:S01]  /*151f0*/  @!P4 FMUL R33, R33, 16777216 ;  /* 0x4b8000002121c820 */ /* 0x000fe20000400000 */
        /* <DEDUP_REMOVED lines=54> */
[----:B------:R-:W-:Y:S01]  /*15560*/  @!P4 FMUL R34, R34, 16777216 ;  /* 0x4b8000002222c820 */ /* 0x000fe20000400000 */
[----:B------:R-:W-:Y:S01]  /*15570*/  @!P4 FMUL R35, R35, 16777216 ;  /* 0x4b8000002323c820 */ /* 0x000fe20000400000 */
[C---:B------:R-:W-:Y:S01]  /*15580*/  FMUL R28, R133.reuse, R28 ;  /* 0x0000001c851c7220 */ /* 0x040fe20000400000 */
[C---:B------:R-:W-:Y:S01]  /*15590*/  FMUL R29, R133.reuse, R29 ;  /* 0x0000001d851d7220 */ /* 0x040fe20000400000 */
[C---:B------:R-:W-:Y:S01]  /*155a0*/  FMUL R32, R133.reuse, R32 ;  /* 0x0000002085207220 */ /* 0x040fe20000400000 */
[----:B------:R-:W-:Y:S01]  /*155b0*/  FMUL R33, R133, R33 ;  /* 0x0000002185217220 */ /* 0x000fe20000400000 */
[----:B------:R-:W-:Y:S01]  /*155c0*/  F2FP.SATFINITE.E4M3.F32.PACK_AB_MERGE_C R4, R5, R4, RZ ;  /* 0x000000040504723e */ /* 0x000fe200048070ff */
[----:B------:R-:W-:Y:S01]  /*155d0*/  @!P4 FMUL R68, R68, 16777216 ;  /* 0x4b8000004444c820 */ /* 0x000fe20000400000 */
        /* <DEDUP_REMOVED lines=22> */
[----:B------:R-:W-:Y:S01]  /*15740*/  F2FP.SATFINITE.E4M3.F32.PACK_AB_MERGE_C R20, R21, R20, RZ ;  /* 0x000000141514723e */ /* 0x000fe200048070ff */
[----:B------:R-:W-:Y:S01]  /*15750*/  @P2 FMUL R42, R42, 0.25 ;  /* 0x3e8000002a2a2820 */ /* 0x000fe20000400000 */
[----:B------:R-:W-:Y:S01]  /*15760*/  F2FP.SATFINITE.E4M3.F32.PACK_AB_MERGE_C R22, R23, R22, RZ ;  /* 0x000000161716723e */ /* 0x000fe200048070ff */
[----:B------:R-:W-:Y:S01]  /*15770*/  @P2 FMUL R43, R43, 0.25 ;  /* 0x3e8000002b2b2820 */ /* 0x000fe20000400000 */
[----:B------:R-:W-:Y:S01]  /*15780*/  F2FP.SATFINITE.E4M3.F32.PACK_AB_MERGE_C R24, R25, R24, RZ ;  /* 0x000000181918723e */ /* 0x000fe200048070ff */
        /* <DEDUP_REMOVED lines=32> */
[----:B------:R-:W-:Y:S01]  /*15990*/  F2FP.SATFINITE.E4M3.F32.PACK_AB_MERGE_C R30, R31, R30, RZ ;  /* 0x0000001e1f1e723e */ /* 0x000fe200048070ff */
        /* <DEDUP_REMOVED lines=8> */
[C---:B------:R-:W-:Y:S01]  /*15a20*/  FMUL R34, R133.reuse, R34 ;  /* 0x0000002285227220 */ /* 0x040fe20000400000 */
[C---:B------:R-:W-:Y:S01]  /*15a30*/  FMUL R35, R133.reuse, R35 ;  /* 0x0000002385237220 */ /* 0x040fe20000400000 */
[----:B------:R-:W-:Y:S01]  /*15a40*/  LOP3.LUT R4, R4, 0xffff, RZ, 0xc0, !PT ;  /* 0x0000ffff04047812 */ /* 0x000fe200078ec0ff */
        /* <DEDUP_REMOVED lines=10> */
[----:B------:R-:W-:Y:S01]  /*15af0*/  FMUL R73, R133, R73 ;  /* 0x0000004985497220 */ /* 0x000fe20000400000 */
[----:B------:R-:W-:Y:S01]  /*15b00*/  F2FP.SATFINITE.E4M3.F32.PACK_AB_MERGE_C R28, R29, R28, RZ ;  /* 0x0000001c1d1c723e */ /* 0x000fe200048070ff */
[----:B------:R-:W-:Y:S01]  /*15b10*/  @P2 FMUL R26, R26, 0.25 ;  /* 0x3e8000001a1a2820 */ /* 0x000fe20000400000 */
[----:B------:R-:W-:Y:S01]  /*15b20*/  F2FP.SATFINITE.E4M3.F32.PACK_AB_MERGE_C R32, R33, R32, RZ ;  /* 0x000000202120723e */ /* 0x000fe200048070ff */
[----:B------:R-:W-:Y:S01]  /*15b30*/  @P2 FMUL R27, R27, 0.25 ;  /* 0x3e8000001b1b2820 */ /* 0x000fe20000400000 */
[----:B------:R-:W-:Y:S01]  /*15b40*/  LOP3.LUT R20, R20, 0xffff, RZ, 0xc0, !PT ;  /* 0x0000ffff14147812 */ /* 0x000fe200078ec0ff */
[----:B------:R-:W-:Y:S01]  /*15b50*/  @!P4 FMUL R42, R42, 16777216 ;  /* 0x4b8000002a2ac820 */ /* 0x000fe20000400000 */
[----:B------:R-:W-:Y:S01]  /*15b60*/  LOP3.LUT R24, R24, 0xffff, RZ, 0xc0, !PT ;  /* 0x0000ffff18187812 */ /* 0x000fe200078ec0ff */
[----:B------:R-:W-:Y:S01]  /*15b70*/  @!P4 FMUL R43, R43, 16777216 ;  /* 0x4b8000002b2bc820 */ /* 0x000fe20000400000 */
[----:B------:R-:W-:Y:S01]  /*15b80*/  LOP3.LUT R23, R22, 0xffff, RZ, 0xc0, !PT ;  /* 0x0000ffff16177812 */ /* 0x000fe200078ec0ff */
        /* <DEDUP_REMOVED lines=36> */
[----:B------:R-:W-:Y:S01]  /*15dd0*/  @!P4 FMUL R111, R111, 16777216 ;  /* 0x4b8000006f6fc820 */ /* 0x000fe20000400000 */
[----:B------:R-:W-:Y:S01]  /*15de0*/  @!P4 FMUL R112, R112, 16777216 ;  /* 0x4b8000007070c820 */ /* 0x000fe20000400000 */
[----:B------:R-:W-:Y:S01]  /*15df0*/  @!P4 FMUL R113, R113, 16777216 ;  /* 0x4b8000007171c820 */ /* 0x000fe20000400000 */
[C---:B------:R-:W-:Y:S01]  /*15e00*/  FMUL R18, R133.reuse, R18 ;  /* 0x0000001285127220 */ /* 0x040fe20000400000 */
[----:B------:R-:W-:Y:S01]  /*15e10*/  FMUL R19, R133, R19 ;  /* 0x0000001385137220 */ /* 0x000fe20000400000 */
[----:B------:R-:W-:Y:S01]  /*15e20*/  F2FP.SATFINITE.E4M3.F32.PACK_AB_MERGE_C R10, R11, R10, RZ ;  /* 0x0000000a0b0a723e */ /* 0x000fe200048070ff */
[----:B------:R-:W-:Y:S01]  /*15e30*/  @!P4 FMUL R26, R26, 16777216 ;  /* 0x4b8000001a1ac820 */ /* 0x000fe20000400000 */
[--C-:B------:R-:W-:Y:S01]  /*15e40*/  PRMT R6, R8, 0x3340, R1.reuse ;  /* 0x0000334008067816 */ /* 0x100fe20000000001 */
[----:B------:R-:W-:Y:S01]  /*15e50*/  @!P4 FMUL R27, R27, 16777216 ;  /* 0x4b8000001b1bc820 */ /* 0x000fe20000400000 */
[----:B------:R-:W-:Y:S01]  /*15e60*/  PRMT R14, R16, 0x3340, R1 ;  /* 0x00003340100e7816 */ /* 0x000fe20000000001 */
[C---:B------:R-:W-:Y:S01]  /*15e70*/  FMUL R42, R133.reuse, R42 ;  /* 0x0000002a852a7220 */ /* 0x040fe20000400000 */
[----:B------:R-:W-:Y:S01]  /*15e80*/  PRMT R9, R4, 0x3340, R5 ;  /* 0x0000334004097816 */ /* 0x000fe20000000005 */
[C---:B------:R-:W-:Y:S01]  /*15e90*/  FMUL R43, R133.reuse, R43 ;  /* 0x0000002b852b7220 */ /* 0x040fe20000400000 */
[----:B------:R-:W-:Y:S01]  /*15ea0*/  PRMT R7, R12, 0x3340, R31 ;  /* 0x000033400c077816 */ /* 0x000fe2000000001f */
[----:B------:R-:W-:Y:S01]  /*15eb0*/  FMUL R92, R133, R92 ;  /* 0x0000005c855c7220 */ /* 0x000fe20000400000 */
[----:B------:R-:W-:Y:S01]  /*15ec0*/  F2FP.SATFINITE.E4M3.F32.PACK_AB_MERGE_C R34, R35, R34, RZ ;  /* 0x000000222322723e */ /* 0x000fe200048070ff */
[C---:B------:R-:W-:Y:S01]  /*15ed0*/  FMUL R93, R133.reuse, R93 ;  /* 0x0000005d855d7220 */ /* 0x040fe20000400000 */
[----:B------:R-:W-:Y:S01]  /*15ee0*/  PRMT R22, R24, 0x3340, R1 ;  /* 0x0000334018167816 */ /* 0x000fe20000000001 */
[C---:B------:R-:W-:Y:S01]  /*15ef0*/  FMUL R94, R133.reuse, R94 ;  /* 0x0000005e855e7220 */ /* 0x040fe20000400000 */
[----:B------:R-:W-:Y:S01]  /*15f00*/  PRMT R11, R20, 0x3340, R23 ;  /* 0x00003340140b7816 */ /* 0x000fe20000000017 */
        /* <DEDUP_REMOVED lines=8> */
[----:B------:R-:W-:Y:S01]  /*15f90*/  FMUL R109, R133, R109 ;  /* 0x0000006d856d7220 */ /* 0x000fe20000400000 */
[----:B------:R-:W-:Y:S01]  /*15fa0*/  F2FP.SATFINITE.E4M3.F32.PACK_AB_MERGE_C R70, R71, R70, RZ ;  /* 0x000000464746723e */ /* 0x000fe200048070ff */
[----:B------:R-:W-:Y:S01]  /*15fb0*/  FMUL R110, R133, R110 ;  /* 0x0000006e856e7220 */ /* 0x000fe20000400000 */
[----:B------:R-:W-:Y:S01]  /*15fc0*/  F2FP.SATFINITE.E4M3.F32.PACK_AB_MERGE_C R72, R73, R72, RZ ;  /* 0x000000484948723e */ /* 0x000fe200048070ff */
        /* <DEDUP_REMOVED lines=9> */
[----:B------:R-:W-:Y:S01]  /*16060*/  LOP3.LUT R39, R46, 0xffff, RZ, 0xc0, !PT ;  /* 0x0000ffff2e277812 */ /* 0x000fe200078ec0ff */
[----:B------:R-:W-:Y:S01]  /*16070*/  @P2 FMUL R116, R116, 0.25 ;  /* 0x3e80000074742820 */ /* 0x000fe20000400000 */
[----:B------:R-:W-:Y:S01]  /*16080*/  LOP3.LUT R48, R48, 0xffff, RZ, 0xc0, !PT ;  /* 0x0000ffff30307812 */ /* 0x000fe200078ec0ff */
[----:B------:R-:W-:Y:S01]  /*16090*/  @P2 FMUL R117, R117, 0.25 ;  /* 0x3e80000075752820 */ /* 0x000fe20000400000 */
[----:B------:R-:W-:Y:S01]  /*160a0*/  F2FP.SATFINITE.E4M3.F32.PACK_AB_MERGE_C R60, R61, R60, RZ ;  /* 0x0000003c3d3c723e */ /* 0x000fe200048070ff */
        /* <DEDUP_REMOVED lines=8> */
[----:B------:R-:W-:Y:S01]  /*16130*/  @!P4 FMUL R116, R116, 16777216 ;  /* 0x4b8000007474c820 */ /* 0x000fe20000400000 */
[----:B------:R-:W-:Y:S01]  /*16140*/  F2FP.SATFINITE.E4M3.F32.PACK_AB_MERGE_C R80, R81, R80, RZ ;  /* 0x000000505150723e */ /* 0x000fe200048070ff */
[----:B------:R-:W-:Y:S01]  /*16150*/  @!P4 FMUL R117, R117, 16777216 ;  /* 0x4b8000007575c820 */ /* 0x000fe20000400000 */
[----:B------:R-:W-:Y:S01]  /*16160*/  LOP3.LUT R52, R52, 0xffff, RZ, 0xc0, !PT ;  /* 0x0000ffff34347812 */ /* 0x000fe200078ec0ff */
[----:B------:R-:W-:Y:S01]  /*16170*/  @!P4 FMUL R118, R118, 16777216 ;  /* 0x4b8000007676c820 */ /* 0x000fe20000400000 */
[----:B------:R-:W-:Y:S01]  /*16180*/  LOP3.LUT R37, R54, 0xffff, RZ, 0xc0, !PT ;  /* 0x0000ffff36257812 */ /* 0x000fe200078ec0ff */
[----:B------:R-:W-:Y:S01]  /*16190*/  @!P4 FMUL R119, R119, 16777216 ;  /* 0x4b8000007777c820 */ /* 0x000fe20000400000 */
[----:B------:R-:W-:Y:S01]  /*161a0*/  LOP3.LUT R56, R56, 0xffff, RZ, 0xc0, !PT ;  /* 0x0000ffff38387812 */ /* 0x000fe200078ec0ff */
[----:B------:R-:W-:Y:S01]  /*161b0*/  @!P4 FMUL R120, R120, 16777216 ;  /* 0x4b8000007878c820 */ /* 0x000fe20000400000 */
[----:B------:R-:W-:Y:S01]  /*161c0*/  F2FP.SATFINITE.E4M3.F32.PACK_AB_MERGE_C R84, R85, R84, RZ ;  /* 0x000000545554723e */ /* 0x000fe200048070ff */
[----:B------:R-:W-:Y:S01]  /*161d0*/  @!P4 FMUL R121, R121, 16777216 ;  /* 0x4b8000007979c820 */ /* 0x000fe20000400000 */
[----:B------:R-:W-:Y:S01]  /*161e0*/  F2FP.SATFINITE.E4M3.F32.PACK_AB_MERGE_C R86, R87, R86, RZ ;  /* 0x000000565756723e */ /* 0x000fe200048070ff */
[----:B------:R-:W-:Y:S01]  /*161f0*/  @P2 FMUL R100, R100, 0.25 ;  /* 0x3e80000064642820 */ /* 0x000fe20000400000 */
[----:B------:R-:W-:Y:S01]  /*16200*/  F2FP.SATFINITE.E4M3.F32.PACK_AB_MERGE_C R88, R89, R88, RZ ;  /* 0x000000585958723e */ /* 0x000fe200048070ff */
[----:B------:R-:W-:Y:S01]  /*16210*/  @P2 FMUL R101, R101, 0.25 ;  /* 0x3e80000065652820 */ /* 0x000fe20000400000 */
[----:B------:R-:W-:Y:S01]  /*16220*/  PRMT R9, R9, 0x5410, R6 ;  /* 0x0000541009097816 */ /* 0x000fe20000000006 */
[----:B------:R-:W-:Y:S01]  /*16230*/  @P2 FMUL R102, R102, 0.25 ;  /* 0x3e80000066662820 */ /* 0x000fe20000400000 */
[----:B------:R-:W-:Y:S01]  /*16240*/  PRMT R7, R7, 0x5410, R14 ;  /* 0x0000541007077816 */ /* 0x000fe2000000000e */
[----:B------:R-:W-:Y:S01]  /*16250*/  @P2 FMUL R103, R103, 0.25 ;  /* 0x3e80000067672820 */ /* 0x000fe20000400000 */
[----:B------:R-:W-:Y:S01]  /*16260*/  F2FP.SATFINITE.E4M3.F32.PACK_AB_MERGE_C R18, R19, R18, RZ ;  /* 0x000000121312723e */ /* 0x000fe200048070ff */
[----:B------:R-:W-:Y:S01]  /*16270*/  @P2 FMUL R104, R104, 0.25 ;  /* 0x3e80000068682820 */ /* 0x000fe20000400000 */
[----:B------:R-:W-:Y:S01]  /*16280*/  PRMT R6, R11, 0x5410, R22 ;  /* 0x000054100b067816 */ /* 0x000fe20000000016 */
[----:B------:R-:W-:Y:S01]  /*16290*/  @P2 FMUL R105, R105, 0.25 ;  /* 0x3e80000069692820 */ /* 0x000fe20000400000 */
[--C-:B------:R-:W-:Y:S01]  /*162a0*/  PRMT R14, R32, 0x3340, R1.reuse ;  /* 0x00003340200e7816 */ /* 0x100fe20000000001 */
[----:B------:R-:W-:Y:S01]  /*162b0*/  @P2 FMUL R50, R50, 0.25 ;  /* 0x3e80000032322820 */ /* 0x000fe20000400000 */
[----:B------:R-:W-:Y:S01]  /*162c0*/  PRMT R21, R33, 0x3340, R30 ;  /* 0x0000334021157816 */ /* 0x000fe2000000001e */
[----:B------:R-:W-:Y:S01]  /*162d0*/  @P2 FMUL R51, R51, 0.25 ;  /* 0x3e80000033332820 */ /* 0x000fe20000400000 */
[--C-:B------:R-:W-:Y:S01]  /*162e0*/  PRMT R22, R40, 0x3340, R1.reuse ;  /* 0x0000334028167816 */ /* 0x100fe20000000001 */
[C---:B------:R-:W-:Y:S01]  /*162f0*/  FMUL R116, R133.reuse, R116 ;  /* 0x0000007485747220 */ /* 0x040fe20000400000 */
[----:B------:R-:W-:Y:S01]  /*16300*/  PRMT R28, R48, 0x3340, R1 ;  /* 0x00003340301c7816 */ /* 0x000fe20000000001 */
        /* <DEDUP_REMOVED lines=8> */
[----:B------:R-:W-:Y:S01]  /*16390*/  FMUL R121, R133, R121 ;  /* 0x0000007985797220 */ /* 0x000fe20000400000 */
[----:B------:R-:W-:Y:S01]  /*163a0*/  LOP3.LUT R72, R72, 0xffff, RZ, 0xc0, !PT ;  /* 0x0000ffff48487812 */ /* 0x000fe200078ec0ff */
[----:B------:R-:W-:Y:S01]  /*163b0*/  @P2 FMUL R124, R124, 0.25 ;  /* 0x3e8000007c7c2820 */ /* 0x000fe20000400000 */
[----:B------:R-:W-:Y:S01]  /*163c0*/  F2FP.SATFINITE.E4M3.F32.PACK_AB_MERGE_C R42, R43, R42, RZ ;  /* 0x0000002a2b2a723e */ /* 0x000fe200048070ff */
[----:B------:R-:W-:Y:S01]  /*163d0*/  @P2 FMUL R125, R125, 0.25 ;  /* 0x3e8000007d7d2820 */ /* 0x000fe20000400000 */
[----:B------:R-:W-:Y:S01]  /*163e0*/  PRMT R38, R56, 0x3340, R1 ;  /* 0x0000334038267816 */ /* 0x000fe20000000001 */
[----:B------:R-:W-:Y:S01]  /*163f0*/  @P2 FMUL R126, R126, 0.25 ;  /* 0x3e8000007e7e2820 */ /* 0x000fe20000400000 */
[----:B------:R-:W-:Y:S01]  /*16400*/  PRMT R11, R52, 0x3340, R37 ;  /* 0x00003340340b7816 */ /* 0x000fe20000000025 */
[----:B------:R-:W-:Y:S01]  /*16410*/  @P2 FMUL R127, R127, 0.25 ;  /* 0x3e8000007f7f2820 */ /* 0x000fe20000400000 */
[----:B------:R-:W-:Y:S01]  /*16420*/  LOP3.LUT R60, R60, 0xffff, RZ, 0xc0, !PT ;  /* 0x0000ffff3c3c7812 */ /* 0x000fe200078ec0ff */
[----:B------:R-:W-:Y:S01]  /*16430*/  @P2 FMUL R128, R128, 0.25 ;  /* 0x3e80000080802820 */ /* 0x000fe20000400000 */
[----:B------:R-:W-:Y:S01]  /*16440*/  LOP3.LUT R45, R62, 0xffff, RZ, 0xc0, !PT ;  /* 0x0000ffff3e2d7812 */ /* 0x000fe200078ec0ff */
[----:B------:R-:W-:Y:S01]  /*16450*/  @P2 FMUL R129, R129, 0.25 ;  /* 0x3e80000081812820 */ /* 0x000fe20000400000 */
[----:B------:R-:W-:Y:S01]  /*16460*/  LOP3.LUT R64, R64, 0xffff, RZ, 0xc0, !PT ;  /* 0x0000ffff40407812 */ /* 0x000fe200078ec0ff */
        /* <DEDUP_REMOVED lines=25> */
[----:B------:R-:W-:Y:S01]  /*16600*/  PRMT R21, R21, 0x5410, R14 ;  /* 0x0000541015157816 */ /* 0x000fe2000000000e */
[----:B------:R-:W-:Y:S01]  /*16610*/  @!P4 FMUL R129, R129, 16777216 ;  /* 0x4b8000008181c820 */ /* 0x000fe20000400000 */
[----:B------:R-:W-:Y:S01]  /*16620*/  PRMT R19, R19, 0x5410, R22 ;  /* 0x0000541013137816 */ /* 0x000fe20000000016 */
[----:B------:R-:W-:Y:S01]  /*16630*/  FMUL R100, R133, R100 ;  /* 0x0000006485647220 */ /* 0x000fe20000400000 */
[----:B------:R-:W-:Y:S01]  /*16640*/  PRMT R17, R17, 0x5410, R28 ;  /* 0x0000541011117816 */ /* 0x000fe2000000001c */
[C---:B------:R-:W-:Y:S01]  /*16650*/  FMUL R101, R133.reuse, R101 ;  /* 0x0000006585657220 */ /* 0x040fe20000400000 */
[----:B------:R-:W-:Y:S01]  /*16660*/  PRMT R15, R72, 0x3340, R1 ;  /* 0x00003340480f7816 */ /* 0x000fe20000000001 */
[C---:B------:R-:W-:Y:S01]  /*16670*/  FMUL R102, R133.reuse, R102 ;  /* 0x0000006685667220 */ /* 0x040fe20000400000 */
[----:B------:R-:W-:Y:S01]  /*16680*/  PRMT R14, R68, 0x3340, R41 ;  /* 0x00003340440e7816 */ /* 0x000fe20000000029 */
[----:B------:R-:W-:Y:S01]  /*16690*/  FMUL R103, R133, R103 ;  /* 0x0000006785677220 */ /* 0x000fe20000400000 */
[----:B------:R-:W-:Y:S01]  /*166a0*/  F2FP.SATFINITE.E4M3.F32.PACK_AB_MERGE_C R26, R27, R26, RZ ;  /* 0x0000001a1b1a723e */ /* 0x000fe200048070ff */
[----:B------:R-:W-:Y:S01]  /*166b0*/  FMUL R104, R133, R104 ;  /* 0x0000006885687220 */ /* 0x000fe20000400000 */
[----:B------:R-:W-:Y:S01]  /*166c0*/  PRMT R11, R11, 0x5410, R38 ;  /* 0x000054100b0b7816 */ /* 0x000fe20000000026 */
[----:B------:R-:W-:Y:S01]  /*166d0*/  FMUL R105, R133, R105 ;  /* 0x0000006985697220 */ /* 0x000fe20000400000 */
[--C-:B------:R-:W-:Y:S01]  /*166e0*/  PRMT R13, R64, 0x3340, R1.reuse ;  /* 0x00003340400d7816 */ /* 0x100fe20000000001 */
[----:B------:R-:W-:Y:S01]  /*166f0*/  @P2 FMUL R58, R58, 0.25 ;  /* 0x3e8000003a3a2820 */ /* 0x000fe20000400000 */
[----:B------:R-:W-:Y:S01]  /*16700*/  PRMT R28, R80, 0x3340, R1 ;  /* 0x00003340501c7816 */ /* 0x000fe20000000001 */
[----:B------:R-:W-:Y:S01]  /*16710*/  @P2 FMUL R59, R59, 0.25 ;  /* 0x3e8000003b3b2820 */ /* 0x000fe20000400000 */
[----:B------:R-:W-:Y:S01]  /*16720*/  PRMT R22, R60, 0x3340, R45 ;  /* 0x000033403c167816 */ /* 0x000fe2000000002d */
        /* <DEDUP_REMOVED lines=16> */
[----:B------:R-:W-:Y:S01]  /*16830*/  @!P4 FMUL R58, R58, 16777216 ;  /* 0x4b8000003a3ac820 */ /* 0x000fe20000400000 */
[----:B------:R-:W-:Y:S01]  /*16840*/  LOP3.LUT R112, R112, 0xffff, RZ, 0xc0, !PT ;  /* 0x0000ffff70707812 */ /* 0x000fe200078ec0ff */
[----:B------:R-:W-:Y:S01]  /*16850*/  @!P4 FMUL R59, R59, 16777216 ;  /* 0x4b8000003b3bc820 */ /* 0x000fe20000400000 */
[----:B------:R-:W-:Y:S01]  /*16860*/  PRMT R14, R14, 0x5410, R15 ;  /* 0x000054100e0e7816 */ /* 0x000fe2000000000f */
[C---:B------:R-:W-:Y:S01]  /*16870*/  FMUL R58, R133.reuse, R58 ;  /* 0x0000003a853a7220 */ /* 0x040fe20000400000 */
[----:B------:R-:W-:Y:S01]  /*16880*/  PRMT R22, R22, 0x5410, R13 ;  /* 0x0000541016167816 */ /* 0x000fe2000000000d */
[----:B------:R-:W-:Y:S01]  /*16890*/  FMUL R59, R133, R59 ;  /* 0x0000003b853b7220 */ /* 0x000fe20000400000 */
[----:B------:R-:W-:Y:S01]  /*168a0*/  PRMT R15, R25, 0x5410, R28 ;  /* 0x00005410190f7816 */ /* 0x000fe2000000001c */
[----:B------:R-:W-:Y:S01]  /*168b0*/  @P2 FMUL R66, R66, 0.25 ;  /* 0x3e80000042422820 */ /* 0x000fe20000400000 */
[----:B------:R-:W-:Y:S01]  /*168c0*/  SHF.R.U32.HI R4, RZ, 0x8, R4 ;  /* 0x00000008ff047819 */ /* 0x000fe20000011604 */
[----:B------:R-:W-:Y:S01]  /*168d0*/  @P2 FMUL R67, R67, 0.25 ;  /* 0x3e80000043432820 */ /* 0x000fe20000400000 */
[----:B------:R-:W-:Y:S01]  /*168e0*/  SHF.R.U32.HI R5, RZ, 0x8, R5 ;  /* 0x00000008ff057819 */ /* 0x000fe20000011605 */
[----:B------:R-:W-:Y:S01]  /*168f0*/  @!P4 FMUL R66, R66, 16777216 ;  /* 0x4b8000004242c820 */ /* 0x000fe20000400000 */
[----:B------:R-:W-:Y:S01]  /*16900*/  PRMT R13, R27, 0x5410, R38 ;  /* 0x000054101b0d7816 */ /* 0x000fe20000000026 */
[----:B------:R-:W-:Y:S01]  /*16910*/  @!P4 FMUL R67, R67, 16777216 ;  /* 0x4b8000004343c820 */ /* 0x000fe20000400000 */
[----:B------:R-:W-:Y:S01]  /*16920*/  PRMT R28, R96, 0x3340, R1 ;  /* 0x00003340601c7816 */ /* 0x000fe20000000001 */
[C---:B------:R-:W-:Y:S01]  /*16930*/  FMUL R66, R133.reuse, R66 ;  /* 0x0000004285427220 */ /* 0x040fe20000400000 */
[----:B------:R-:W-:Y:S01]  /*16940*/  PRMT R29, R92, 0x3340, R49 ;  /* 0x000033405c1d7816 */ /* 0x000fe20000000031 */
[----:B------:R-:W-:Y:S01]  /*16950*/  FMUL R67, R133, R67 ;  /* 0x0000004385437220 */ /* 0x000fe20000400000 */
[----:B------:R-:W-:Y:S01]  /*16960*/  PRMT R46, R112, 0x3340, R1 ;  /* 0x00003340702e7816 */ /* 0x000fe20000000001 */
[----:B------:R-:W-:Y:S01]  /*16970*/  @P2 FMUL R74, R74, 0.25 ;  /* 0x3e8000004a4a2820 */ /* 0x000fe20000400000 */
[----:B------:R-:W-:Y:S01]  /*16980*/  PRMT R27, R108, 0x3340, R53 ;  /* 0x000033406c1b7816 */ /* 0x000fe20000000035 */
[----:B------:R-:W-:Y:S01]  /*16990*/  @P2 FMUL R75, R75, 0.25 ;  /* 0x3e8000004b4b2820 */ /* 0x000fe20000400000 */
[----:B------:R-:W-:Y:S01]  /*169a0*/  SHF.R.U32.HI R12, RZ, 0x8, R12 ;  /* 0x00000008ff0c7819 */ /* 0x000fe2000001160c */
[----:B------:R-:W-:Y:S01]  /*169b0*/  @P2 FMUL R82, R82, 0.25 ;  /* 0x3e80000052522820 */ /* 0x000fe20000400000 */
[----:B------:R-:W-:Y:S01]  /*169c0*/  LOP3.LUT R4, R4, 0xffff, RZ, 0xc0, !PT ;  /* 0x0000ffff04047812 */ /* 0x000fe200078ec0ff */
[----:B------:R-:W-:Y:S01]  /*169d0*/  @P2 FMUL R83, R83, 0.25 ;  /* 0x3e80000053532820 */ /* 0x000fe20000400000 */
[----:B------:R-:W-:Y:S01]  /*169e0*/  LOP3.LUT R5, R5, 0xffff, RZ, 0xc0, !PT ;  /* 0x0000ffff05057812 */ /* 0x000fe200078ec0ff */
[----:B------:R-:W-:Y:S01]  /*169f0*/  @P2 FMUL R90, R90, 0.25 ;  /* 0x3e8000005a5a2820 */ /* 0x000fe20000400000 */
[----:B------:R-:W-:Y:S01]  /*16a00*/  SHF.R.U32.HI R16, RZ, 0x8, R16 ;  /* 0x00000008ff107819 */ /* 0x000fe20000011610 */
[----:B------:R-:W-:Y:S01]  /*16a10*/  @P2 FMUL R91, R91, 0.25 ;  /* 0x3e8000005b5b2820 */ /* 0x000fe20000400000 */
[----:B------:R-:W-:Y:S01]  /*16a20*/  PRMT R29, R29, 0x5410, R28 ;  /* 0x000054101d1d7816 */ /* 0x000fe2000000001c */
[----:B------:R-:W-:Y:S01]  /*16a30*/  @P2 FMUL R98, R98, 0.25 ;  /* 0x3e80000062622820 */ /* 0x000fe20000400000 */
[----:B------:R-:W-:Y:S01]  /*16a40*/  SHF.R.U32.HI R20, RZ, 0x8, R20 ;  /* 0x00000008ff147819 */ /* 0x000fe20000011614 */
[----:B------:R-:W-:Y:S01]  /*16a50*/  @P2 FMUL R99, R99, 0.25 ;  /* 0x3e80000063632820 */ /* 0x000fe20000400000 */
[----:B------:R-:W-:Y:S01]  /*16a60*/  SHF.R.U32.HI R23, RZ, 0x8, R23 ;  /* 0x00000008ff177819 */ /* 0x000fe20000011617 */
[----:B------:R-:W-:Y:S01]  /*16a70*/  @P2 FMUL R106, R106, 0.25 ;  /* 0x3e8000006a6a2820 */ /* 0x000fe20000400000 */
[----:B------:R-:W-:Y:S01]  /*16a80*/  PRMT R28, R27, 0x5410, R46 ;  /* 0x000054101b1c7816 */ /* 0x000fe2000000002e */
[----:B------:R-:W-:Y:S01]  /*16a90*/  @P2 FMUL R107, R107, 0.25 ;  /* 0x3e8000006b6b2820 */ /* 0x000fe20000400000 */
[----:B------:R-:W-:Y:S01]  /*16aa0*/  SHF.R.U32.HI R24, RZ, 0x8, R24 ;  /* 0x00000008ff187819 */ /* 0x000fe20000011618 */
[----:B------:R-:W-:Y:S01]  /*16ab0*/  @P2 FMUL R114, R114, 0.25 ;  /* 0x3e80000072722820 */ /* 0x000fe20000400000 */
[----:B------:R-:W-:Y:S01]  /*16ac0*/  LOP3.LUT R46, R12, 0xffff, RZ, 0xc0, !PT ;  /* 0x0000ffff0c2e7812 */ /* 0x000fe200078ec0ff */
[----:B------:R-:W-:Y:S01]  /*16ad0*/  @P2 FMUL R115, R115, 0.25 ;  /* 0x3e80000073732820 */ /* 0x000fe20000400000 */
[----:B------:R-:W-:Y:S01]  /*16ae0*/  SHF.R.U32.HI R33, RZ, 0x8, R33 ;  /* 0x00000008ff217819 */ /* 0x000fe20000011621 */
[----:B------:R-:W-:Y:S01]  /*16af0*/  @P2 FMUL R122, R122, 0.25 ;  /* 0x3e8000007a7a2820 */ /* 0x000fe20000400000 */
[----:B------:R-:W-:Y:S01]  /*16b00*/  SHF.R.U32.HI R30, RZ, 0x8, R30 ;  /* 0x00000008ff1e7819 */ /* 0x000fe2000001161e */
[----:B------:R-:W-:Y:S01]  /*16b10*/  @P2 FMUL R123, R123, 0.25 ;  /* 0x3e8000007b7b2820 */ /* 0x000fe20000400000 */
[----:B------:R-:W-:Y:S01]  /*16b20*/  PRMT R12, R4, 0x3340, R5 ;  /* 0x00003340040c7816 */ /* 0x000fe20000000005 */
        /* <DEDUP_REMOVED lines=13> */
[----:B------:R-:W-:Y:S01]  /*16c00*/  PRMT R20, R16, 0x3340, R1 ;  /* 0x0000334010147816 */ /* 0x000fe20000000001 */
[----:B------:R-:W-:Y:S01]  /*16c10*/  @!P4 FMUL R91, R91, 16777216 ;  /* 0x4b8000005b5bc820 */ /* 0x000fe20000400000 */
[----:B------:R-:W-:Y:S01]  /*16c20*/  SHF.R.U32.HI R36, RZ, 0x8, R36 ;  /* 0x00000008ff247819 */ /* 0x000fe20000011624 */
[C---:B------:R-:W-:Y:S01]  /*16c30*/  FMUL R74, R133.reuse, R74 ;  /* 0x0000004a854a7220 */ /* 0x040fe20000400000 */
[----:B------:R-:W-:Y:S01]  /*16c40*/  SHF.R.U32.HI R35, RZ, 0x8, R35 ;  /* 0x00000008ff237819 */ /* 0x000fe20000011623 */
[C---:B------:R-:W-:Y:S01]  /*16c50*/  FMUL R75, R133.reuse, R75 ;  /* 0x0000004b854b7220 */ /* 0x040fe20000400000 */
[----:B------:R-:W-:Y:S01]  /*16c60*/  PRMT R16, R4, 0x3340, R23 ;  /* 0x0000334004107816 */ /* 0x000fe20000000017 */
[C---:B------:R-:W-:Y:S01]  /*16c70*/  FMUL R82, R133.reuse, R82 ;  /* 0x0000005285527220 */ /* 0x040fe20000400000 */
[----:B------:R-:W-:Y:S01]  /*16c80*/  PRMT R23, R24, 0x3340, R1 ;  /* 0x0000334018177816 */ /* 0x000fe20000000001 */
[----:B------:R-:W-:Y:S01]  /*16c90*/  FMUL R83, R133, R83 ;  /* 0x0000005385537220 */ /* 0x000fe20000400000 */
[----:B------:R-:W-:Y:S01]  /*16ca0*/  PRMT R24, R33, 0x3340, R30 ;  /* 0x0000334021187816 */ /* 0x000fe2000000001e */
[C---:B------:R-:W-:Y:S01]  /*16cb0*/  FMUL R90, R133.reuse, R90 ;  /* 0x0000005a855a7220 */ /* 0x040fe20000400000 */
[----:B------:R-:W-:Y:S01]  /*16cc0*/  LOP3.LUT R5, R36, 0xffff, RZ, 0xc0, !PT ;  /* 0x0000ffff24057812 */ /* 0x000fe200078ec0ff */
[----:B------:R-:W-:Y:S01]  /*16cd0*/  FMUL R91, R133, R91 ;  /* 0x0000005b855b7220 */ /* 0x000fe20000400000 */
[----:B------:R-:W-:Y:S01]  /*16ce0*/  LOP3.LUT R30, R35, 0xffff, RZ, 0xc0, !PT ;  /* 0x0000ffff231e7812 */ /* 0x000fe200078ec0ff */
[----:B------:R-:W-:Y:S01]  /*16cf0*/  @!P4 FMUL R98, R98, 16777216 ;  /* 0x4b8000006262c820 */ /* 0x000fe20000400000 */
[----:B------:R-:W-:Y:S01]  /*16d00*/  SHF.R.U32.HI R40, RZ, 0x8, R40 ;  /* 0x00000008ff287819 */ /* 0x000fe20000011628 */
[----:B------:R-:W-:Y:S01]  /*16d10*/  @!P4 FMUL R99, R99, 16777216 ;  /* 0x4b8000006363c820 */ /* 0x000fe20000400000 */
[----:B------:R-:W-:Y:S01]  /*16d20*/  SHF.R.U32.HI R52, RZ, 0x8, R52 ;  /* 0x00000008ff347819 */ /* 0x000fe20000011634 */
[C---:B------:R-:W-:Y:S01]  /*16d30*/  FMUL R98, R133.reuse, R98 ;  /* 0x0000006285627220 */ /* 0x040fe20000400000 */
[----:B------:R-:W-:Y:S01]  /*16d40*/  SHF.R.U32.HI R37, RZ, 0x8, R37 ;  /* 0x00000008ff257819 */ /* 0x000fe20000011625 */
[----:B------:R-:W-:Y:S01]  /*16d50*/  FMUL R99, R133, R99 ;  /* 0x0000006385637220 */ /* 0x000fe20000400000 */
[----:B------:R-:W-:Y:S01]  /*16d60*/  PRMT R30, R5, 0x3340, R30 ;  /* 0x00003340051e7816 */ /* 0x000fe2000000001e */
[----:B------:R-:W-:Y:S01]  /*16d70*/  @!P4 FMUL R122, R122, 16777216 ;  /* 0x4b8000007a7ac820 */ /* 0x000fe20000400000 */
[----:B------:R-:W-:Y:S01]  /*16d80*/  LOP3.LUT R40, R40, 0xffff, RZ, 0xc0, !PT ;  /* 0x0000ffff28287812 */ /* 0x000fe200078ec0ff */
[----:B------:R-:W-:Y:S01]  /*16d90*/  @!P4 FMUL R123, R123, 16777216 ;  /* 0x4b8000007b7bc820 */ /* 0x000fe20000400000 */
[----:B------:R-:W-:Y:S01]  /*16da0*/  LOP3.LUT R5, R52, 0xffff, RZ, 0xc0, !PT ;  /* 0x0000ffff34057812 */ /* 0x000fe200078ec0ff */
[----:B------:R-:W-:Y:S01]  /*16db0*/  @!P4 FMUL R130, R130, 16777216 ;  /* 0x4b8000008282c820 */ /* 0x000fe20000400000 */
[----:B------:R-:W-:Y:S01]  /*16dc0*/  LOP3.LUT R36, R37, 0xffff, RZ, 0xc0, !PT ;  /* 0x0000ffff25247812 */ /* 0x000fe200078ec0ff */
[----:B------:R-:W-:Y:S01]  /*16dd0*/  @!P4 FMUL R131, R131, 16777216 ;  /* 0x4b8000008383c820 */ /* 0x000fe20000400000 */
[----:B------:R-:W-:Y:S01]  /*16de0*/  SHF.R.U32.HI R68, RZ, 0x8, R68 ;  /* 0x00000008ff447819 */ /* 0x000fe20000011644 */
[C---:B------:R-:W-:Y:S01]  /*16df0*/  FMUL R122, R133.reuse, R122 ;  /* 0x0000007a857a7220 */ /* 0x040fe20000400000 */
[----:B------:R-:W-:Y:S01]  /*16e00*/  SHF.R.U32.HI R41, RZ, 0x8, R41 ;  /* 0x00000008ff297819 */ /* 0x000fe20000011629 */
[C---:B------:R-:W-:Y:S01]  /*16e10*/  FMUL R123, R133.reuse, R123 ;  /* 0x0000007b857b7220 */ /* 0x040fe20000400000 */
[----:B------:R-:W-:Y:S01]  /*16e20*/  PRMT R35, R40, 0x3340, R1 ;  /* 0x0000334028237816 */ /* 0x000fe20000000001 */
[----:B------:R-:W-:Y:S01]  /*16e30*/  FMUL R130, R133, R130 ;  /* 0x0000008285827220 */ /* 0x000fe20000400000 */
[----:B------:R-:W-:Y:S01]  /*16e40*/  PRMT R36, R5, 0x3340, R36 ;  /* 0x0000334005247816 */ /* 0x000fe20000000024 */
[----:B------:R-:W-:Y:S01]  /*16e50*/  FMUL R131, R133, R131 ;  /* 0x0000008385837220 */ /* 0x000fe20000400000 */
[----:B------:R-:W-:Y:S01]  /*16e60*/  LOP3.LUT R5, R68, 0xffff, RZ, 0xc0, !PT ;  /* 0x0000ffff44057812 */ /* 0x000fe200078ec0ff */
[----:B------:R-:W-:Y:S01]  /*16e70*/  @!P4 FMUL R106, R106, 16777216 ;  /* 0x4b8000006a6ac820 */ /* 0x000fe20000400000 */
[----:B------:R-:W-:Y:S01]  /*16e80*/  LOP3.LUT R40, R41, 0xffff, RZ, 0xc0, !PT ;  /* 0x0000ffff29287812 */ /* 0x000fe200078ec0ff */
[----:B------:R-:W-:Y:S01]  /*16e90*/  @!P4 FMUL R107, R107, 16777216 ;  /* 0x4b8000006b6bc820 */ /* 0x000fe20000400000 */
[----:B------:R-:W-:Y:S01]  /*16ea0*/  SHF.R.U32.HI R84, RZ, 0x8, R84 ;  /* 0x00000008ff547819 */ /* 0x000fe20000011654 */
[----:B------:R-:W-:Y:S01]  /*16eb0*/  @!P4 FMUL R114, R114, 16777216 ;  /* 0x4b8000007272c820 */ /* 0x000fe20000400000 */
[----:B------:R-:W-:Y:S01]  /*16ec0*/  PRMT R40, R5, 0x3340, R40 ;  /* 0x0000334005287816 */ /* 0x000fe20000000028 */
[----:B------:R-:W-:Y:S01]  /*16ed0*/  IMAD.MOV.U32 R5, RZ, RZ, 0x3dc6b27f ;  /* 0x3dc6b27fff057424 */ /* 0x000fe200078e00ff */
[----:B------:R-:W-:Y:S01]  /*16ee0*/  SHF.R.U32.HI R43, RZ, 0x8, R43 ;  /* 0x00000008ff2b7819 */ /* 0x000fe2000001162b */
[----:B------:R-:W-:Y:S01]  /*16ef0*/  @!P4 FMUL R115, R115, 16777216 ;  /* 0x4b8000007373c820 */ /* 0x000fe20000400000 */
[----:B------:R-:W-:Y:S01]  /*16f00*/  LOP3.LUT R84, R84, 0xffff, RZ, 0xc0, !PT ;  /* 0x0000ffff54547812 */ /* 0x000fe200078ec0ff */
[C---:B------:R-:W-:Y:S01]  /*16f10*/  FFMA.FTZ R5, R132.reuse, R5, -0.16845393180847167969 ;  /* 0xbe2c7f3084057423 */ /* 0x040fe20000010005 */
[----:B------:R-:W-:Y:S01]  /*16f20*/  LOP3.LUT R43, R43, 0xffff, RZ, 0xc0, !PT ;  /* 0x0000ffff2b2b7812 */ /* 0x000fe200078ec0ff */
[----:B------:R-:W-:Y:S01]  /*16f30*/  FMUL R106, R133, R106 ;  /* 0x0000006a856a7220 */ /* 0x000fe20000400000 */
[----:B------:R-:W-:Y:S01]  /*16f40*/  F2FP.SATFINITE.E4M3.F32.PACK_AB_MERGE_C R116, R117, R116, RZ ;  /* 0x000000747574723e */ /* 0x000fe200048070ff */
[C---:B------:R-:W-:Y:S01]  /*16f50*/  FFMA.FTZ R5, R132.reuse, R5, 0.1716887056827545166 ;  /* 0x3e2fcf2a84057423 */ /* 0x040fe20000010005 */
[----:B------:R-:W-:Y:S01]  /*16f60*/  F2FP.SATFINITE.E4M3.F32.PACK_AB_MERGE_C R118, R119, R118, RZ ;  /* 0x000000767776723e */ /* 0x000fe200048070ff */
[----:B------:R-:W-:Y:S01]  /*16f70*/  FMUL R107, R133, R107 ;  /* 0x0000006b856b7220 */ /* 0x000fe20000400000 */
[----:B------:R-:W-:Y:S01]  /*16f80*/  F2FP.SATFINITE.E4M3.F32.PACK_AB_MERGE_C R120, R121, R120, RZ ;  /* 0x000000787978723e */ /* 0x000fe200048070ff */
[----:B------:R-:W-:Y:S01]  /*16f90*/  FFMA.FTZ R5, R132, R5, -0.17900948226451873779 ;  /* 0xbe374e4384057423 */ /* 0x000fe20000010005 */
[----:B------:R-:W-:Y:S01]  /*16fa0*/  PRMT R84, R84, 0x3340, R43 ;  /* 0x0000334054547816 */ /* 0x000fe2000000002b */
[C---:B------:R-:W-:Y:S01]  /*16fb0*/  FMUL R114, R133.reuse, R114 ;  /* 0x0000007285727220 */ /* 0x040fe20000400000 */
[----:B------:R-:W-:Y:S01]  /*16fc0*/  LOP3.LUT R116, R116, 0xffff, RZ, 0xc0, !PT ;  /* 0x0000ffff74747812 */ /* 0x000fe200078ec0ff */
[----:B------:R-:W-:Y:S01]  /*16fd0*/  FFMA.FTZ R5, R132, R5, 0.20512372255325317383 ;  /* 0x3e520bf484057423 */ /* 0x000fe20000010005 */
[----:B------:R-:W-:Y:S01]  /*16fe0*/  LOP3.LUT R55, R118, 0xffff, RZ, 0xc0, !PT ;  /* 0x0000ffff76377812 */ /* 0x000fe200078ec0ff */
[----:B------:R-:W-:Y:S01]  /*16ff0*/  FMUL R115, R133, R115 ;  /* 0x0000007385737220 */ /* 0x000fe20000400000 */
[----:B------:R-:W-:Y:S01]  /*17000*/  LOP3.LUT R120, R120, 0xffff, RZ, 0xc0, !PT ;  /* 0x0000ffff78787812 */ /* 0x000fe200078ec0ff */
[----:B------:R-:W-:Y:S01]  /*17010*/  FFMA.FTZ R5, R132, R5, -0.24046532809734344482 ;  /* 0xbe763c8b84057423 */ /* 0x000fe20000010005 */
[----:B------:R-:W-:-:S02]  /*17020*/  SHF.R.U32.HI R32, RZ, 0x8, R32 ;  /* 0x00000008ff207819 */ /* 0x000fc40000011620 */
[----:B------:R-:W-:Y:S01]  /*17030*/  F2FP.SATFINITE.E4M3.F32.PACK_AB_MERGE_C R100, R101, R100, RZ ;  /* 0x000000646564723e */ /* 0x000fe200048070ff */
[C---:B------:R-:W-:Y:S01]  /*17040*/  FFMA.FTZ R5, R132.reuse, R5, 0.28857114911079406738 ;  /* 0x3e93bf9984057423 */ /* 0x040fe20000010005 */
[----:B------:R-:W-:Y:S02]  /*17050*/  F2FP.SATFINITE.E4M3.F32.PACK_AB_MERGE_C R102, R103, R102, RZ ;  /* 0x000000666766723e */ /* 0x000fe400048070ff */
[----:B------:R-:W-:Y:S01]  /*17060*/  F2FP.SATFINITE.E4M3.F32.PACK_AB_MERGE_C R104, R105, R104, RZ ;  /* 0x000000686968723e */ /* 0x000fe200048070ff */
[C---:B------:R-:W-:Y:S01]  /*17070*/  FFMA.FTZ R43, R132.reuse, R5, -0.36067417263984680176 ;  /* 0xbeb8aa49842b7423 */ /* 0x040fe20000010005 */
[----:B------:R-:W-:Y:S02]  /*17080*/  SHF.R.U32.HI R44, RZ, 0x8, R44 ;  /* 0x00000008ff2c7819 */ /* 0x000fe4000001162c */
[----:B------:R-:W-:Y:S01]  /*17090*/  SHF.R.U32.HI R39, RZ, 0x8, R39 ;  /* 0x00000008ff277819 */ /* 0x000fe20000011627 */
[----:B------:R-:W-:Y:S01]  /*170a0*/  FFMA.FTZ R43, R132, R43, 0.48089820146560668945 ;  /* 0x3ef6384a842b7423 */ /* 0x000fe2000001002b */
[----:B------:R-:W-:-:S02]  /*170b0*/  F2FP.SATFINITE.E4M3.F32.PACK_AB_MERGE_C R50, R51, R50, RZ ;  /* 0x000000323332723e */ /* 0x000fc400048070ff */
[----:B------:R-:W-:Y:S01]  /*170c0*/  PRMT R57, R120, 0x3340, R1 ;  /* 0x0000334078397816 */ /* 0x000fe20000000001 */
[----:B------:R-:W-:Y:S01]  /*170d0*/  FFMA.FTZ R43, R132, R43, -0.72134751081466674805 ;  /* 0xbf38aa3b842b7423 */ /* 0x000fe2000001002b */
[----:B------:R-:W-:Y:S02]  /*170e0*/  PRMT R54, R116, 0x3340, R55 ;  /* 0x0000334074367816 */ /* 0x000fe40000000037 */
[----:B------:R-:W-:Y:S01]  /*170f0*/  LOP3.LUT R32, R32, 0xffff, RZ, 0xc0, !PT ;  /* 0x0000ffff20207812 */ /* 0x000fe200078ec0ff */
[C---:B------:R-:W-:Y:S01]  /*17100*/  FMUL R43, R132.reuse, R43 ;  /* 0x0000002b842b7220 */ /* 0x040fe20000400000 */
[----:B------:R-:W-:Y:S02]  /*17110*/  F2FP.SATFINITE.E4M3.F32.PACK_AB_MERGE_C R124, R125, R124, RZ ;  /* 0x0000007c7d7c723e */ /* 0x000fe400048070ff */
[----:B------:R-:W-:Y:S01]  /*17120*/  F2FP.SATFINITE.E4M3.F32.PACK_AB_MERGE_C R126, R127, R126, RZ ;  /* 0x0000007e7f7e723e */ /* 0x000fe200048070ff */
[----:B------:R-:W-:Y:S01]  /*17130*/  FMUL R43, R132, R43 ;  /* 0x0000002b842b7220 */ /* 0x000fe20000400000 */
[----:B------:R-:W-:-:S02]  /*17140*/  F2FP.SATFINITE.E4M3.F32.PACK_AB_MERGE_C R128, R129, R128, RZ ;  /* 0x000000808180723e */ /* 0x000fc400048070ff */
[----:B------:R-:W-:Y:S01]  /*17150*/  LOP3.LUT R100, R100, 0xffff, RZ, 0xc0, !PT ;  /* 0x0000ffff64647812 */ /* 0x000fe200078ec0ff */
[----:B------:R-:W-:Y:S01]  /*17160*/  FFMA.FTZ R43, R132, 1.4426950216293334961, R43 ;  /* 0x3fb8aa3b842b7823 */ /* 0x000fe2000001002b */
[----:B------:R-:W-:Y:S02]  /*17170*/  LOP3.LUT R51, R102, 0xffff, RZ, 0xc0, !PT ;  /* 0x0000ffff66337812 */ /* 0x000fe400078ec0ff */
[----:B------:R-:W-:Y:S01]  /*17180*/  LOP3.LUT R104, R104, 0xffff, RZ, 0xc0, !PT ;  /* 0x0000ffff68687812 */ /* 0x000fe200078ec0ff */
[----:B------:R-:W-:Y:S01]  /*17190*/  FADD R43, R134, R43 ;  /* 0x0000002b862b7221 */ /* 0x000fe20000000000 */
[----:B------:R-:W-:Y:S02]  /*171a0*/  LOP3.LUT R44, R44, 0xffff, RZ, 0xc0, !PT ;  /* 0x0000ffff2c2c7812 */ /* 0x000fe400078ec0ff */
[----:B------:R-:W-:Y:S02]  /*171b0*/  LOP3.LUT R39, R39, 0xffff, RZ, 0xc0, !PT ;  /* 0x0000ffff27277812 */ /* 0x000fe400078ec0ff */
[----:B------:R-:W-:-:S02]  /*171c0*/  SHF.R.U32.HI R47, RZ, 0x8, R47 ;  /* 0x00000008ff2f7819 */ /* 0x000fc4000001162f */
[----:B------:R-:W-:Y:S02]  /*171d0*/  PRMT R27, R54, 0x5410, R57 ;  /* 0x00005410361b7816 */ /* 0x000fe40000000039 */
[--C-:B------:R-:W-:Y:S02]  /*171e0*/  PRMT R33, R32, 0x3340, R1.reuse ;  /* 0x0000334020217816 */ /* 0x100fe40000000001 */
[----:B------:R-:W-:Y:S02]  /*171f0*/  PRMT R38, R104, 0x3340, R1 ;  /* 0x0000334068267816 */ /* 0x000fe40000000001 */
[----:B------:R-:W-:Y:S02]  /*17200*/  PRMT R25, R100, 0x3340, R51 ;  /* 0x0000334064197816 */ /* 0x000fe40000000033 */
[----:B------:R-:W-:Y:S02]  /*17210*/  LOP3.LUT R124, R124, 0xffff, RZ, 0xc0, !PT ;  /* 0x0000ffff7c7c7812 */ /* 0x000fe400078ec0ff */
[----:B------:R-:W-:-:S02]  /*17220*/  LOP3.LUT R57, R126, 0xffff, RZ, 0xc0, !PT ;  /* 0x0000ffff7e397812 */ /* 0x000fc400078ec0ff */
[----:B------:R-:W-:Y:S02]  /*17230*/  LOP3.LUT R128, R128, 0xffff, RZ, 0xc0, !PT ;  /* 0x0000ffff80807812 */ /* 0x000fe400078ec0ff */
[----:B------:R-:W-:Y:S02]  /*17240*/  PRMT R32, R44, 0x3340, R39 ;  /* 0x000033402c207816 */ /* 0x000fe40000000027 */
[----:B------:R-:W-:Y:S02]  /*17250*/  SHF.R.U32.HI R8, RZ, 0x8, R8 ;  /* 0x00000008ff087819 */ /* 0x000fe40000011608 */
[----:B------:R-:W-:Y:S02]  /*17260*/  SHF.R.U32.HI R31, RZ, 0x8, R31 ;  /* 0x00000008ff1f7819 */ /* 0x000fe4000001161f */
[----:B------:R-:W-:Y:S02]  /*17270*/  LOP3.LUT R44, R47, 0xffff, RZ, 0xc0, !PT ;  /* 0x0000ffff2f2c7812 */ /* 0x000fe400078ec0ff */
[----:B------:R-:W-:-:S02]  /*17280*/  LOP3.LUT R18, R18, 0xffff, RZ, 0xc0, !PT ;  /* 0x0000ffff12127812 */ /* 0x000fc400078ec0ff */
[----:B------:R-:W-:Y:S02]  /*17290*/  LOP3.LUT R10, R10, 0xffff, RZ, 0xc0, !PT ;  /* 0x0000ffff0a0a7812 */ /* 0x000fe400078ec0ff */
[----:B------:R-:W-:Y:S02]  /*172a0*/  LOP3.LUT R47, R26, 0xffff, RZ, 0xc0, !PT ;  /* 0x0000ffff1a2f7812 */ /* 0x000fe400078ec0ff */
[----:B------:R-:W-:Y:S02]  /*172b0*/  LOP3.LUT R34, R34, 0xffff, RZ, 0xc0, !PT ;  /* 0x0000ffff22227812 */ /* 0x000fe400078ec0ff */
[----:B------:R-:W-:Y:S02]  /*172c0*/  F2FP.SATFINITE.E4M3.F32.PACK_AB_MERGE_C R58, R59, R58, RZ ;  /* 0x0000003a3b3a723e */ /* 0x000fe400048070ff */
[----:B------:R-:W-:Y:S02]  /*172d0*/  PRMT R25, R25, 0x5410, R38 ;  /* 0x0000541019197816 */ /* 0x000fe40000000026 */
[----:B------:R-:W-:-:S02]  /*172e0*/  PRMT R59, R128, 0x3340, R1 ;  /* 0x00003340803b7816 */ /* 0x000fc40000000001 */
[----:B------:R-:W-:Y:S02]  /*172f0*/  PRMT R54, R124, 0x3340, R57 ;  /* 0x000033407c367816 */ /* 0x000fe40000000039 */
[----:B------:R-:W-:Y:S02]  /*17300*/  LOP3.LUT R38, R8, 0xffff, RZ, 0xc0, !PT ;  /* 0x0000ffff08267812 */ /* 0x000fe400078ec0ff */
[----:B------:R-:W-:Y:S02]  /*17310*/  LOP3.LUT R31, R31, 0xffff, RZ, 0xc0, !PT ;  /* 0x0000ffff1f1f7812 */ /* 0x000fe400078ec0ff */
[----:B------:R-:W-:Y:S02]  /*17320*/  PRMT R5, R7, 0x4210, R18 ;  /* 0x0000421007057816 */ /* 0x000fe40000000012 */
[----:B------:R-:W-:Y:S02]  /*17330*/  PRMT R4, R9, 0x4210, R10 ;  /* 0x0000421009047816 */ /* 0x000fe4000000000a */
[----:B------:R-:W-:-:S02]  /*17340*/  PRMT R6, R6, 0x4210, R47 ;  /* 0x0000421006067816 */ /* 0x000fc4000000002f */
[----:B------:R-:W-:Y:S02]  /*17350*/  PRMT R7, R21, 0x4210, R34 ;  /* 0x0000421015077816 */ /* 0x000fe40000000022 */
[----:B------:R-:W-:Y:S02]  /*17360*/  PRMT R8, R54, 0x5410, R59 ;  /* 0x0000541036087816 */ /* 0x000fe4000000003b */
[----:B------:R-:W-:Y:S01]  /*17370*/  PRMT R59, R38, 0x3340, R1 ;  /* 0x00003340263b7816 */ /* 0x000fe20000000001 */
[----:B-1----:R0:W-:Y:S01]  /*17380*/  STS.128 [R0], R4 ;  /* 0x0000000400007388 */ /* 0x0021e20000000c00 */
[----:B------:R-:W-:Y:S02]  /*17390*/  PRMT R31, R46, 0x3340, R31 ;  /* 0x000033402e1f7816 */ /* 0x000fe4000000001f */
[----:B------:R-:W-:Y:S02]  /*173a0*/  PRMT R59, R12, 0x5410, R59 ;  /* 0x000054100c3b7816 */ /* 0x000fe4000000003b */
[----:B------:R-:W-:-:S02]  /*173b0*/  PRMT R31, R31, 0x5410, R20 ;  /* 0x000054101f1f7816 */ /* 0x000fc40000000014 */
[----:B------:R-:W-:Y:S02]  /*173c0*/  PRMT R16, R16, 0x5410, R23 ;  /* 0x0000541010107816 */ /* 0x000fe40000000017 */
[----:B------:R-:W-:Y:S02]  /*173d0*/  PRMT R33, R24, 0x5410, R33 ;  /* 0x0000541018217816 */ /* 0x000fe40000000021 */
[----:B------:R-:W-:Y:S02]  /*173e0*/  SHF.R.U32.HI R60, RZ, 0x8, R60 ;  /* 0x00000008ff3c7819 */ /* 0x000fe4000001163c */
[----:B------:R-:W-:Y:S02]  /*173f0*/  SHF.R.U32.HI R45, RZ, 0x8, R45 ;  /* 0x00000008ff2d7819 */ /* 0x000fe4000001162d */
[----:B------:R-:W-:Y:S01]  /*17400*/  LOP3.LUT R61, R60, 0xffff, RZ, 0xc0, !PT ;  /* 0x0000ffff3c3d7812 */ /* 0x000fe200078ec0ff */
[----:B0-----:R-:W-:Y:S01]  /*17410*/  @P1 IMAD.MOV.U32 R4, RZ, RZ, 0x7f800000 ;  /* 0x7f800000ff041424 */ /* 0x001fe200078e00ff */
[----:B------:R-:W-:-:S02]  /*17420*/  PRMT R5, R31, 0x5210, R18 ;  /* 0x000052101f057816 */ /* 0x000fc40000000012 */
[----:B------:R-:W-:Y:S01]  /*17430*/  PRMT R6, R16, 0x5210, R47 ;  /* 0x0000521010067816 */ /* 0x000fe2000000002f */
[----:B------:R-:W-:Y:S01]  /*17440*/  @P1 FFMA.FTZ R43, R3, R4, +INF ;  /* 0x7f800000032b1423 */ /* 0x000fe20000010004 */
[----:B------:R-:W-:Y:S02]  /*17450*/  PRMT R4, R59, 0x5210, R10 ;  /* 0x000052103b047816 */ /* 0x000fe4000000000a */
[----:B------:R-:W-:Y:S02]  /*17460*/  PRMT R7, R33, 0x5210, R34 ;  /* 0x0000521021077816 */ /* 0x000fe40000000022 */
[----:B------:R-:W-:Y:S02]  /*17470*/  LOP3.LUT R38, R45, 0xffff, RZ, 0xc0, !PT ;  /* 0x0000ffff2d267812 */ /* 0x000fe400078ec0ff */
[----:B------:R-:W-:Y:S01]  /*17480*/  SHF.R.U32.HI R76, RZ, 0x8, R76 ;  /* 0x00000008ff4c7819 */ /* 0x000fe2000001164c */
[----:B------:R0:W-:Y:S01]  /*17490*/  STS.128 [R0+0x400], R4 ;  /* 0x0004000400007388 */ /* 0x0001e20000000c00 */
[----:B------:R-:W-:-:S02]  /*174a0*/  SHF.R.U32.HI R56, RZ, 0x8, R56 ;  /* 0x00000008ff387819 */ /* 0x000fc40000011638 */
[----:B------:R-:W-:Y:S02]  /*174b0*/  SHF.R.U32.HI R80, RZ, 0x8, R80 ;  /* 0x00000008ff507819 */ /* 0x000fe40000011650 */
[----:B------:R-:W-:Y:S02]  /*174c0*/  PRMT R38, R61, 0x3340, R38 ;  /* 0x000033403d267816 */ /* 0x000fe40000000026 */
[----:B------:R-:W-:Y:S02]  /*174d0*/  LOP3.LUT R61, R76, 0xffff, RZ, 0xc0, !PT ;  /* 0x0000ffff4c3d7812 */ /* 0x000fe400078ec0ff */
[----:B------:R-:W-:Y:S02]  /*174e0*/  LOP3.LUT R56, R56, 0xffff, RZ, 0xc0, !PT ;  /* 0x0000ffff38387812 */ /* 0x000fe400078ec0ff */
[----:B------:R-:W-:Y:S02]  /*174f0*/  LOP3.LUT R80, R80, 0xffff, RZ, 0xc0, !PT ;  /* 0x0000ffff50507812 */ /* 0x000fe400078ec0ff */
[----:B------:R-:W-:-:S02]  /*17500*/  SHF.R.U32.HI R48, RZ, 0x8, R48 ;  /* 0x00000008ff307819 */ /* 0x000fc40000011630 */
[----:B------:R-:W-:Y:S02]  /*17510*/  PRMT R44, R61, 0x3340, R44 ;  /* 0x000033403d2c7816 */ /* 0x000fe4000000002c */
[--C-:B------:R-:W-:Y:S02]  /*17520*/  PRMT R39, R56, 0x3340, R1.reuse ;  /* 0x0000334038277816 */ /* 0x100fe40000000001 */
[----:B------:R-:W-:Y:S02]  /*17530*/  PRMT R61, R80, 0x3340, R1 ;  /* 0x00003340503d7816 */ /* 0x000fe40000000001 */
[----:B------:R-:W-:Y:S02]  /*17540*/  FSETP.NEU.AND P2, PT, R3, RZ, PT ;  /* 0x000000ff0300720b */ /* 0x000fe40003f4d000 */
[----:B------:R-:W-:Y:S02]  /*17550*/  F2FP.SATFINITE.E4M3.F32.PACK_AB_MERGE_C R66, R67, R66, RZ ;  /* 0x000000424342723e */ /* 0x000fe400048070ff */
[----:B------:R-:W-:-:S02]  /*17560*/  LOP3.LUT R48, R48, 0xffff, RZ, 0xc0, !PT ;  /* 0x0000ffff30307812 */ /* 0x000fc400078ec0ff */
[----:B------:R-:W-:Y:S02]  /*17570*/  LOP3.LUT R3, R139, 0x7f, RZ, 0xc0, !PT ;  /* 0x0000007f8b037812 */ /* 0x000fe400078ec0ff */
[----:B------:R-:W-:Y:S02]  /*17580*/  PRMT R35, R30, 0x5410, R35 ;  /* 0x000054101e237816 */ /* 0x000fe40000000023 */
[----:B------:R-:W-:Y:S01]  /*17590*/  PRMT R9, R36, 0x5410, R39 ;  /* 0x0000541024097816 */ /* 0x000fe20000000027 */
[----:B------:R-:W1:Y:S01]  /*175a0*/  S2R R30, SR_TID.X ;  /* 0x00000000001e7919 */ /* 0x000e620000002100 */
[----:B------:R-:W-:Y:S02]  /*175b0*/  PRMT R61, R44, 0x5410, R61 ;  /* 0x000054102c3d7816 */ /* 0x000fe4000000003d */
[----:B------:R-:W-:Y:S02]  /*175c0*/  LOP3.LUT R42, R42, 0xffff, RZ, 0xc0, !PT ;  /* 0x0000ffff2a2a7812 */ /* 0x000fe400078ec0ff */
[----:B------:R-:W-:-:S02]  /*175d0*/  PRMT R37, R48, 0x3340, R1 ;  /* 0x0000334030257816 */ /* 0x000fc40000000001 */
[----:B------:R-:W-:Y:S02]  /*175e0*/  LOP3.LUT R39, R66, 0xffff, RZ, 0xc0, !PT ;  /* 0x0000ffff42277812 */ /* 0x000fe400078ec0ff */
[----:B------:R-:W-:Y:S02]  /*175f0*/  LEA R44, R3, UR9, 0x4 ;  /* 0x00000009032c7c11 */ /* 0x000fe4000f8e20ff */
[--C-:B------:R-:W-:Y:S02]  /*17600*/  PRMT R16, R19, 0x4210, R42.reuse ;  /* 0x0000421013107816 */ /* 0x100fe4000000002a */
[----:B------:R-:W-:Y:S02]  /*17610*/  PRMT R37, R32, 0x5410, R37 ;  /* 0x0000541020257816 */ /* 0x000fe40000000025 */
[----:B------:R-:W-:Y:S01]  /*17620*/  PRMT R36, R35, 0x5210, R42 ;  /* 0x0000521023247816 */ /* 0x000fe2000000002a */
[----:B------:R-:W-:Y:S01]  /*17630*/  BAR.SYNC.DEFER_BLOCKING 0x0 ;  /* 0x0000000000007b1d */ /* 0x000fe20000010000 */
[----:B------:R-:W-:-:S02]  /*17640*/  PRMT R19, R22, 0x4210, R39 ;  /* 0x0000421016137816 */ /* 0x000fc40000000027 */
[----:B------:R-:W-:Y:S02]  /*17650*/  SHF.R.U32.HI R64, RZ, 0x8, R64 ;  /* 0x00000008ff407819 */ /* 0x000fe40000011640 */
[----:B------:R-:W-:Y:S02]  /*17660*/  LOP3.LUT R50, R50, 0xffff, RZ, 0xc0, !PT ;  /* 0x0000ffff32327812 */ /* 0x000fe400078ec0ff */
[----:B------:R-:W-:Y:S02]  /*17670*/  LOP3.LUT R64, R64, 0xffff, RZ, 0xc0, !PT ;  /* 0x0000ffff40407812 */ /* 0x000fe400078ec0ff */
[----:B------:R-:W-:Y:S02]  /*17680*/  LOP3.LUT R58, R58, 0xffff, RZ, 0xc0, !PT ;  /* 0x0000ffff3a3a7812 */ /* 0x000fe400078ec0ff */
[----:B------:R-:W-:Y:S02]  /*17690*/  PRMT R41, R64, 0x3340, R1 ;  /* 0x0000334040297816 */ /* 0x000fe40000000001 */
[----:B------:R-:W-:-:S02]  /*176a0*/  PRMT R17, R17, 0x4210, R50 ;  /* 0x0000421011117816 */ /* 0x000fc40000000032 */
[----:B------:R-:W-:Y:S02]  /*176b0*/  PRMT R12, R38, 0x5410, R41 ;  /* 0x00005410260c7816 */ /* 0x000fe40000000029 */
[----:B------:R-:W-:Y:S02]  /*176c0*/  PRMT R37, R37, 0x5210, R50 ;  /* 0x0000521025257816 */ /* 0x000fe40000000032 */
[--C-:B------:R-:W-:Y:S02]  /*176d0*/  PRMT R18, R11, 0x4210, R58.reuse ;  /* 0x000042100b127816 */ /* 0x100fe4000000003a */
[----:B------:R-:W-:Y:S02]  /*176e0*/  PRMT R38, R9, 0x5210, R58 ;  /* 0x0000521009267816 */ /* 0x000fe4000000003a */
[----:B------:R-:W-:Y:S01]  /*176f0*/  PRMT R39, R12, 0x5210, R39 ;  /* 0x000052100c277816 */ /* 0x000fe20000000027 */
[----:B------:R-:W-:Y:S01]  /*17700*/  LDS.128 R32, [R44] ;  /* 0x000000002c207984 */ /* 0x000fe20000000c00 */
[----:B------:R-:W-:-:S02]  /*17710*/  SHF.R.U32.HI R72, RZ, 0x8, R72 ;  /* 0x00000008ff487819 */ /* 0x000fc40000011648 */
[----:B------:R-:W-:Y:S01]  /*17720*/  F2FP.SATFINITE.E4M3.F32.PACK_AB_MERGE_C R74, R75, R74, RZ ;  /* 0x0000004a4b4a723e */ /* 0x000fe200048070ff */
[----:B------:R-:W3:Y:S01]  /*17730*/  LDS.128 R20, [R44+0x800] ;  /* 0x000800002c147984 */ /* 0x000ee20000000c00 */
[----:B------:R-:W-:Y:S02]  /*17740*/  LOP3.LUT R72, R72, 0xffff, RZ, 0xc0, !PT ;  /* 0x0000ffff48487812 */ /* 0x000fe400078ec0ff */
[----:B------:R-:W-:Y:S01]  /*17750*/  F2FP.SATFINITE.E4M3.F32.PACK_AB_MERGE_C R82, R83, R82, RZ ;  /* 0x000000525352723e */ /* 0x000fe200048070ff */
[----:B------:R-:W-:Y:S01]  /*17760*/  BAR.SYNC.DEFER_BLOCKING 0x0 ;  /* 0x0000000000007b1d */ /* 0x000fe20000010000 */
[----:B------:R-:W-:Y:S02]  /*17770*/  F2FP.SATFINITE.E4M3.F32.PACK_AB_MERGE_C R90, R91, R90, RZ ;  /* 0x0000005a5b5a723e */ /* 0x000fe400048070ff */
[----:B------:R-:W-:Y:S02]  /*17780*/  PRMT R45, R72, 0x3340, R1 ;  /* 0x00003340482d7816 */ /* 0x000fe40000000001 */
[----:B------:R-:W-:-:S02]  /*17790*/  LOP3.LUT R3, R74, 0xffff, RZ, 0xc0, !PT ;  /* 0x0000ffff4a037812 */ /* 0x000fc400078ec0ff */
[----:B------:R-:W-:Y:S02]  /*177a0*/  LOP3.LUT R82, R82, 0xffff, RZ, 0xc0, !PT ;  /* 0x0000ffff52527812 */ /* 0x000fe400078ec0ff */
[----:B------:R-:W-:Y:S02]  /*177b0*/  LOP3.LUT R90, R90, 0xffff, RZ, 0xc0, !PT ;  /* 0x0000ffff5a5a7812 */ /* 0x000fe400078ec0ff */
[----:B------:R-:W-:Y:S02]  /*177c0*/  PRMT R24, R40, 0x5410, R45 ;  /* 0x0000541028187816 */ /* 0x000fe4000000002d */
[----:B------:R-:W-:Y:S02]  /*177d0*/  PRMT R40, R14, 0x4210, R3 ;  /* 0x000042100e287816 */ /* 0x000fe40000000003 */
[----:B------:R-:W-:Y:S02]  /*177e0*/  PRMT R41, R15, 0x4210, R82 ;  /* 0x000042100f297816 */ /* 0x000fe40000000052 */
[----:B------:R-:W-:-:S02]  /*177f0*/  PRMT R42, R13, 0x4210, R90 ;  /* 0x000042100d2a7816 */ /* 0x000fc4000000005a */
[----:B------:R-:W-:Y:S02]  /*17800*/  SHF.R.U32.HI R88, RZ, 0x8, R88 ;  /* 0x00000008ff587819 */ /* 0x000fe40000011658 */
[----:B------:R-:W-:Y:S02]  /*17810*/  SHF.R.U32.HI R92, RZ, 0x8, R92 ;  /* 0x00000008ff5c7819 */ /* 0x000fe4000001165c */
[----:B------:R-:W-:Y:S01]  /*17820*/  SHF.R.U32.HI R49, RZ, 0x8, R49 ;  /* 0x00000008ff317819 */ /* 0x000fe20000011631 */
[----:B------:R-:W-:Y:S01]  /*17830*/  STS.128 [R0], R16 ;  /* 0x0000001000007388 */ /* 0x000fe20000000c00 */
[----:B------:R-:W-:Y:S02]  /*17840*/  SHF.R.U32.HI R96, RZ, 0x8, R96 ;  /* 0x00000008ff607819 */ /* 0x000fe40000011660 */
[----:B------:R-:W-:Y:S01]  /*17850*/  LOP3.LUT R88, R88, 0xffff, RZ, 0xc0, !PT ;  /* 0x0000ffff58587812 */ /* 0x000fe200078ec0ff */
[----:B------:R-:W-:Y:S01]  /*17860*/  STS.128 [R0+0x400], R36 ;  /* 0x0004002400007388 */ /* 0x000fe20000000c00 */
[----:B------:R-:W-:-:S02]  /*17870*/  LOP3.LUT R92, R92, 0xffff, RZ, 0xc0, !PT ;  /* 0x0000ffff5c5c7812 */ /* 0x000fc400078ec0ff */
[----:B------:R-:W-:Y:S01]  /*17880*/  LOP3.LUT R49, R49, 0xffff, RZ, 0xc0, !PT ;  /* 0x0000ffff31317812 */ /* 0x000fe200078ec0ff */
[----:B------:R-:W-:Y:S01]  /*17890*/  BAR.SYNC.DEFER_BLOCKING 0x0 ;  /* 0x0000000000007b1d */ /* 0x000fe20000010000 */
[----:B------:R-:W-:Y:S02]  /*178a0*/  LOP3.LUT R96, R96, 0xffff, RZ, 0xc0, !PT ;  /* 0x0000ffff60607812 */ /* 0x000fe400078ec0ff */
[----:B------:R-:W-:Y:S02]  /*178b0*/  F2FP.SATFINITE.E4M3.F32.PACK_AB_MERGE_C R98, R99, R98, RZ ;  /* 0x000000626362723e */ /* 0x000fe400048070ff */
[----:B------:R-:W-:Y:S02]  /*178c0*/  PRMT R63, R88, 0x3340, R1 ;  /* 0x00003340583f7816 */ /* 0x000fe40000000001 */
[----:B------:R-:W-:Y:S02]  /*178d0*/  PRMT R49, R92, 0x3340, R49 ;  /* 0x000033405c317816 */ /* 0x000fe40000000031 */
[----:B------:R-:W-:-:S02]  /*178e0*/  PRMT R96, R96, 0x3340, R1 ;  /* 0x0000334060607816 */ /* 0x000fc40000000001 */
[----:B------:R-:W-:Y:S02]  /*178f0*/  FSEL R43, R43, -INF , P2 ;  /* 0xff8000002b2b7808 */ /* 0x000fe40001000000 */
[----:B------:R-:W-:Y:S02]  /*17900*/  PRMT R63, R84, 0x5410, R63 ;  /* 0x00005410543f7816 */ /* 0x000fe4000000003f */
[----:B------:R-:W-:Y:S01]  /*17910*/  PRMT R49, R49, 0x5410, R96 ;  /* 0x0000541031317816 */ /* 0x000fe20000000060 */
[----:B------:R-:W-:Y:S01]  /*17920*/  FFMA R2, R43, 0.69314718246459960938, R2 ;  /* 0x3f3172182b027823 */ /* 0x000fe20000000002 */
[----:B------:R-:W-:Y:S02]  /*17930*/  LOP3.LUT R98, R98, 0xffff, RZ, 0xc0, !PT ;  /* 0x0000ffff62627812 */ /* 0x000fe400078ec0ff */
[----:B------:R-:W-:Y:S02]  /*17940*/  PRMT R88, R24, 0x5210, R3 ;  /* 0x0000521018587816 */ /* 0x000fe40000000003 */
[----:B------:R-:W-:-:S02]  /*17950*/  PRMT R89, R61, 0x5210, R82 ;  /* 0x000052103d597816 */ /* 0x000fc40000000052 */
[----:B------:R-:W-:Y:S01]  /*17960*/  PRMT R90, R63, 0x5210, R90 ;  /* 0x000052103f5a7816 */ /* 0x000fe2000000005a */
[----:B------:R-:W-:Y:S01]  /*17970*/  LDS.128 R16, [R44] ;  /* 0x000000002c107984 */ /* 0x000fe20000000c00 */
[--C-:B------:R-:W-:Y:S02]  /*17980*/  PRMT R43, R29, 0x4210, R98.reuse ;  /* 0x000042101d2b7816 */ /* 0x100fe40000000062 */
[----:B------:R-:W-:Y:S01]  /*17990*/  PRMT R91, R49, 0x5210, R98 ;  /* 0x00005210315b7816 */ /* 0x000fe20000000062 */
[----:B------:R-:W-:Y:S01]  /*179a0*/  LDS.128 R12, [R44+0x800] ;  /* 0x000800002c0c7984 */ /* 0x000fe20000000c00 */
[----:B------:R-:W-:Y:S02]  /*179b0*/  SHF.R.U32.HI R124, RZ, 0x8, R124 ;  /* 0x00000008ff7c7819 */ /* 0x000fe4000001167c */
[----:B------:R-:W-:Y:S01]  /*179c0*/  SHF.R.U32.HI R57, RZ, 0x8, R57 ;  /* 0x00000008ff397819 */ /* 0x000fe20000011639 */
[----:B------:R-:W-:Y:S01]  /*179d0*/  BAR.SYNC.DEFER_BLOCKING 0x0 ;  /* 0x0000000000007b1d */ /* 0x000fe20000010000 */
[----:B------:R-:W-:-:S02]  /*179e0*/  SHF.R.U32.HI R128, RZ, 0x8, R128 ;  /* 0x00000008ff807819 */ /* 0x000fc40000011680 */
[----:B------:R-:W-:Y:S02]  /*179f0*/  LOP3.LUT R124, R124, 0xffff, RZ, 0xc0, !PT ;  /* 0x0000ffff7c7c7812 */ /* 0x000fe400078ec0ff */
[----:B------:R-:W-:Y:S02]  /*17a00*/  LOP3.LUT R57, R57, 0xffff, RZ, 0xc0, !PT ;  /* 0x0000ffff39397812 */ /* 0x000fe400078ec0ff */
[----:B------:R-:W-:Y:S02]  /*17a10*/  LOP3.LUT R128, R128, 0xffff, RZ, 0xc0, !PT ;  /* 0x0000ffff80807812 */ /* 0x000fe400078ec0ff */
[----:B------:R-:W-:Y:S02]  /*17a20*/  F2FP.SATFINITE.E4M3.F32.PACK_AB_MERGE_C R122, R123, R122, RZ ;  /* 0x0000007a7b7a723e */ /* 0x000fe400048070ff */
[----:B------:R-:W-:Y:S02]  /*17a30*/  F2FP.SATFINITE.E4M3.F32.PACK_AB_MERGE_C R130, R131, R130, RZ ;  /* 0x000000828382723e */ /* 0x000fe400048070ff */
[----:B------:R-:W-:-:S02]  /*17a40*/  PRMT R57, R124, 0x3340, R57 ;  /* 0x000033407c397816 */ /* 0x000fc40000000039 */
[----:B------:R-:W-:Y:S02]  /*17a50*/  PRMT R128, R128, 0x3340, R1 ;  /* 0x0000334080807816 */ /* 0x000fe40000000001 */
[----:B------:R-:W-:Y:S02]  /*17a60*/  LOP3.LUT R122, R122, 0xffff, RZ, 0xc0, !PT ;  /* 0x0000ffff7a7a7812 */ /* 0x000fe400078ec0ff */
[----:B0-----:R-:W-:Y:S02]  /*17a70*/  LOP3.LUT R5, R130, 0xffff, RZ, 0xc0, !PT ;  /* 0x0000ffff82057812 */ /* 0x001fe400078ec0ff */
[----:B------:R-:W-:Y:S02]  /*17a80*/  PRMT R128, R57, 0x5410, R128 ;  /* 0x0000541039807816 */ /* 0x000fe40000000080 */
[----:B------:R-:W-:Y:S01]  /*17a90*/  PRMT R26, R27, 0x4210, R122 ;  /* 0x000042101b1a7816 */ /* 0x000fe2000000007a */
[----:B------:R-:W-:Y:S01]  /*17aa0*/  STS.128 [R0], R40 ;  /* 0x0000002800007388 */ /* 0x000fe20000000c00 */
[----:B------:R-:W-:-:S02]  /*17ab0*/  PRMT R27, R8, 0x4210, R5 ;  /* 0x00004210081b7816 */ /* 0x000fc40000000005 */
[----:B------:R-:W-:Y:S01]  /*17ac0*/  PRMT R123, R128, 0x5210, R5 ;  /* 0x00005210807b7816 */ /* 0x000fe20000000005 */
[----:B------:R-:W-:Y:S01]  /*17ad0*/  STS.128 [R0+0x400], R88 ;  /* 0x0004005800007388 */ /* 0x000fe20000000c00 */
[----:B------:R-:W-:Y:S02]  /*17ae0*/  F2FP.SATFINITE.E4M3.F32.PACK_AB_MERGE_C R106, R107, R106, RZ ;  /* 0x0000006a6b6a723e */ /* 0x000fe400048070ff */
[----:B------:R-:W-:Y:S01]  /*17af0*/  F2FP.SATFINITE.E4M3.F32.PACK_AB_MERGE_C R114, R115, R114, RZ ;  /* 0x000000727372723e */ /* 0x000fe200048070ff */
[----:B------:R-:W-:Y:S01]  /*17b00*/  BAR.SYNC.DEFER_BLOCKING 0x0 ;  /* 0x0000000000007b1d */ /* 0x000fe20000010000 */
[----:B------:R-:W-:Y:S02]  /*17b10*/  LOP3.LUT R106, R106, 0xffff, RZ, 0xc0, !PT ;  /* 0x0000ffff6a6a7812 */ /* 0x000fe400078ec0ff */
[----:B------:R-:W-:Y:S02]  /*17b20*/  LOP3.LUT R3, R114, 0xffff, RZ, 0xc0, !PT ;  /* 0x0000ffff72037812 */ /* 0x000fe400078ec0ff */
[----:B------:R-:W-:-:S02]  /*17b30*/  PRMT R24, R25, 0x4210, R106 ;  /* 0x0000421019187816 */ /* 0x000fc4000000006a */
[----:B------:R-:W-:Y:S02]  /*17b40*/  PRMT R25, R28, 0x4210, R3 ;  /* 0x000042101c197816 */ /* 0x000fe40000000003 */
[----:B------:R-:W-:Y:S02]  /*17b50*/  IADD3 R135, PT, PT, R135, UR9, R137 ;  /* 0x0000000987877c10 */ /* 0x000fe4000fffe089 */
[----:B-1----:R-:W-:Y:S02]  /*17b60*/  LOP3.LUT R31, R30, 0x3f, RZ, 0xc0, !PT ;  /* 0x0000003f1e1f7812 */ /* 0x002fe400078ec0ff */
[----:B------:R-:W-:Y:S01]  /*17b70*/  SHF.R.U32.HI R108, RZ, 0x8, R108 ;  /* 0x00000008ff6c7819 */ /* 0x000fe2000001166c */
[----:B------:R-:W0:Y:S01]  /*17b80*/  S2R R30, SR_CTAID.X ;  /* 0x00000000001e7919 */ /* 0x000e220000002500 */
[----:B------:R-:W-:Y:S02]  /*17b90*/  SHF.R.U32.HI R53, RZ, 0x8, R53 ;  /* 0x00000008ff357819 */ /* 0x000fe40000011635 */
[----:B------:R-:W-:Y:S01]  /*17ba0*/  SHF.R.U32.HI R112, RZ, 0x8, R112 ;  /* 0x00000008ff707819 */ /* 0x000fe20000011670 */
[----:B------:R-:W-:Y:S01]  /*17bb0*/  STL [R1+0xfc], R135 ;  /* 0x0000fc8701007387 */ /* 0x000fe20000100800 */
[----:B------:R-:W-:-:S02]  /*17bc0*/  LOP3.LUT R108, R108, 0xffff, RZ, 0xc0, !PT ;  /* 0x0000ffff6c6c7812 */ /* 0x000fc400078ec0ff */
[----:B------:R-:W-:Y:S01]  /*17bd0*/  LOP3.LUT R53, R53, 0xffff, RZ, 0xc0, !PT ;  /* 0x0000ffff35357812 */ /* 0x000fe200078ec0ff */
[----:B------:R1:W-:Y:S01]  /*17be0*/  STL [R1+0xf0], R2 ;  /* 0x0000f00201007387 */ /* 0x0003e20000100800 */
[----:B------:R-:W-:Y:S02]  /*17bf0*/  LOP3.LUT R112, R112, 0xffff, RZ, 0xc0, !PT ;  /* 0x0000ffff70707812 */ /* 0x000fe400078ec0ff */
[----:B------:R-:W-:Y:S01]  /*17c00*/  PRMT R53, R108, 0x3340, R53 ;  /* 0x000033406c357816 */ /* 0x000fe20000000035 */
[----:B------:R-:W4:Y:S01]  /*17c10*/  LDS.128 R8, [R44] ;  /* 0x000000002c087984 */ /* 0x000f220000000c00 */
[----:B------:R-:W-:Y:S02]  /*17c20*/  PRMT R112, R112, 0x3340, R1 ;  /* 0x0000334070707816 */ /* 0x000fe40000000001 */
[----:B------:R-:W-:Y:S01]  /*17c30*/  SHF.R.U32.HI R100, RZ, 0x8, R100 ;  /* 0x00000008ff647819 */ /* 0x000fe20000011664 */
[----:B------:R-:W5:Y:S01]  /*17c40*/  LDS.128 R4, [R44+0x800] ;  /* 0x000800002c047984 */ /* 0x000f620000000c00 */
[----:B------:R-:W-:-:S02]  /*17c50*/  PRMT R112, R53, 0x5410, R112 ;  /* 0x0000541035707816 */ /* 0x000fc40000000070 */
[----:B------:R-:W-:Y:S01]  /*17c60*/  SHF.R.U32.HI R51, RZ, 0x8, R51 ;  /* 0x00000008ff337819 */ /* 0x000fe20000011633 */
[----:B------:R-:W-:Y:S01]  /*17c70*/  BAR.SYNC.DEFER_BLOCKING 0x0 ;  /* 0x0000000000007b1d */ /* 0x000fe20000010000 */
[----:B------:R-:W-:Y:S02]  /*17c80*/  SHF.R.U32.HI R104, RZ, 0x8, R104 ;  /* 0x00000008ff687819 */ /* 0x000fe40000011668 */
[----:B------:R-:W-:Y:S02]  /*17c90*/  SHF.R.U32.HI R116, RZ, 0x8, R116 ;  /* 0x00000008ff747819 */ /* 0x000fe40000011674 */
[----:B------:R-:W-:Y:S02]  /*17ca0*/  SHF.R.U32.HI R55, RZ, 0x8, R55 ;  /* 0x00000008ff377819 */ /* 0x000fe40000011637 */
[----:B------:R-:W-:Y:S02]  /*17cb0*/  SHF.R.U32.HI R120, RZ, 0x8, R120 ;  /* 0x00000008ff787819 */ /* 0x000fe40000011678 */
[----:B------:R-:W-:-:S02]  /*17cc0*/  PRMT R121, R112, 0x5210, R3 ;  /* 0x0000521070797816 */ /* 0x000fc40000000003 */
[----:B-1----:R-:W1:Y:S01]  /*17cd0*/  LDC.64 R2, c[0x0][0x398] ;  /* 0x0000e600ff027b82 */ /* 0x002e620000000a00 */
[----:B------:R-:W-:Y:S01]  /*17ce0*/  LOP3.LUT R100, R100, 0xffff, RZ, 0xc0, !PT ;  /* 0x0000ffff64647812 */ /* 0x000fe200078ec0ff */
[----:B0-----:R-:W-:Y:S01]  /*17cf0*/  IMAD R30, R30, 0x40, R31 ;  /* 0x000000401e1e7824 */ /* 0x001fe200078e021f */
[----:B------:R-:W-:Y:S02]  /*17d00*/  LOP3.LUT R51, R51, 0xffff, RZ, 0xc0, !PT ;  /* 0x0000ffff33337812 */ /* 0x000fe400078ec0ff */
[----:B------:R-:W-:Y:S02]  /*17d10*/  LOP3.LUT R104, R104, 0xffff, RZ, 0xc0, !PT ;  /* 0x0000ffff68687812 */ /* 0x000fe400078ec0ff */
[----:B------:R-:W-:Y:S02]  /*17d20*/  LOP3.LUT R116, R116, 0xffff, RZ, 0xc0, !PT ;  /* 0x0000ffff74747812 */ /* 0x000fe400078ec0ff */
[----:B------:R-:W-:Y:S02]  /*17d30*/  LOP3.LUT R55, R55, 0xffff, RZ, 0xc0, !PT ;  /* 0x0000ffff37377812 */ /* 0x000fe400078ec0ff */
[----:B------:R-:W-:Y:S01]  /*17d40*/  LOP3.LUT R120, R120, 0xffff, RZ, 0xc0, !PT ;  /* 0x0000ffff78787812 */ /* 0x000fe200078ec0ff */
[----:B------:R3:W-:Y:S01]  /*17d50*/  STS.128 [R0], R24 ;  /* 0x0000001800007388 */ /* 0x0007e20000000c00 */
[----:B------:R-:W-:-:S02]  /*17d60*/  PRMT R51, R100, 0x3340, R51 ;  /* 0x0000334064337816 */ /* 0x000fc40000000033 */
[----:B------:R-:W-:Y:S02]  /*17d70*/  PRMT R104, R104, 0x3340, R1 ;  /* 0x0000334068687816 */ /* 0x000fe40000000001 */
[----:B------:R-:W-:Y:S02]  /*17d80*/  PRMT R55, R116, 0x3340, R55 ;  /* 0x0000334074377816 */ /* 0x000fe40000000037 */
[----:B------:R-:W-:Y:S02]  /*17d90*/  PRMT R120, R120, 0x3340, R1 ;  /* 0x0000334078787816 */ /* 0x000fe40000000001 */
[----:B------:R-:W-:Y:S02]  /*17da0*/  PRMT R51, R51, 0x5410, R104 ;  /* 0x0000541033337816 */ /* 0x000fe40000000068 */
[----:B------:R-:W-:Y:S02]  /*17db0*/  PRMT R55, R55, 0x5410, R120 ;  /* 0x0000541037377816 */ /* 0x000fe40000000078 */
[----:B------:R-:W-:-:S02]  /*17dc0*/  PRMT R120, R51, 0x5210, R106 ;  /* 0x0000521033787816 */ /* 0x000fc4000000006a */
[----:B------:R-:W-:Y:S02]  /*17dd0*/  PRMT R122, R55, 0x5210, R122 ;  /* 0x00005210377a7816 */ /* 0x000fe4000000007a */
[C---:B---3--:R-:W-:Y:S02]  /*17de0*/  PRMT R24, R20.reuse, 0x7773, RZ ;  /* 0x0000777314187816 */ /* 0x048fe400000000ff */
[C---:B------:R-:W-:Y:S01]  /*17df0*/  PRMT R25, R20.reuse, 0x7772, RZ ;  /* 0x0000777214197816 */ /* 0x040fe200000000ff */
[----:B------:R-:W-:Y:S01]  /*17e00*/  STS.128 [R0+0x400], R120 ;  /* 0x0004007800007388 */ /* 0x000fe20000000c00 */
[----:B------:R-:W-:Y:S02]  /*17e10*/  PRMT R26, R20, 0x7771, RZ ;  /* 0x00007771141a7816 */ /* 0x000fe400000000ff */
[C---:B------:R-:W-:Y:S01]  /*17e20*/  PRMT R75, R33.reuse, 0x7773, RZ ;  /* 0x00007773214b7816 */ /* 0x040fe200000000ff */
[----:B------:R0:W-:Y:S01]  /*17e30*/  STL [R1+0x74], R24 ;  /* 0x0000741801007387 */ /* 0x0001e20000100800 */
[----:B------:R-:W-:-:S02]  /*17e40*/  PRMT R79, R33, 0x7772, RZ ;  /* 0x00007772214f7816 */ /* 0x000fc400000000ff */
[C---:B------:R-:W-:Y:S01]  /*17e50*/  PRMT R81, R33.reuse, 0x7771, RZ ;  /* 0x0000777121517816 */ /* 0x040fe200000000ff */
[----:B------:R3:W-:Y:S01]  /*17e60*/  STL [R1+0x70], R25 ;  /* 0x0000701901007387 */ /* 0x0007e20000100800 */
[----:B------:R-:W-:Y:S02]  /*17e70*/  PRMT R83, R33, 0x7770, RZ ;  /* 0x0000777021537816 */ /* 0x000fe400000000ff */
[C---:B----4-:R-:W-:Y:S01]  /*17e80*/  PRMT R29, R9.reuse, 0x7772, RZ ;  /* 0x00007772091d7816 */ /* 0x050fe200000000ff */
[----:B------:R-:W-:Y:S01]  /*17e90*/  STL [R1+0x6c], R26 ;  /* 0x00006c1a01007387 */ /* 0x000fe20000100800 */
[----:B------:R-:W-:Y:S02]  /*17ea0*/  PRMT R28, R9, 0x7771, RZ ;  /* 0x00007771091c7816 */ /* 0x000fe400000000ff */
[----:B0-----:R-:W-:Y:S02]  /*17eb0*/  PRMT R24, R20, 0x7770, RZ ;  /* 0x0000777014187816 */ /* 0x001fe400000000ff */
[----:B------:R-:W-:-:S02]  /*17ec0*/  PRMT R20, R21, 0x7772, RZ ;  /* 0x0000777215147816 */ /* 0x000fc400000000ff */
[----:B---3--:R-:W-:Y:S01]  /*17ed0*/  PRMT R25, R21, 0x7773, RZ ;  /* 0x0000777315197816 */ /* 0x008fe200000000ff */
[----:B------:R0:W-:Y:S01]  /*17ee0*/  STL [R1+0x64], R24 ;  /* 0x0000641801007387 */ /* 0x0001e20000100800 */
[----:B------:R-:W-:Y:S02]  /*17ef0*/  SHF.R.U32.HI R0, RZ, 0x6, R139 ;  /* 0x00000006ff007819 */ /* 0x000fe4000001168b */
[----:B------:R-:W-:Y:S01]  /*17f00*/  PRMT R31, R9, 0x7770, RZ ;  /* 0x00007770091f7816 */ /* 0x000fe200000000ff */
[----:B------:R3:W-:Y:S01]  /*17f10*/  STL [R1+0x84], R25 ;  /* 0x0000841901007387 */ /* 0x0007e20000100800 */
[C---:B------:R-:W-:Y:S02]  /*17f20*/  PRMT R27, R10.reuse, 0x7772, RZ ;  /* 0x000077720a1b7816 */ /* 0x040fe400000000ff */
[----:B------:R-:W-:Y:S01]  /*17f30*/  PRMT R33, R10, 0x7770, RZ ;  /* 0x000077700a217816 */ /* 0x000fe200000000ff */
[----:B------:R4:W-:Y:S01]  /*17f40*/  STL [R1+0x80], R20 ;  /* 0x0000801401007387 */ /* 0x0009e20000100800 */
[----:B------:R-:W-:-:S02]  /*17f50*/  PRMT R85, R32, 0x7773, RZ ;  /* 0x0000777320557816 */ /* 0x000fc400000000ff */
[C---:B0-----:R-:W-:Y:S02]  /*17f60*/  PRMT R24, R21.reuse, 0x7771, RZ ;  /* 0x0000777115187816 */ /* 0x041fe400000000ff */
[----:B------:R-:W-:Y:S02]  /*17f70*/  PRMT R21, R21, 0x7770, RZ ;  /* 0x0000777015157816 */ /* 0x000fe400000000ff */
[----:B---3--:R-:W-:Y:S01]  /*17f80*/  PRMT R25, R9, 0x7773, RZ ;  /* 0x0000777309197816 */ /* 0x008fe200000000ff */
[----:B------:R0:W-:Y:S01]  /*17f90*/  STL [R1+0x7c], R24 ;  /* 0x00007c1801007387 */ /* 0x0001e20000100800 */
[----:B-----5:R-:W-:Y:S02]  /*17fa0*/  PRMT R9, R4, 0x7773, RZ ;  /* 0x0000777304097816 */ /* 0x020fe400000000ff */
[----:B----4-:R-:W-:Y:S01]  /*17fb0*/  PRMT R20, R22, 0x7773, RZ ;  /* 0x0000777316147816 */ /* 0x010fe200000000ff */
[----:B------:R3:W-:Y:S01]  /*17fc0*/  STL [R1+0x78], R21 ;  /* 0x0000781501007387 */ /* 0x0007e20000100800 */
[----:B------:R-:W-:-:S02]  /*17fd0*/  PRMT R87, R32, 0x7772, RZ ;  /* 0x0000777220577816 */ /* 0x000fc400000000ff */
[C---:B------:R-:W-:Y:S01]  /*17fe0*/  PRMT R89, R32.reuse, 0x7771, RZ ;  /* 0x0000777120597816 */ /* 0x040fe200000000ff */
[----:B------:R4:W-:Y:S01]  /*17ff0*/  STL [R1+0x94], R20 ;  /* 0x0000941401007387 */ /* 0x0009e20000100800 */
[----:B------:R-:W-:Y:S02]  /*18000*/  PRMT R91, R32, 0x7770, RZ ;  /* 0x00007770205b7816 */ /* 0x000fe400000000ff */
[----:B0-----:R-:W-:Y:S02]  /*18010*/  PRMT R24, R22, 0x7772, RZ ;  /* 0x0000777216187816 */ /* 0x001fe400000000ff */
[----:B------:R-:W-:Y:S02]  /*18020*/  PRMT R67, R34, 0x7773, RZ ;  /* 0x0000777322437816 */ /* 0x000fe400000000ff */
[----:B---3--:R-:W-:Y:S01]  /*18030*/  PRMT R21, R22, 0x7771, RZ ;  /* 0x0000777116157816 */ /* 0x008fe200000000ff */
[----:B------:R0:W-:Y:S01]  /*18040*/  STL [R1+0x90], R24 ;  /* 0x0000901801007387 */ /* 0x0001e20000100800 */
[----:B------:R-:W-:-:S02]  /*18050*/  PRMT R69, R34, 0x7772, RZ ;  /* 0x0000777222457816 */ /* 0x000fc400000000ff */
[----:B----4-:R-:W-:Y:S01]  /*18060*/  PRMT R20, R22, 0x7770, RZ ;  /* 0x0000777016147816 */ /* 0x010fe200000000ff */
[----:B------:R3:W-:Y:S01]  /*18070*/  STL [R1+0x8c], R21 ;  /* 0x00008c1501007387 */ /* 0x0007e20000100800 */
[----:B------:R-:W-:Y:S02]  /*18080*/  SGXT.U32 R22, R0, 0x1 ;  /* 0x000000010016781a */ /* 0x000fe40000000000 */
[C---:B------:R-:W-:Y:S01]  /*18090*/  PRMT R71, R34.reuse, 0x7771, RZ ;  /* 0x0000777122477816 */ /* 0x040fe200000000ff */
[----:B------:R4:W-:Y:S01]  /*180a0*/  STL [R1+0x88], R20 ;  /* 0x0000881401007387 */ /* 0x0009e20000100800 */
[----:B------:R-:W-:Y:S01]  /*180b0*/  PRMT R73, R34, 0x7770, RZ ;  /* 0x0000777022497816 */ /* 0x000fe200000000ff */
[----:B--2---:R-:W-:Y:S01]  /*180c0*/  IMAD R77, R22, R165, RZ ;  /* 0x000000a5164d7224 */ /* 0x004fe200078e02ff */
[----:B------:R-:W-:Y:S02]  /*180d0*/  PRMT R22, R12, 0x7771, RZ ;  /* 0x000077710c167816 */ /* 0x000fe400000000ff */
[----:B0-----:R-:W-:-:S02]  /*180e0*/  PRMT R24, R10, 0x7773, RZ ;  /* 0x000077730a187816 */ /* 0x001fc400000000ff */
[----:B---3--:R-:W-:Y:S02]  /*180f0*/  PRMT R21, R23, 0x7773, RZ ;  /* 0x0000777317157816 */ /* 0x008fe400000000ff */
[----:B------:R-:W-:Y:S02]  /*18100*/  PRMT R53, R35, 0x7773, RZ ;  /* 0x0000777323357816 */ /* 0x000fe400000000ff */
[----:B----4-:R-:W-:Y:S01]  /*18110*/  PRMT R20, R23, 0x7772, RZ ;  /* 0x0000777217147816 */ /* 0x010fe200000000ff */
[----:B------:R0:W-:Y:S01]  /*18120*/  STL [R1+0xa4], R21 ;  /* 0x0000a41501007387 */ /* 0x0001e20000100800 */
[C---:B------:R-:W-:Y:S02]  /*18130*/  PRMT R59, R35.reuse, 0x7772, RZ ;  /* 0x00007772233b7816 */ /* 0x040fe400000000ff */
[C---:B------:R-:W-:Y:S01]  /*18140*/  PRMT R63, R35.reuse, 0x7771, RZ ;  /* 0x00007771233f7816 */ /* 0x040fe200000000ff */
[----:B------:R2:W-:Y:S01]  /*18150*/  STL [R1+0xa0], R20 ;  /* 0x0000a01401007387 */ /* 0x0005e20000100800 */
[----:B------:R-:W-:-:S02]  /*18160*/  PRMT R65, R35, 0x7770, RZ ;  /* 0x0000777023417816 */ /* 0x000fc400000000ff */
[C---:B------:R-:W-:Y:S02]  /*18170*/  PRMT R26, R8.reuse, 0x7770, RZ ;  /* 0x00007770081a7816 */ /* 0x040fe400000000ff */
[----:B------:R-:W-:Y:S02]  /*18180*/  PRMT R34, R11, 0x7773, RZ ;  /* 0x000077730b227816 */ /* 0x000fe400000000ff */
[----:B0-----:R-:W-:Y:S02]  /*18190*/  PRMT R21, R23, 0x7771, RZ ;  /* 0x0000777117157816 */ /* 0x001fe400000000ff */
[----:B------:R-:W-:Y:S02]  /*181a0*/  PRMT R35, R11, 0x7772, RZ ;  /* 0x000077720b237816 */ /* 0x000fe400000000ff */
[----:B--2---:R-:W-:Y:S01]  /*181b0*/  PRMT R20, R23, 0x7770, RZ ;  /* 0x0000777017147816 */ /* 0x004fe200000000ff */
[----:B------:R0:W-:Y:S01]  /*181c0*/  STL [R1+0x9c], R21 ;  /* 0x00009c1501007387 */ /* 0x0001e20000100800 */
[----:B------:R-:W-:-:S02]  /*181d0*/  PRMT R23, R8, 0x7772, RZ ;  /* 0x0000777208177816 */ /* 0x000fc400000000ff */
[C---:B------:R-:W-:Y:S01]  /*181e0*/  PRMT R36, R11.reuse, 0x7771, RZ ;  /* 0x000077710b247816 */ /* 0x040fe200000000ff */
[----:B------:R-:W-:Y:S01]  /*181f0*/  STL [R1+0x98], R20 ;  /* 0x0000981401007387 */ /* 0x000fe20000100800 */
[----:B------:R-:W-:Y:S02]  /*18200*/  PRMT R32, R11, 0x7770, RZ ;  /* 0x000077700b207816 */ /* 0x000fe400000000ff */
[C---:B------:R-:W-:Y:S02]  /*18210*/  PRMT R61, R16.reuse, 0x7770, RZ ;  /* 0x00007770103d7816 */ /* 0x040fe400000000ff */
[----:B------:R-:W-:Y:S01]  /*18220*/  PRMT R57, R16, 0x7771, RZ ;  /* 0x0000777110397816 */ /* 0x000fe200000000ff */
[----:B0-----:R-:W-:Y:S01]  /*18230*/  IMAD R21, R30, UR5, RZ ;  /* 0x000000051e157c24 */ /* 0x001fe2000f8e02ff */
[----:B------:R-:W-:Y:S01]  /*18240*/  PRMT R30, R10, 0x7771, RZ ;  /* 0x000077710a1e7816 */ /* 0x000fe200000000ff */
[----:B------:R-:W-:Y:S01]  /*18250*/  USHF.R.S32.HI UR5, URZ, 0x1f, UR4 ;  /* 0x0000001fff057899 */ /* 0x000fe20008011404 */
[----:B------:R-:W-:-:S02]  /*18260*/  PRMT R10, R4, 0x7772, RZ ;  /* 0x00007772040a7816 */ /* 0x000fc400000000ff */
[----:B-1----:R-:W-:Y:S01]  /*18270*/  IADD3 R164, P1, P2, R21, UR4, R2 ;  /* 0x0000000415a47c10 */ /* 0x002fe2000fa3e002 */
[----:B------:R-:W0:Y:S01]  /*18280*/  LDCU UR4, c[0x0][0x3ec] ;  /* 0x00007d80ff0477ac */ /* 0x000e220008000800 */
[C---:B------:R-:W-:Y:S02]  /*18290*/  PRMT R2, R12.reuse, 0x7773, RZ ;  /* 0x000077730c027816 */ /* 0x040fe400000000ff */
[----:B------:R-:W-:Y:S02]  /*182a0*/  SHF.R.S32.HI R0, RZ, 0x1f, R21 ;  /* 0x0000001fff007819 */ /* 0x000fe40000011415 */
[----:B------:R-:W-:Y:S01]  /*182b0*/  PRMT R21, R12, 0x7772, RZ ;  /* 0x000077720c157816 */ /* 0x000fe200000000ff */
[----:B------:R1:W-:Y:S01]  /*182c0*/  STL [R1+0x40], R2 ;  /* 0x0000400201007387 */ /* 0x0003e20000100800 */
[----:B------:R-:W-:Y:S02]  /*182d0*/  IADD3.X R0, PT, PT, R0, UR5, R3, P1, P2 ;  /* 0x0000000500007c10 */ /* 0x000fe40008fe4403 */
[C---:B------:R-:W-:Y:S01]  /*182e0*/  PRMT R55, R16.reuse, 0x7772, RZ ;  /* 0x0000777210377816 */ /* 0x040fe200000000ff */
[----:B------:R2:W-:Y:S01]  /*182f0*/  STL [R1+0x3c], R21 ;  /* 0x00003c1501007387 */ /* 0x0005e20000100800 */
[----:B------:R-:W-:-:S02]  /*18300*/  PRMT R49, R16, 0x7773, RZ ;  /* 0x0000777310317816 */ /* 0x000fc400000000ff */
[C---:B------:R-:W-:Y:S01]  /*18310*/  PRMT R51, R17.reuse, 0x7770, RZ ;  /* 0x0000777011337816 */ /* 0x040fe200000000ff */
[----:B------:R3:W-:Y:S01]  /*18320*/  STL [R1+0x38], R22 ;  /* 0x0000381601007387 */ /* 0x0007e20000100800 */
[----:B------:R-:W-:Y:S02]  /*18330*/  PRMT R47, R17, 0x7771, RZ ;  /* 0x00007771112f7816 */ /* 0x000fe400000000ff */
[----:B-1----:R-:W-:Y:S02]  /*18340*/  PRMT R2, R12, 0x7770, RZ ;  /* 0x000077700c027816 */ /* 0x002fe400000000ff */
[C---:B------:R-:W-:Y:S02]  /*18350*/  PRMT R12, R13.reuse, 0x7772, RZ ;  /* 0x000077720d0c7816 */ /* 0x040fe400000000ff */
[----:B--2---:R-:W-:Y:S01]  /*18360*/  PRMT R21, R13, 0x7773, RZ ;  /* 0x000077730d157816 */ /* 0x004fe200000000ff */
[----:B------:R1:W-:Y:S01]  /*18370*/  STL [R1+0x34], R2 ;  /* 0x0000340201007387 */ /* 0x0003e20000100800 */
[----:B------:R-:W-:-:S02]  /*18380*/  PRMT R45, R17, 0x7772, RZ ;  /* 0x00007772112d7816 */ /* 0x000fc400000000ff */
[----:B---3--:R-:W-:Y:S01]  /*18390*/  PRMT R22, R8, 0x7773, RZ ;  /* 0x0000777308167816 */ /* 0x008fe200000000ff */
[----:B------:R2:W-:Y:S01]  /*183a0*/  STL [R1+0x50], R21 ;  /* 0x0000501501007387 */ /* 0x0005e20000100800 */
[----:B------:R-:W-:Y:S02]  /*183b0*/  PRMT R41, R17, 0x7773, RZ ;  /* 0x0000777311297816 */ /* 0x000fe400000000ff */
[C---:B------:R-:W-:Y:S01]  /*183c0*/  PRMT R43, R18.reuse, 0x7770, RZ ;  /* 0x00007770122b7816 */ /* 0x040fe200000000ff */
[----:B------:R3:W-:Y:S01]  /*183d0*/  STL [R1+0x4c], R12 ;  /* 0x00004c0c01007387 */ /* 0x0007e20000100800 */
[----:B------:R-:W-:Y:S02]  /*183e0*/  PRMT R39, R18, 0x7771, RZ ;  /* 0x0000777112277816 */ /* 0x000fe400000000ff */
[C---:B-1----:R-:W-:Y:S02]  /*183f0*/  PRMT R2, R13.reuse, 0x7771, RZ ;  /* 0x000077710d027816 */ /* 0x042fe400000000ff */
[----:B------:R-:W-:-:S02]  /*18400*/  PRMT R13, R13, 0x7770, RZ ;  /* 0x000077700d0d7816 */ /* 0x000fc400000000ff */
[----:B--2---:R-:W-:Y:S01]  /*18410*/  PRMT R21, R8, 0x7771, RZ ;  /* 0x0000777108157816 */ /* 0x004fe200000000ff */
[----:B------:R1:W-:Y:S01]  /*18420*/  STL [R1+0x48], R2 ;  /* 0x0000480201007387 */ /* 0x0003e20000100800 */
[----:B------:R-:W-:Y:S02]  /*18430*/  PRMT R37, R18, 0x7772, RZ ;  /* 0x0000777212257816 */ /* 0x000fe400000000ff */
[----:B---3--:R-:W-:Y:S01]  /*18440*/  PRMT R12, R14, 0x7773, RZ ;  /* 0x000077730e0c7816 */ /* 0x008fe200000000ff */
[----:B------:R2:W-:Y:S01]  /*18450*/  STL [R1+0x44], R13 ;  /* 0x0000440d01007387 */ /* 0x0005e20000100800 */
[----:B------:R-:W-:Y:S02]  /*18460*/  PRMT R17, R18, 0x7773, RZ ;  /* 0x0000777312117816 */ /* 0x000fe400000000ff */
[C---:B------:R-:W-:Y:S01]  /*18470*/  PRMT R16, R19.reuse, 0x7773, RZ ;  /* 0x0000777313107816 */ /* 0x040fe200000000ff */
[----:B------:R3:W-:Y:S01]  /*18480*/  STL [R1+0x60], R12 ;  /* 0x0000600c01007387 */ /* 0x0007e20000100800 */
[----:B------:R-:W-:-:S02]  /*18490*/  PRMT R18, R19, 0x7772, RZ ;  /* 0x0000777213127816 */ /* 0x000fc400000000ff */
[C---:B-1----:R-:W-:Y:S02]  /*184a0*/  PRMT R2, R14.reuse, 0x7772, RZ ;  /* 0x000077720e027816 */ /* 0x042fe400000000ff */
[C---:B------:R-:W-:Y:S02]  /*184b0*/  PRMT R20, R19.reuse, 0x7771, RZ ;  /* 0x0000777113147816 */ /* 0x040fe400000000ff */
[C---:B--2---:R-:W-:Y:S01]  /*184c0*/  PRMT R13, R14.reuse, 0x7771, RZ ;  /* 0x000077710e0d7816 */ /* 0x044fe200000000ff */
[----:B------:R1:W-:Y:S01]  /*184d0*/  STL [R1+0x5c], R2 ;  /* 0x00005c0201007387 */ /* 0x0003e20000100800 */
[----:B------:R-:W-:Y:S02]  /*184e0*/  PRMT R19, R19, 0x7770, RZ ;  /* 0x0000777013137816 */ /* 0x000fe400000000ff */
[----:B---3--:R-:W-:Y:S01]  /*184f0*/  PRMT R12, R14, 0x7770, RZ ;  /* 0x000077700e0c7816 */ /* 0x008fe200000000ff */
[----:B------:R2:W-:Y:S01]  /*18500*/  STL [R1+0x58], R13 ;  /* 0x0000580d01007387 */ /* 0x0005e20000100800 */
[----:B------:R-:W-:-:S03]  /*18510*/  LEA.HI R14, R139, 0xe, RZ, 0x1a ;  /* 0x0000000e8b0e7811 */ /* 0x000fc600078fd0ff */
[----:B------:R3:W-:Y:S01]  /*18520*/  STL [R1+0x54], R12 ;  /* 0x0000540c01007387 */ /* 0x0007e20000100800 */
[C---:B-1----:R-:W-:Y:S02]  /*18530*/  PRMT R2, R15.reuse, 0x7773, RZ ;  /* 0x000077730f027816 */ /* 0x042fe400000000ff */
[----:B--2---:R-:W-:-:S03]  /*18540*/  PRMT R13, R15, 0x7772, RZ ;  /* 0x000077720f0d7816 */ /* 0x004fc600000000ff */
[----:B------:R1:W-:Y:S01]  /*18550*/  STL [R1+0xec], R2 ;  /* 0x0000ec0201007387 */ /* 0x0003e20000100800 */
[----:B---3--:R-:W-:-:S03]  /*18560*/  PRMT R12, R15, 0x7771, RZ ;  /* 0x000077710f0c7816 */ /* 0x008fc600000000ff */
[----:B------:R2:W-:Y:S04]  /*18570*/  STL [R1+0xe8], R13 ;  /* 0x0000e80d01007387 */ /* 0x0005e80000100800 */
[----:B------:R3:W-:Y:S01]  /*18580*/  STL [R1+0xe4], R12 ;  /* 0x0000e40c01007387 */ /* 0x0007e20000100800 */
[----:B-1----:R-:W-:Y:S01]  /*18590*/  PRMT R2, R15, 0x7770, RZ ;  /* 0x000077700f027816 */ /* 0x002fe200000000ff */
[----:B--2---:R-:W-:-:S04]  /*185a0*/  IMAD R13, R165, 0x2, R77 ;  /* 0x00000002a50d7824 */ /* 0x004fc800078e024d */
[----:B------:R1:W-:Y:S01]  /*185b0*/  STL [R1+0xe0], R2 ;  /* 0x0000e00201007387 */ /* 0x0003e20000100800 */
[----:B---3--:R-:W-:-:S03]  /*185c0*/  PRMT R12, R4, 0x7771, RZ ;  /* 0x00007771040c7816 */ /* 0x008fc600000000ff */
[----:B------:R2:W-:Y:S01]  /*185d0*/  STL [R1+0xdc], R9 ;  /* 0x0000dc0901007387 */ /* 0x0005e20000100800 */
[----:B------:R-:W-:-:S03]  /*185e0*/  IMAD R11, R165, 0x2, R13 ;  /* 0x00000002a50b7824 */ /* 0x000fc600078e020d */
[----:B------:R3:W-:Y:S01]  /*185f0*/  STL [R1+0xd8], R10 ;  /* 0x0000d80a01007387 */ /* 0x0007e20000100800 */
[----:B------:R-:W-:Y:S01]  /*18600*/  BAR.SYNC.DEFER_BLOCKING 0x0 ;  /* 0x0000000000007b1d */ /* 0x000fe20000010000 */
[----:B-1----:R-:W-:Y:S02]  /*18610*/  IADD3 R2, P1, PT, R77, R164, RZ ;  /* 0x000000a44d027210 */ /* 0x002fe40007f3e0ff */
[----:B--2---:R-:W-:Y:S02]  /*18620*/  PRMT R9, R4, 0x7770, RZ ;  /* 0x0000777004097816 */ /* 0x004fe400000000ff */
[C---:B------:R-:W-:Y:S02]  /*18630*/  PRMT R4, R5.reuse, 0x7772, RZ ;  /* 0x0000777205047816 */ /* 0x040fe400000000ff */
[----:B---3--:R-:W-:Y:S01]  /*18640*/  PRMT R10, R5, 0x7773, RZ ;  /* 0x00007773050a7816 */ /* 0x008fe200000000ff */
[----:B------:R-:W-:Y:S01]  /*18650*/  STL [R1+0xd4], R12 ;  /* 0x0000d40c01007387 */ /* 0x000fe20000100800 */
[----:B------:R-:W-:Y:S01]  /*18660*/  LEA.HI.X.SX32 R3, R77, R0, 0x1, P1 ;  /* 0x000000004d037211 */ /* 0x000fe200008f0eff */
[----:B------:R-:W-:Y:S01]  /*18670*/  IMAD R77, R14, R165, RZ ;  /* 0x000000a50e4d7224 */ /* 0x000fe200078e02ff */
[----:B------:R-:W-:Y:S01]  /*18680*/  IADD3 R8, P1, PT, R13, R164, RZ ;  /* 0x000000a40d087210 */ /* 0x000fe20007f3e0ff */
[----:B------:R1:W-:Y:S04]  /*18690*/  STL [R1+0xc4], R9 ;  /* 0x0000c40901007387 */ /* 0x0003e80000100800 */
[----:B------:R-:W-:Y:S04]  /*186a0*/  STL [R1+0xd0], R10 ;  /* 0x0000d00a01007387 */ /* 0x000fe80000100800 */
[----:B------:R2:W-:Y:S01]  /*186b0*/  STL [R1+0xcc], R4 ;  /* 0x0000cc0401007387 */ /* 0x0005e20000100800 */
[----:B-1----:R-:W-:-:S02]  /*186c0*/  PRMT R9, R5, 0x7771, RZ ;  /* 0x0000777105097816 */ /* 0x002fc400000000ff */
[----:B------:R-:W-:Y:S01]  /*186d0*/  PRMT R5, R5, 0x7770, RZ ;  /* 0x0000777005057816 */ /* 0x000fe200000000ff */
[----:B------:R1:W-:Y:S04]  /*186e0*/  STG.E.U8 desc[UR22][R2.64], R91 ;  /* 0x0000005b02007986 */ /* 0x0003e8000c101116 */
[----:B------:R3:W-:Y:S01]  /*186f0*/  STL [R1+0xc8], R9 ;  /* 0x0000c80901007387 */ /* 0x0007e20000100800 */
[----:B--2---:R-:W-:-:S03]  /*18700*/  PRMT R4, R6, 0x7773, RZ ;  /* 0x0000777306047816 */ /* 0x004fc600000000ff */
[----:B------:R2:W-:Y:S04]  /*18710*/  STL [R1+0x2c], R5 ;  /* 0x00002c0501007387 */ /* 0x0005e80000100800 */
[----:B------:R4:W-:Y:S01]  /*18720*/  STL [R1+0xc0], R4 ;  /* 0x0000c00401007387 */ /* 0x0009e20000100800 */
[----:B-1----:R-:W-:Y:S02]  /*18730*/  IADD3 R2, P2, PT, R77, R164, RZ ;  /* 0x000000a44d027210 */ /* 0x002fe40007f5e0ff */
[C---:B---3--:R-:W-:Y:S02]  /*18740*/  PRMT R9, R6.reuse, 0x7772, RZ ;  /* 0x0000777206097816 */ /* 0x048fe400000000ff */
[----:B--2---:R-:W-:-:S03]  /*18750*/  PRMT R5, R6, 0x7771, RZ ;  /* 0x0000777106057816 */ /* 0x004fc600000000ff */
[----:B------:R1:W-:Y:S01]  /*18760*/  STL [R1+0xac], R9 ;  /* 0x0000ac0901007387 */ /* 0x0003e20000100800 */
[----:B----4-:R-:W-:Y:S02]  /*18770*/  PRMT R4, R6, 0x7770, RZ ;  /* 0x0000777006047816 */ /* 0x010fe400000000ff */
[----:B------:R-:W-:Y:S01]  /*18780*/  PRMT R6, R7, 0x7773, RZ ;  /* 0x0000777307067816 */ /* 0x000fe200000000ff */
[----:B------:R2:W-:Y:S04]  /*18790*/  STL [R1+0xa8], R5 ;  /* 0x0000a80501007387 */ /* 0x0005e80000100800 */
[----:B------:R3:W-:Y:S01]  /*187a0*/  STL [R1+0x30], R4 ;  /* 0x0000300401007387 */ /* 0x0007e20000100800 */
[----:B-1----:R-:W-:-:S03]  /*187b0*/  LEA.HI.X.SX32 R9, R13, R0, 0x1, P1 ;  /* 0x000000000d097211 */ /* 0x002fc600008f0eff */
[----:B------:R1:W-:Y:S01]  /*187c0*/  STL [R1+0xbc], R6 ;  /* 0x0000bc0601007387 */ /* 0x0003e20000100800 */
[----:B--2---:R-:W-:-:S03]  /*187d0*/  PRMT R5, R7, 0x7772, RZ ;  /* 0x0000777207057816 */ /* 0x004fc600000000ff */
[----:B------:R-:W-:Y:S01]  /*187e0*/  STG.E.U8 desc[UR22][R8.64], R89 ;  /* 0x0000005908007986 */ /* 0x000fe2000c101116 */
[----:B---3--:R-:W-:-:S03]  /*187f0*/  PRMT R4, R7, 0x7771, RZ ;  /* 0x0000777107047816 */ /* 0x008fc600000000ff */
[----:B------:R-:W-:Y:S01]  /*18800*/  STL [R1+0xb8], R5 ;  /* 0x0000b80501007387 */ /* 0x000fe20000100800 */
[----:B-1----:R-:W-:Y:S01]  /*18810*/  PRMT R6, R7, 0x7770, RZ ;  /* 0x0000777007067816 */ /* 0x002fe200000000ff */
[----:B------:R-:W-:Y:S02]  /*18820*/  IMAD R7, R165, 0x2, R11 ;  /* 0x00000002a5077824 */ /* 0x000fe400078e020b */
[----:B------:R1:W-:Y:S04]  /*18830*/  STL [R1+0xb4], R4 ;  /* 0x0000b40401007387 */ /* 0x0003e80000100800 */
[----:B------:R2:W-:Y:S01]  /*18840*/  STL [R1+0xb0], R6 ;  /* 0x0000b00601007387 */ /* 0x0005e20000100800 */
[----:B-1----:R-:W-:-:S04]  /*18850*/  IADD3 R4, P1, PT, R11, R164, RZ ;  /* 0x000000a40b047210 */ /* 0x002fc80007f3e0ff */
[----:B------:R-:W-:Y:S01]  /*18860*/  LEA.HI.X.SX32 R5, R11, R0, 0x1, P1 ;  /* 0x000000000b057211 */ /* 0x000fe200008f0eff */
[----:B------:R-:W-:Y:S01]  /*18870*/  IMAD R11, R165, 0x2, R7 ;  /* 0x00000002a50b7824 */ /* 0x000fe200078e0207 */
[----:B--2---:R-:W-:-:S03]  /*18880*/  IADD3 R6, P1, PT, R7, R164, RZ ;  /* 0x000000a407067210 */ /* 0x004fc60007f3e0ff */
[----:B------:R-:W-:Y:S01]  /*18890*/  IMAD R15, R165, 0x2, R11 ;  /* 0x00000002a50f7824 */ /* 0x000fe200078e020b */
[----:B------:R-:W-:Y:S01]  /*188a0*/  LEA.HI.X.SX32 R7, R7, R0, 0x1, P1 ;  /* 0x0000000007077211 */ /* 0x000fe200008f0eff */
[----:B------:R1:W-:Y:S01]  /*188b0*/  STG.E.U8 desc[UR22][R4.64], R87 ;  /* 0x0000005704007986 */ /* 0x0003e2000c101116 */
[----:B------:R-:W-:Y:S01]  /*188c0*/  IADD3 R12, P1, PT, R11, R164, RZ ;  /* 0x000000a40b0c7210 */ /* 0x000fe20007f3e0ff */
[----:B------:R-:W-:Y:S02]  /*188d0*/  IMAD R3, R165, 0x2, R15 ;  /* 0x00000002a5037824 */ /* 0x000fe400078e020f */
[----:B------:R2:W-:Y:S01]  /*188e0*/  STG.E.U8 desc[UR22][R6.64], R85 ;  /* 0x0000005506007986 */ /* 0x0005e2000c101116 */
[----:B------:R-:W-:Y:S02]  /*188f0*/  LEA.HI.X.SX32 R13, R11, R0, 0x1, P1 ;  /* 0x000000000b0d7211 */ /* 0x000fe400008f0eff */
[----:B------:R-:W-:-:S03]  /*18900*/  IADD3 R10, P1, PT, R15, R164, RZ ;  /* 0x000000a40f0a7210 */ /* 0x000fc60007f3e0ff */
[----:B------:R3:W-:Y:S01]  /*18910*/  STG.E.U8 desc[UR22][R12.64], R83 ;  /* 0x000000530c007986 */ /* 0x0007e2000c101116 */
[----:B------:R-:W-:Y:S01]  /*18920*/  LEA.HI.X.SX32 R11, R15, R0, 0x1, P1 ;  /* 0x000000000f0b7211 */ /* 0x000fe200008f0eff */
[----:B-1----:R-:W-:Y:S01]  /*18930*/  IMAD R5, R165, 0x4, R3 ;  /* 0x00000004a5057824 */ /* 0x002fe200078e0203 */
[----:B------:R-:W-:-:S03]  /*18940*/  IADD3 R8, P1, PT, R3, R164, RZ ;  /* 0x000000a403087210 */ /* 0x000fc60007f3e0ff */
[----:B--2---:R-:W-:Y:S01]  /*18950*/  IMAD R7, R165, 0x2, R5 ;  /* 0x00000002a5077824 */ /* 0x004fe200078e0205 */
[----:B------:R-:W-:Y:S01]  /*18960*/  LEA.HI.X.SX32 R9, R3, R0, 0x1, P1 ;  /* 0x0000000003097211 */ /* 0x000fe200008f0eff */
[----:B------:R1:W-:Y:S01]  /*18970*/  STG.E.U8 desc[UR22][R10.64], R81 ;  /* 0x000000510a007986 */ /* 0x0003e2000c101116 */
[----:B------:R-:W-:Y:S02]  /*18980*/  IADD3 R4, P1, PT, R5, R164, RZ ;  /* 0x000000a405047210 */ /* 0x000fe40007f3e0ff */
[-C--:B------:R-:W-:Y:S01]  /*18990*/  LEA.HI.X.SX32 R3, R77, R0.reuse, 0x1, P2 ;  /* 0x000000004d037211 */ /* 0x080fe200010f0eff */
[----:B---3--:R-:W-:Y:S01]  /*189a0*/  IMAD R13, R165, 0x2, R7 ;  /* 0x00000002a50d7824 */ /* 0x008fe200078e0207 */
[----:B------:R-:W-:Y:S01]  /*189b0*/  LEA.HI.X.SX32 R5, R5, R0, 0x1, P1 ;  /* 0x0000000005057211 */ /* 0x000fe200008f0eff */
[----:B------:R2:W-:Y:S01]  /*189c0*/  STG.E.U8 desc[UR22][R8.64], R79 ;  /* 0x0000004f08007986 */ /* 0x0005e2000c101116 */
[----:B------:R-:W-:-:S03]  /*189d0*/  IADD3 R6, P1, PT, R7, R164, RZ ;  /* 0x000000a407067210 */ /* 0x000fc60007f3e0ff */
[----:B------:R3:W-:Y:S01]  /*189e0*/  STG.E.U8 desc[UR22][R2.64], R75 ;  /* 0x0000004b02007986 */ /* 0x0007e2000c101116 */
[----:B------:R-:W-:Y:S01]  /*189f0*/  LEA.HI.X.SX32 R7, R7, R0, 0x1, P1 ;  /* 0x0000000007077211 */ /* 0x000fe200008f0eff */
[----:B-1----:R-:W-:Y:S01]  /*18a00*/  IMAD R11, R165, 0x2, R13 ;  /* 0x00000002a50b7824 */ /* 0x002fe200078e020d */
[C---:B------:R-:W-:Y:S01]  /*18a10*/  IADD3 R12, P1, PT, R13.reuse, R164, RZ ;  /* 0x000000a40d0c7210 */ /* 0x040fe20007f3e0ff */
[----:B------:R1:W-:Y:S03]  /*18a20*/  STG.E.U8 desc[UR22][R4.64], R73 ;  /* 0x0000004904007986 */ /* 0x0003e6000c101116 */
[----:B------:R-:W-:Y:S01]  /*18a30*/  LEA.HI.X.SX32 R13, R13, R0, 0x1, P1 ;  /* 0x000000000d0d7211 */ /* 0x000fe200008f0eff */
[----:B--2---:R-:W-:Y:S01]  /*18a40*/  IMAD R9, R165, 0x2, R11 ;  /* 0x00000002a5097824 */ /* 0x004fe200078e020b */
[----:B------:R-:W-:Y:S01]  /*18a50*/  IADD3 R10, P1, PT, R11, R164, RZ ;  /* 0x000000a40b0a7210 */ /* 0x000fe20007f3e0ff */
[----:B------:R2:W-:Y:S02]  /*18a60*/  STG.E.U8 desc[UR22][R6.64], R71 ;  /* 0x0000004706007986 */ /* 0x0005e4000c101116 */
[----:B---3--:R-:W-:Y:S01]  /*18a70*/  IMAD R3, R165, 0x2, R9 ;  /* 0x00000002a5037824 */ /* 0x008fe200078e0209 */
[----:B------:R-:W-:Y:S01]  /*18a80*/  LEA.HI.X.SX32 R11, R11, R0, 0x1, P1 ;  /* 0x000000000b0b7211 */ /* 0x000fe200008f0eff */
[----:B------:R3:W-:Y:S01]  /*18a90*/  STG.E.U8 desc[UR22][R12.64], R69 ;  /* 0x000000450c007986 */ /* 0x0007e2000c101116 */
[----:B------:R-:W-:Y:S01]  /*18aa0*/  IADD3 R14, P1, PT, R9, R164, RZ ;  /* 0x000000a4090e7210 */ /* 0x000fe20007f3e0ff */
[----:B-1----:R-:W-:Y:S01]  /*18ab0*/  IMAD R5, R165, 0x2, R3 ;  /* 0x00000002a5057824 */ /* 0x002fe200078e0203 */
[----:B------:R-:W-:Y:S01]  /*18ac0*/  LEA.HI R2, R139, 0x1e, RZ, 0x1a ;  /* 0x0000001e8b027811 */ /* 0x000fe200078fd0ff */
[----:B------:R1:W-:Y:S01]  /*18ad0*/  STG.E.U8 desc[UR22][R10.64], R67 ;  /* 0x000000430a007986 */ /* 0x0003e2000c101116 */
[----:B------:R-:W-:-:S02]  /*18ae0*/  LEA.HI.X.SX32 R15, R9, R0, 0x1, P1 ;  /* 0x00000000090f7211 */ /* 0x000fc400008f0eff */
[----:B------:R-:W-:Y:S01]  /*18af0*/  IADD3 R8, P1, PT, R3, R164, RZ ;  /* 0x000000a403087210 */ /* 0x000fe20007f3e0ff */
[----:B--2---:R-:W-:Y:S01]  /*18b00*/  IMAD R7, R165, 0x4, R5 ;  /* 0x00000004a5077824 */ /* 0x004fe200078e0205 */
[----:B------:R-:W2:Y:S01]  /*18b10*/  LDS.128 R80, [R44] ;  /* 0x000000002c507984 */ /* 0x000ea20000000c00 */
[----:B------:R-:W-:Y:S01]  /*18b20*/  IMAD R73, R2, R165, RZ ;  /* 0x000000a502497224 */ /* 0x000fe200078e02ff */
[----:B------:R-:W-:Y:S02]  /*18b30*/  LEA.HI.X.SX32 R9, R3, R0, 0x1, P1 ;  /* 0x0000000003097211 */ /* 0x000fe400008f0eff */
[-C--:B---3--:R-:W-:Y:S01]  /*18b40*/  IADD3 R12, P1, PT, R5, R164.reuse, RZ ;  /* 0x000000a4050c7210 */ /* 0x088fe20007f3e0ff */
[----:B------:R3:W-:Y:S01]  /*18b50*/  STG.E.U8 desc[UR22][R14.64], R65 ;  /* 0x000000410e007986 */ /* 0x0007e2000c101116 */
[----:B------:R-:W-:Y:S01]  /*18b60*/  IADD3 R2, P2, PT, R73, R164, RZ ;  /* 0x000000a449027210 */ /* 0x000fe20007f5e0ff */
[----:B-1----:R-:W-:Y:S01]  /*18b70*/  IMAD R11, R165, 0x2, R7 ;  /* 0x00000002a50b7824 */ /* 0x002fe200078e0207 */
[----:B------:R-:W-:Y:S01]  /*18b80*/  LEA.HI.X.SX32 R13, R5, R0, 0x1, P1 ;  /* 0x00000000050d7211 */ /* 0x000fe200008f0eff */
[----:B------:R1:W-:Y:S01]  /*18b90*/  STG.E.U8 desc[UR22][R8.64], R63 ;  /* 0x0000003f08007986 */ /* 0x0003e2000c101116 */
[----:B------:R-:W-:-:S02]  /*18ba0*/  IADD3 R4, P1, PT, R7, R164, RZ ;  /* 0x000000a407047210 */ /* 0x000fc40007f3e0ff */
[-C--:B------:R-:W-:Y:S01]  /*18bb0*/  LEA.HI.X.SX32 R3, R73, R0.reuse, 0x1, P2 ;  /* 0x0000000049037211 */ /* 0x080fe200010f0eff */
[----:B------:R4:W-:Y:S01]  /*18bc0*/  STG.E.U8 desc[UR22][R12.64], R59 ;  /* 0x0000003b0c007986 */ /* 0x0009e2000c101116 */
[----:B------:R-:W-:Y:S02]  /*18bd0*/  LEA.HI.X.SX32 R5, R7, R0, 0x1, P1 ;  /* 0x0000000007057211 */ /* 0x000fe400008f0eff */
[----:B------:R-:W-:Y:S01]  /*18be0*/  IADD3 R6, P1, PT, R11, R164, RZ ;  /* 0x000000a40b067210 */ /* 0x000fe20007f3e0ff */
[----:B---3--:R-:W-:Y:S01]  /*18bf0*/  IMAD R15, R165, 0x2, R11 ;  /* 0x00000002a50f7824 */ /* 0x008fe200078e020b */
[----:B------:R3:W-:Y:S02]  /*18c00*/  STG.E.U8 desc[UR22][R2.64], R53 ;  /* 0x0000003502007986 */ /* 0x0007e4000c101116 */
[----:B------:R-:W-:Y:S01]  /*18c10*/  LEA.HI.X.SX32 R7, R11, R0, 0x1, P1 ;  /* 0x000000000b077211 */ /* 0x000fe200008f0eff */
[----:B-1----:R-:W-:Y:S01]  /*18c20*/  IMAD R9, R165, 0x2, R15 ;  /* 0x00000002a5097824 */ /* 0x002fe200078e020f */
[----:B------:R-:W-:Y:S01]  /*18c30*/  IADD3 R10, P1, PT, R15, R164, RZ ;  /* 0x000000a40f0a7210 */ /* 0x000fe20007f3e0ff */
[----:B------:R1:W-:Y:S02]  /*18c40*/  STG.E.U8 desc[UR22][R4.64], R61 ;  /* 0x0000003d04007986 */ /* 0x0003e4000c101116 */
[----:B----4-:R-:W-:Y:S01]  /*18c50*/  IMAD R13, R165, 0x2, R9 ;  /* 0x00000002a50d7824 */ /* 0x010fe200078e0209 */
[----:B------:R-:W-:Y:S01]  /*18c60*/  LEA.HI.X.SX32 R11, R15, R0, 0x1, P1 ;  /* 0x000000000f0b7211 */ /* 0x000fe200008f0eff */
[----:B------:R4:W-:Y:S01]  /*18c70*/  STG.E.U8 desc[UR22][R6.64], R57 ;  /* 0x0000003906007986 */ /* 0x0009e2000c101116 */
[----:B------:R-:W-:Y:S01]  /*18c80*/  IADD3 R8, P1, PT, R9, R164, RZ ;  /* 0x000000a409087210 */ /* 0x000fe20007f3e0ff */
[----:B---3--:R-:W-:-:S02]  /*18c90*/  IMAD R3, R165, 0x2, R13 ;  /* 0x00000002a5037824 */ /* 0x008fc400078e020d */
[----:B------:R3:W-:Y:S01]  /*18ca0*/  STG.E.U8 desc[UR22][R10.64], R55 ;  /* 0x000000370a007986 */ /* 0x0007e2000c101116 */
[----:B------:R-:W-:Y:S02]  /*18cb0*/  LEA.HI.X.SX32 R9, R9, R0, 0x1, P1 ;  /* 0x0000000009097211 */ /* 0x000fe400008f0eff */
[----:B------:R-:W-:Y:S01]  /*18cc0*/  IADD3 R14, P1, PT, R13, R164, RZ ;  /* 0x000000a40d0e7210 */ /* 0x000fe20007f3e0ff */
[----:B-1----:R-:W-:Y:S01]  /*18cd0*/  IMAD R5, R165, 0x2, R3 ;  /* 0x00000002a5057824 */ /* 0x002fe200078e0203 */
[----:B------:R-:W-:Y:S01]  /*18ce0*/  LEA.HI R2, R139, 0x2e, RZ, 0x1a ;  /* 0x0000002e8b027811 */ /* 0x000fe200078fd0ff */
[----:B------:R1:W-:Y:S01]  /*18cf0*/  STG.E.U8 desc[UR22][R8.64], R49 ;  /* 0x0000003108007986 */ /* 0x0003e2000c101116 */
[----:B------:R-:W-:Y:S01]  /*18d00*/  LEA.HI.X.SX32 R15, R13, R0, 0x1, P1 ;  /* 0x000000000d0f7211 */ /* 0x000fe200008f0eff */
[----:B----4-:R-:W-:Y:S01]  /*18d10*/  IMAD R7, R165, 0x4, R5 ;  /* 0x00000004a5077824 */ /* 0x010fe200078e0205 */
[----:B------:R-:W-:Y:S01]  /*18d20*/  IADD3 R12, P1, PT, R3, R164, RZ ;  /* 0x000000a4030c7210 */ /* 0x000fe20007f3e0ff */
[----:B------:R-:W-:-:S02]  /*18d30*/  IMAD R53, R2, R165, RZ ;  /* 0x000000a502357224 */ /* 0x000fc400078e02ff */
[----:B------:R4:W-:Y:S01]  /*18d40*/  STG.E.U8 desc[UR22][R14.64], R51 ;  /* 0x000000330e007986 */ /* 0x0009e2000c101116 */
[----:B------:R-:W-:Y:S02]  /*18d50*/  LEA.HI.X.SX32 R13, R3, R0, 0x1, P1 ;  /* 0x00000000030d7211 */ /* 0x000fe400008f0eff */
[-C--:B---3--:R-:W-:Y:S02]  /*18d60*/  IADD3 R10, P1, PT, R5, R164.reuse, RZ ;  /* 0x000000a4050a7210 */ /* 0x088fe40007f3e0ff */
[----:B------:R-:W-:Y:S01]  /*18d70*/  IADD3 R2, P2, PT, R53, R164, RZ ;  /* 0x000000a435027210 */ /* 0x000fe20007f5e0ff */
[----:B-1----:R-:W-:Y:S01]  /*18d80*/  IMAD R9, R165, 0x2, R7 ;  /* 0x00000002a5097824 */ /* 0x002fe200078e0207 */
[----:B------:R-:W-:Y:S01]  /*18d90*/  LEA.HI.X.SX32 R11, R5, R0, 0x1, P1 ;  /* 0x00000000050b7211 */ /* 0x000fe200008f0eff */
[----:B------:R1:W-:Y:S01]  /*18da0*/  STG.E.U8 desc[UR22][R12.64], R47 ;  /* 0x0000002f0c007986 */ /* 0x0003e2000c101116 */
[----:B------:R-:W-:Y:S02]  /*18db0*/  IADD3 R4, P1, PT, R7, R164, RZ ;  /* 0x000000a407047210 */ /* 0x000fe40007f3e0ff */
[-C--:B------:R-:W-:Y:S01]  /*18dc0*/  LEA.HI.X.SX32 R3, R53, R0.reuse, 0x1, P2 ;  /* 0x0000000035037211 */ /* 0x080fe200010f0eff */
[----:B----4-:R-:W-:Y:S01]  /*18dd0*/  IMAD R15, R165, 0x2, R9 ;  /* 0x00000002a50f7824 */ /* 0x010fe200078e0209 */
[----:B------:R-:W-:Y:S01]  /*18de0*/  LEA.HI.X.SX32 R5, R7, R0, 0x1, P1 ;  /* 0x0000000007057211 */ /* 0x000fe200008f0eff */
[----:B------:R3:W-:Y:S01]  /*18df0*/  STG.E.U8 desc[UR22][R10.64], R45 ;  /* 0x0000002d0a007986 */ /* 0x0007e2000c101116 */
[----:B------:R-:W-:-:S02]  /*18e00*/  IADD3 R6, P1, PT, R9, R164, RZ ;  /* 0x000000a409067210 */ /* 0x000fc40007f3e0ff */
[----:B------:R-:W-:Y:S01]  /*18e10*/  LEA.HI R14, R139, 0x4e, RZ, 0x1a ;  /* 0x0000004e8b0e7811 */ /* 0x000fe200078fd0ff */
[----:B------:R4:W-:Y:S01]  /*18e20*/  STG.E.U8 desc[UR22][R2.64], R41 ;  /* 0x0000002902007986 */ /* 0x0009e2000c101116 */
[----:B------:R-:W-:Y:S01]  /*18e30*/  LEA.HI.X.SX32 R7, R9, R0, 0x1, P1 ;  /* 0x0000000009077211 */ /* 0x000fe200008f0eff */
[----:B-1----:R-:W-:Y:S01]  /*18e40*/  IMAD R13, R165, 0x2, R15 ;  /* 0x00000002a50d7824 */ /* 0x002fe200078e020f */
[C---:B------:R-:W-:Y:S01]  /*18e50*/  IADD3 R8, P1, PT, R15.reuse, R164, RZ ;  /* 0x000000a40f087210 */ /* 0x040fe20007f3e0ff */
[----:B------:R1:W-:Y:S03]  /*18e60*/  STG.E.U8 desc[UR22][R4.64], R43 ;  /* 0x0000002b04007986 */ /* 0x0003e6000c101116 */
[----:B------:R-:W-:Y:S01]  /*18e70*/  LEA.HI.X.SX32 R9, R15, R0, 0x1, P1 ;  /* 0x000000000f097211 */ /* 0x000fe200008f0eff */
[----:B---3--:R-:W-:Y:S01]  /*18e80*/  IMAD R11, R165, 0x2, R13 ;  /* 0x00000002a50b7824 */ /* 0x008fe200078e020d */
[----:B------:R-:W-:Y:S01]  /*18e90*/  IADD3 R12, P1, PT, R13, R164, RZ ;  /* 0x000000a40d0c7210 */ /* 0x000fe20007f3e0ff */
[----:B------:R3:W-:Y:S01]  /*18ea0*/  STG.E.U8 desc[UR22][R6.64], R39 ;  /* 0x0000002706007986 */ /* 0x0007e2000c101116 */
[----:B------:R-:W-:Y:S01]  /*18eb0*/  LEA.HI R10, R139, 0x3e, RZ, 0x1a ;  /* 0x0000003e8b0a7811 */ /* 0x000fe200078fd0ff */
[----:B------:R-:W-:Y:S01]  /*18ec0*/  IMAD R15, R165, 0x2, R11 ;  /* 0x00000002a50f7824 */ /* 0x000fe200078e020b */
[----:B------:R-:W-:Y:S01]  /*18ed0*/  LEA.HI.X.SX32 R13, R13, R0, 0x1, P1 ;  /* 0x000000000d0d7211 */ /* 0x000fe200008f0eff */
[----:B------:R5:W-:Y:S01]  /*18ee0*/  STG.E.U8 desc[UR22][R8.64], R37 ;  /* 0x0000002508007986 */ /* 0x000be2000c101116 */
[----:B----4-:R-:W-:-:S03]  /*18ef0*/  IADD3 R2, P1, PT, R11, R164, RZ ;  /* 0x000000a40b027210 */ /* 0x010fc60007f3e0ff */
[----:B------:R4:W-:Y:S01]  /*18f00*/  STG.E.U8 desc[UR22][R12.64], R17 ;  /* 0x000000110c007986 */ /* 0x0009e2000c101116 */
[----:B------:R-:W-:Y:S01]  /*18f10*/  LEA.HI.X.SX32 R3, R11, R0, 0x1, P1 ;  /* 0x000000000b037211 */ /* 0x000fe200008f0eff */
[----:B------:R-:W-:Y:S01]  /*18f20*/  IMAD R11, R165, 0x2, R15 ;  /* 0x00000002a50b7824 */ /* 0x000fe200078e020f */
[C---:B-1----:R-:W-:Y:S01]  /*18f30*/  IADD3 R4, P1, PT, R15.reuse, R164, RZ ;  /* 0x000000a40f047210 */ /* 0x042fe20007f3e0ff */
[----:B---3--:R-:W-:Y:S02]  /*18f40*/  IMAD R39, R10, R165, RZ ;  /* 0x000000a50a277224 */ /* 0x008fe400078e02ff */
[----:B------:R1:W-:Y:S01]  /*18f50*/  STG.E.U8 desc[UR22][R2.64], R19 ;  /* 0x0000001302007986 */ /* 0x0003e2000c101116 */
[----:B------:R-:W-:Y:S01]  /*18f60*/  LEA.HI.X.SX32 R5, R15, R0, 0x1, P1 ;  /* 0x000000000f057211 */ /* 0x000fe200008f0eff */
[----:B------:R-:W-:Y:S01]  /*18f70*/  IMAD R15, R165, 0x4, R11 ;  /* 0x00000004a50f7824 */ /* 0x000fe200078e020b */
[-C--:B------:R-:W-:Y:S02]  /*18f80*/  IADD3 R6, P1, PT, R11, R164.reuse, RZ ;  /* 0x000000a40b067210 */ /* 0x080fe40007f3e0ff */
[----:B-----5:R-:W-:Y:S01]  /*18f90*/  IADD3 R8, P2, PT, R39, R164, RZ ;  /* 0x000000a427087210 */ /* 0x020fe20007f5e0ff */
[----:B------:R3:W-:Y:S01]  /*18fa0*/  STG.E.U8 desc[UR22][R4.64], R20 ;  /* 0x0000001404007986 */ /* 0x0007e2000c101116 */
[----:B------:R-:W-:Y:S01]  /*18fb0*/  LEA.HI.X.SX32 R7, R11, R0, 0x1, P1 ;  /* 0x000000000b077211 */ /* 0x000fe200008f0eff */
[----:B------:R-:W-:Y:S01]  /*18fc0*/  IMAD R11, R165, 0x2, R15 ;  /* 0x00000002a50b7824 */ /* 0x000fe200078e020f */
[----:B----4-:R-:W-:-:S02]  /*18fd0*/  IADD3 R12, P1, PT, R15, R164, RZ ;  /* 0x000000a40f0c7210 */ /* 0x010fc40007f3e0ff */
[-C--:B------:R-:W-:Y:S01]  /*18fe0*/  LEA.HI.X.SX32 R9, R39, R0.reuse, 0x1, P2 ;  /* 0x0000000027097211 */ /* 0x080fe200010f0eff */
[----:B------:R-:W-:Y:S01]  /*18ff0*/  IMAD R17, R165, 0x2, R11 ;  /* 0x00000002a5117824 */ /* 0x000fe200078e020b */
[----:B------:R-:W-:Y:S01]  /*19000*/  LEA.HI.X.SX32 R13, R15, R0, 0x1, P1 ;  /* 0x000000000f0d7211 */ /* 0x000fe200008f0eff */
[----:B------:R4:W-:Y:S01]  /*19010*/  STG.E.U8 desc[UR22][R6.64], R18 ;  /* 0x0000001206007986 */ /* 0x0009e2000c101116 */
[-C--:B------:R-:W-:Y:S01]  /*19020*/  IADD3 R10, P2, PT, R11, R164.reuse, RZ ;  /* 0x000000a40b0a7210 */ /* 0x080fe20007f5e0ff */
[----:B-1----:R-:W-:Y:S01]  /*19030*/  IMAD R19, R165, 0x2, R17 ;  /* 0x00000002a5137824 */ /* 0x002fe200078e0211 */
[----:B------:R-:W-:Y:S01]  /*19040*/  IADD3 R2, P1, PT, R17, R164, RZ ;  /* 0x000000a411027210 */ /* 0x000fe20007f3e0ff */
[----:B------:R1:W-:Y:S01]  /*19050*/  STG.E.U8 desc[UR22][R8.64], R16 ;  /* 0x0000001008007986 */ /* 0x0003e2000c101116 */
[-C--:B------:R-:W-:Y:S01]  /*19060*/  LEA.HI.X.SX32 R11, R11, R0.reuse, 0x1, P2 ;  /* 0x000000000b0b7211 */ /* 0x080fe200010f0eff */
[----:B------:R-:W-:Y:S01]  /*19070*/  IMAD R15, R165, 0x2, R19 ;  /* 0x00000002a50f7824 */ /* 0x000fe200078e0213 */
[----:B------:R-:W-:Y:S01]  /*19080*/  LEA.HI.X.SX32 R3, R17, R0, 0x1, P1 ;  /* 0x0000000011037211 */ /* 0x000fe200008f0eff */
[----:B------:R5:W-:Y:S01]  /*19090*/  STG.E.U8 desc[UR22][R12.64], R26 ;  /* 0x0000001a0c007986 */ /* 0x000be2000c101116 */
[----:B---3--:R-:W-:-:S02]  /*190a0*/  IADD3 R4, P1, PT, R19, R164, RZ ;  /* 0x000000a413047210 */ /* 0x008fc40007f3e0ff */
[----:B------:R-:W-:Y:S01]  /*190b0*/  LEA.HI R20, R139, 0xce, RZ, 0x1a ;  /* 0x000000ce8b147811 */ /* 0x000fe200078fd0ff */
[----:B----4-:R-:W-:Y:S01]  /*190c0*/  IMAD R7, R165, 0x2, R15 ;  /* 0x00000002a5077824 */ /* 0x010fe200078e020f */
[----:B------:R-:W-:Y:S01]  /*190d0*/  LEA.HI.X.SX32 R5, R19, R0, 0x1, P1 ;  /* 0x0000000013057211 */ /* 0x000fe200008f0eff */
[----:B------:R3:W-:Y:S01]  /*190e0*/  STG.E.U8 desc[UR22][R10.64], R21 ;  /* 0x000000150a007986 */ /* 0x0007e2000c101116 */
[----:B------:R-:W-:Y:S01]  /*190f0*/  LEA.HI R18, R139, 0xbe, RZ, 0x1a ;  /* 0x000000be8b127811 */ /* 0x000fe200078fd0ff */
[----:B------:R-:W-:Y:S01]  /*19100*/  IMAD R17, R165, 0x2, R7 ;  /* 0x00000002a5117824 */ /* 0x000fe200078e0207 */
[----:B-1----:R-:W-:Y:S01]  /*19110*/  IADD3 R8, P1, PT, R15, R164, RZ ;  /* 0x000000a40f087210 */ /* 0x002fe20007f3e0ff */
[----:B------:R1:W-:Y:S01]  /*19120*/  STG.E.U8 desc[UR22][R2.64], R23 ;  /* 0x0000001702007986 */ /* 0x0003e2000c101116 */
[----:B------:R-:W-:Y:S01]  /*19130*/  LEA.HI R16, R139, 0xae, RZ, 0x1a ;  /* 0x000000ae8b107811 */ /* 0x000fe200078fd0ff */
[----:B------:R-:W-:Y:S01]  /*19140*/  IMAD R19, R165, 0x4, R17 ;  /* 0x00000004a5137824 */ /* 0x000fe200078e0211 */
[----:B------:R-:W-:Y:S01]  /*19150*/  LEA.HI.X.SX32 R9, R15, R0, 0x1, P1 ;  /* 0x000000000f097211 */ /* 0x000fe200008f0eff */
[----:B-----5:R-:W-:Y:S01]  /*19160*/  IMAD R13, R14, R165, RZ ;  /* 0x000000a50e0d7224 */ /* 0x020fe200078e02ff */
[----:B------:R-:W-:Y:S01]  /*19170*/  IADD3 R6, P1, PT, R7, R164, RZ ;  /* 0x000000a407067210 */ /* 0x000fe20007f3e0ff */
[----:B------:R-:W-:Y:S01]  /*19180*/  IMAD R37, R165, 0x2, R19 ;  /* 0x00000002a5257824 */ /* 0x000fe200078e0213 */
[----:B------:R4:W-:Y:S01]  /*19190*/  STG.E.U8 desc[UR22][R4.64], R22 ;  /* 0x0000001604007986 */ /* 0x0009e2000c101116 */
[----:B------:R-:W-:-:S02]  /*191a0*/  LEA.HI R12, R139, 0x5e, RZ, 0x1a ;  /* 0x0000005e8b0c7811 */ /* 0x000fc400078fd0ff */
[----:B------:R-:W-:Y:S01]  /*191b0*/  IMAD R15, R165, 0x2, R37 ;  /* 0x00000002a50f7824 */ /* 0x000fe200078e0225 */
[----:B------:R-:W-:Y:S01]  /*191c0*/  LEA.HI.X.SX32 R7, R7, R0, 0x1, P1 ;  /* 0x0000000007077211 */ /* 0x000fe200008f0eff */
[----:B------:R5:W-:Y:S01]  /*191d0*/  STG.E.U8 desc[UR22][R8.64], R31 ;  /* 0x0000001f08007986 */ /* 0x000be2000c101116 */
[-C--:B---3--:R-:W-:Y:S01]  /*191e0*/  IADD3 R10, P1, PT, R17, R164.reuse, RZ ;  /* 0x000000a4110a7210 */ /* 0x088fe20007f3e0ff */
[----:B------:R-:W-:Y:S01]  /*191f0*/  IMAD R21, R165, 0x2, R15 ;  /* 0x00000002a5157824 */ /* 0x000fe200078e020f */
[----:B-1----:R-:W-:Y:S01]  /*19200*/  IADD3 R2, P2, PT, R13, R164, RZ ;  /* 0x000000a40d027210 */ /* 0x002fe20007f5e0ff */
[----:B------:R1:W-:Y:S01]  /*19210*/  STG.E.U8 desc[UR22][R6.64], R28 ;  /* 0x0000001c06007986 */ /* 0x0003e2000c101116 */
[-C--:B------:R-:W-:Y:S01]  /*19220*/  LEA.HI.X.SX32 R11, R17, R0.reuse, 0x1, P1 ;  /* 0x00000000110b7211 */ /* 0x080fe200008f0eff */
[----:B------:R-:W-:Y:S01]  /*19230*/  IMAD R41, R165, 0x2, R21 ;  /* 0x00000002a5297824 */ /* 0x000fe200078e0215 */
[----:B------:R-:W-:Y:S02]  /*19240*/  LEA.HI.X.SX32 R3, R13, R0, 0x1, P2 ;  /* 0x000000000d037211 */ /* 0x000fe400010f0eff */
[----:B----4-:R-:W-:Y:S01]  /*19250*/  IADD3 R4, P1, PT, R19, R164, RZ ;  /* 0x000000a413047210 */ /* 0x010fe20007f3e0ff */
[----:B------:R-:W-:Y:S01]  /*19260*/  IMAD R17, R165, 0x2, R41 ;  /* 0x00000002a5117824 */ /* 0x000fe200078e0229 */
[----:B------:R3:W-:Y:S01]  /*19270*/  STG.E.U8 desc[UR22][R10.64], R29 ;  /* 0x0000001d0a007986 */ /* 0x0007e2000c101116 */
[----:B------:R-:W-:-:S02]  /*19280*/  LEA.HI R14, R139, 0x9e, RZ, 0x1a ;  /* 0x0000009e8b0e7811 */ /* 0x000fc400078fd0ff */
[----:B------:R-:W-:Y:S01]  /*19290*/  IMAD R13, R165, 0x2, R17 ;  /* 0x00000002a50d7824 */ /* 0x000fe200078e0211 */
[----:B------:R-:W-:Y:S01]  /*192a0*/  LEA.HI.X.SX32 R5, R19, R0, 0x1, P1 ;  /* 0x0000000013057211 */ /* 0x000fe200008f0eff */
[----:B------:R4:W-:Y:S01]  /*192b0*/  STG.E.U8 desc[UR22][R2.64], R25 ;  /* 0x0000001902007986 */ /* 0x0009e2000c101116 */
[----:B-----5:R-:W-:Y:S01]  /*192c0*/  IADD3 R8, P1, PT, R37, R164, RZ ;  /* 0x000000a425087210 */ /* 0x020fe20007f3e0ff */
[----:B------:R-:W-:Y:S01]  /*192d0*/  IMAD R23, R165, 0x4, R13 ;  /* 0x00000004a5177824 */ /* 0x000fe200078e020d */
[----:B------:R-:W-:Y:S01]  /*192e0*/  LEA.HI R22, R139, 0x6e, RZ, 0x1a ;  /* 0x0000006e8b167811 */ /* 0x000fe200078fd0ff */
[----:B------:R5:W-:Y:S01]  /*192f0*/  STG.E.U8 desc[UR22][R4.64], R33 ;  /* 0x0000002104007986 */ /* 0x000be2000c101116 */
[----:B------:R-:W-:Y:S01]  /*19300*/  LEA.HI.X.SX32 R9, R37, R0, 0x1, P1 ;  /* 0x0000000025097211 */ /* 0x000fe200008f0eff */
[----:B------:R-:W-:Y:S01]  /*19310*/  IMAD R39, R165, 0x2, R23 ;  /* 0x00000002a5277824 */ /* 0x000fe200078e0217 */
[----:B-1----:R-:W-:-:S03]  /*19320*/  IADD3 R6, P1, PT, R15, R164, RZ ;  /* 0x000000a40f067210 */ /* 0x002fc60007f3e0ff */
[----:B------:R-:W-:Y:S01]  /*19330*/  IMAD R77, R165, 0x2, R39 ;  /* 0x00000002a54d7824 */ /* 0x000fe200078e0227 */
[----:B------:R-:W-:Y:S01]  /*19340*/  LEA.HI.X.SX32 R7, R15, R0, 0x1, P1 ;  /* 0x000000000f077211 */ /* 0x000fe200008f0eff */
[----:B------:R1:W-:Y:S01]  /*19350*/  STG.E.U8 desc[UR22][R8.64], R30 ;  /* 0x0000001e08007986 */ /* 0x0003e2000c101116 */
[----:B---3--:R-:W-:Y:S01]  /*19360*/  IADD3 R10, P1, PT, R21, R164, RZ ;  /* 0x000000a4150a7210 */ /* 0x008fe20007f3e0ff */
[----:B------:R-:W-:Y:S02]  /*19370*/  IMAD R29, R165, 0x2, R77 ;  /* 0x00000002a51d7824 */ /* 0x000fe400078e024d */
[----:B------:R-:W-:Y:S01]  /*19380*/  IMAD R15, R12, R165, RZ ;  /* 0x000000a50c0f7224 */ /* 0x000fe200078e02ff */
[----:B------:R-:W-:Y:S01]  /*19390*/  LEA.HI.X.SX32 R11, R21, R0, 0x1, P1 ;  /* 0x00000000150b7211 */ /* 0x000fe200008f0eff */
[----:B------:R-:W-:Y:S01]  /*193a0*/  IMAD R31, R165, 0x2, R29 ;  /* 0x00000002a51f7824 */ /* 0x000fe200078e021d */
[-C--:B----4-:R-:W-:Y:S01]  /*193b0*/  IADD3 R2, P1, PT, R41, R164.reuse, RZ ;  /* 0x000000a429027210 */ /* 0x090fe20007f3e0ff */
[----:B------:R3:W-:Y:S01]  /*193c0*/  STG.E.U8 desc[UR22][R6.64], R27 ;  /* 0x0000001b06007986 */ /* 0x0007e2000c101116 */
[----:B------:R-:W-:Y:S01]  /*193d0*/  IADD3 R12, P3, PT, R15, R164, RZ ;  /* 0x000000a40f0c7210 */ /* 0x000fe20007f7e0ff */
[----:B------:R-:W-:Y:S01]  /*193e0*/  IMAD R85, R165, 0x2, R31 ;  /* 0x00000002a5557824 */ /* 0x000fe200078e021f */
[----:B------:R-:W-:Y:S01]  /*193f0*/  LEA.HI.X.SX32 R3, R41, R0, 0x1, P1 ;  /* 0x0000000029037211 */ /* 0x000fe200008f0eff */
[----:B------:R4:W-:Y:S01]  /*19400*/  STG.E.U8 desc[UR22][R10.64], R24 ;  /* 0x000000180a007986 */ /* 0x0009e2000c101116 */
[-C--:B-----5:R-:W-:Y:S01]  /*19410*/  IADD3 R4, P1, PT, R17, R164.reuse, RZ ;  /* 0x000000a411047210 */ /* 0x0a0fe20007f3e0ff */
[----:B------:R-:W-:Y:S01]  /*19420*/  IMAD R37, R165, 0x2, R85 ;  /* 0x00000002a5257824 */ /* 0x000fe200078e0255 */
[----:B-1----:R-:W-:Y:S01]  /*19430*/  IADD3 R8, P2, PT, R13, R164, RZ ;  /* 0x000000a40d087210 */ /* 0x002fe20007f5e0ff */
[----:B------:R1:W-:Y:S01]  /*19440*/  STG.E.U8 desc[UR22][R2.64], R32 ;  /* 0x0000002002007986 */ /* 0x0003e2000c101116 */
[-C--:B------:R-:W-:Y:S01]  /*19450*/  LEA.HI.X.SX32 R5, R17, R0.reuse, 0x1, P1 ;  /* 0x0000000011057211 */ /* 0x080fe200008f0eff */
[----:B------:R-:W-:Y:S01]  /*19460*/  IMAD R45, R165, 0x4, R37 ;  /* 0x00000004a52d7824 */ /* 0x000fe200078e0225 */
[----:B------:R-:W-:-:S02]  /*19470*/  LEA.HI.X.SX32 R9, R13, R0, 0x1, P2 ;  /* 0x000000000d097211 */ /* 0x000fc400010f0eff */
[----:B---3--:R-:W-:Y:S01]  /*19480*/  LEA.HI R6, R139, 0x7e, RZ, 0x1a ;  /* 0x0000007e8b067811 */ /* 0x008fe200078fd0ff */
[----:B------:R-:W-:Y:S01]  /*19490*/  IMAD R43, R165, 0x2, R45 ;  /* 0x00000002a52b7824 */ /* 0x000fe200078e022d */
[----:B------:R3:W-:Y:S01]  /*194a0*/  STG.E.U8 desc[UR22][R4.64], R36 ;  /* 0x0000002404007986 */ /* 0x0007e2000c101116 */
[----:B----4-:R-:W-:Y:S01]  /*194b0*/  LEA.HI R10, R139, 0x8e, RZ, 0x1a ;  /* 0x0000008e8b0a7811 */ /* 0x010fe200078fd0ff */
[-C--:B------:R-:W-:Y:S01]  /*194c0*/  IMAD R11, R16, R165.reuse, RZ ;  /* 0x000000a5100b7224 */ /* 0x080fe200078e02ff */
[----:B------:R-:W-:Y:S01]  /*194d0*/  LEA.HI.X.SX32 R13, R15, R0, 0x1, P3 ;  /* 0x000000000f0d7211 */ /* 0x000fe200018f0eff */
[----:B------:R-:W-:Y:S01]  /*194e0*/  IMAD R41, R165, 0x2, R43 ;  /* 0x00000002a5297824 */ /* 0x000fe200078e022b */
[----:B------:R4:W-:Y:S01]  /*194f0*/  STG.E.U8 desc[UR22][R8.64], R35 ;  /* 0x0000002308007986 */ /* 0x0009e2000c101116 */
[----:B-1----:R-:W-:Y:S01]  /*19500*/  LEA.HI R2, R139, 0xee, RZ, 0x1a ;  /* 0x000000ee8b027811 */ /* 0x002fe200078fd0ff */
[-C--:B------:R-:W-:Y:S01]  /*19510*/  IMAD R7, R10, R165.reuse, RZ ;  /* 0x000000a50a077224 */ /* 0x080fe200078e02ff */
[----:B------:R-:W-:Y:S01]  /*19520*/  IADD3 R10, P3, PT, R11, R164, RZ ;  /* 0x000000a40b0a7210 */ /* 0x000fe20007f7e0ff */
[----:B------:R-:W-:Y:S01]  /*19530*/  IMAD R93, R165, 0x2, R41 ;  /* 0x00000002a55d7824 */ /* 0x000fe200078e0229 */
[----:B------:R1:W-:Y:S01]  /*19540*/  STG.E.U8 desc[UR22][R12.64], R34 ;  /* 0x000000220c007986 */ /* 0x0003e2000c101116 */
[-C--:B------:R-:W-:Y:S01]  /*19550*/  IMAD R19, R2, R165.reuse, RZ ;  /* 0x000000a502137224 */ /* 0x080fe200078e02ff */
[----:B------:R-:W-:Y:S01]  /*19560*/  LEA.HI.X.SX32 R11, R11, R0, 0x1, P3 ;  /* 0x000000000b0b7211 */ /* 0x000fe200018f0eff */
[----:B------:R-:W-:Y:S01]  /*19570*/  IMAD R95, R165, 0x2, R93 ;  /* 0x00000002a55f7824 */ /* 0x000fe200078e025d */
[-C--:B------:R-:W-:Y:S01]  /*19580*/  IADD3 R26, P3, PT, R77, R164.reuse, RZ ;  /* 0x000000a44d1a7210 */ /* 0x080fe20007f7e0ff */
[-C--:B---3--:R-:W-:Y:S01]  /*19590*/  IMAD R5, R6, R165.reuse, RZ ;  /* 0x000000a506057224 */ /* 0x088fe200078e02ff */
[----:B------:R-:W-:Y:S01]  /*195a0*/  IADD3 R6, P1, PT, R7, R164, RZ ;  /* 0x000000a407067210 */ /* 0x000fe20007f3e0ff */
[----:B------:R-:W-:Y:S01]  /*195b0*/  IMAD R47, R165, 0x2, R95 ;  /* 0x00000002a52f7824 */ /* 0x000fe200078e025f */
[----:B----4-:R-:W-:Y:S01]  /*195c0*/  LEA.HI R8, R139, 0xfe, RZ, 0x1a ;  /* 0x000000fe8b087811 */ /* 0x010fe200078fd0ff */
[-C--:B------:R-:W-:Y:S01]  /*195d0*/  IMAD R9, R14, R165.reuse, RZ ;  /* 0x000000a50e097224 */ /* 0x080fe200078e02ff */
[-C--:B------:R-:W-:Y:S01]  /*195e0*/  LEA.HI.X.SX32 R7, R7, R0.reuse, 0x1, P1 ;  /* 0x0000000007077211 */ /* 0x080fe200008f0eff */
[----:B------:R-:W-:Y:S01]  /*195f0*/  IMAD R49, R165, 0x2, R47 ;  /* 0x00000002a5317824 */ /* 0x000fe200078e022f */
[----:B------:R-:W-:Y:S01]  /*19600*/  LEA.HI.X.SX32 R27, R77, R0, 0x1, P3 ;  /* 0x000000004d1b7211 */ /* 0x000fe200018f0eff */
[-C--:B------:R-:W-:Y:S01]  /*19610*/  IMAD R21, R8, R165.reuse, RZ ;  /* 0x000000a508157224 */ /* 0x080fe200078e02ff */
[-C--:B------:R-:W-:Y:S01]  /*19620*/  IADD3 R8, P2, PT, R9, R164.reuse, RZ ;  /* 0x000000a409087210 */ /* 0x080fe20007f5e0ff */
[----:B------:R-:W-:Y:S01]  /*19630*/  IMAD R51, R165, 0x4, R49 ;  /* 0x00000004a5337824 */ /* 0x000fe200078e0231 */
[-C--:B------:R-:W-:Y:S01]  /*19640*/  IADD3 R32, P3, PT, R85, R164.reuse, RZ ;  /* 0x000000a455207210 */ /* 0x080fe20007f7e0ff */
[-C--:B-1----:R-:W-:Y:S01]  /*19650*/  IMAD R13, R18, R165.reuse, RZ ;  /* 0x000000a5120d7224 */ /* 0x082fe200078e02ff */
[----:B------:R-:W-:Y:S01]  /*19660*/  IADD3 R18, P1, PT, R19, R164, RZ ;  /* 0x000000a413127210 */ /* 0x000fe20007f3e0ff */
[----:B------:R-:W-:Y:S01]  /*19670*/  IMAD R53, R165, 0x2, R51 ;  /* 0x00000002a5357824 */ /* 0x000fe200078e0233 */
[----:B------:R-:W-:Y:S01]  /*19680*/  LEA.HI.X.SX32 R9, R9, R0, 0x1, P2 ;  /* 0x0000000009097211 */ /* 0x000fe200010f0eff */
[-C--:B------:R-:W-:Y:S01]  /*19690*/  IMAD R15, R20, R165.reuse, RZ ;  /* 0x000000a5140f7224 */ /* 0x080fe200078e02ff */
[----:B------:R-:W-:Y:S01]  /*196a0*/  IADD3 R20, P2, PT, R21, R164, RZ ;  /* 0x000000a415147210 */ /* 0x000fe20007f5e0ff */
[----:B------:R-:W-:Y:S01]  /*196b0*/  IMAD R55, R165, 0x2, R53 ;  /* 0x00000002a5377824 */ /* 0x000fe200078e0235 */
[-C--:B------:R-:W-:Y:S01]  /*196c0*/  LEA.HI.X.SX32 R19, R19, R0.reuse, 0x1, P1 ;  /* 0x0000000013137211 */ /* 0x080fe200008f0eff */
[----:B------:R-:W-:Y:S01]  /*196d0*/  IMAD R3, R22, R165, RZ ;  /* 0x000000a516037224 */ /* 0x000fe200078e02ff */
[----:B------:R-:W-:Y:S01]  /*196e0*/  LEA.HI.X.SX32 R21, R21, R0, 0x1, P2 ;  /* 0x0000000015157211 */ /* 0x000fe200010f0eff */
[----:B------:R-:W-:Y:S01]  /*196f0*/  IMAD R57, R165, 0x2, R55 ;  /* 0x00000002a5397824 */ /* 0x000fe200078e0237 */
[----:B------:R-:W-:-:S02]  /*19700*/  IADD3 R22, P1, PT, R23, R164, RZ ;  /* 0x000000a417167210 */ /* 0x000fc40007f3e0ff */
[----:B------:R-:W-:Y:S01]  /*19710*/  IADD3 R24, P2, PT, R39, R164, RZ ;  /* 0x000000a427187210 */ /* 0x000fe20007f5e0ff */
[----:B------:R-:W-:Y:S01]  /*19720*/  IMAD R59, R165, 0x2, R57 ;  /* 0x00000002a53b7824 */ /* 0x000fe200078e0239 */
[-C--:B------:R-:W-:Y:S02]  /*19730*/  LEA.HI.X.SX32 R23, R23, R0.reuse, 0x1, P1 ;  /* 0x0000000017177211 */ /* 0x080fe400008f0eff */
[-C--:B------:R-:W-:Y:S01]  /*19740*/  LEA.HI.X.SX32 R33, R85, R0.reuse, 0x1, P3 ;  /* 0x0000000055217211 */ /* 0x080fe200018f0eff */
[----:B------:R-:W-:Y:S01]  /*19750*/  IMAD R61, R165, 0x2, R59 ;  /* 0x00000002a53d7824 */ /* 0x000fe200078e023b */
[----:B------:R-:W-:Y:S02]  /*19760*/  LEA.HI.X.SX32 R25, R39, R0, 0x1, P2 ;  /* 0x0000000027197211 */ /* 0x000fe400010f0eff */
[-C--:B------:R-:W-:Y:S01]  /*19770*/  IADD3 R28, P1, PT, R29, R164.reuse, RZ ;  /* 0x000000a41d1c7210 */ /* 0x080fe20007f3e0ff */
[----:B------:R-:W-:Y:S01]  /*19780*/  IMAD R63, R165, 0x2, R61 ;  /* 0x00000002a53f7824 */ /* 0x000fe200078e023d */
[----:B------:R-:W-:-:S02]  /*19790*/  IADD3 R30, P2, PT, R31, R164, RZ ;  /* 0x000000a41f1e7210 */ /* 0x000fc40007f5e0ff */
[-C--:B------:R-:W-:Y:S01]  /*197a0*/  LEA.HI.X.SX32 R29, R29, R0.reuse, 0x1, P1 ;  /* 0x000000001d1d7211 */ /* 0x080fe200008f0eff */
[----:B------:R-:W-:Y:S01]  /*197b0*/  IMAD R65, R165, 0x4, R63 ;  /* 0x00000004a5417824 */ /* 0x000fe200078e023f */
[----:B------:R-:W-:Y:S02]  /*197c0*/  LEA.HI.X.SX32 R31, R31, R0, 0x1, P2 ;  /* 0x000000001f1f7211 */ /* 0x000fe400010f0eff */
[-C--:B------:R-:W-:Y:S01]  /*197d0*/  IADD3 R34, P1, PT, R37, R164.reuse, RZ ;  /* 0x000000a425227210 */ /* 0x080fe20007f3e0ff */
[----:B------:R-:W-:Y:S01]  /*197e0*/  IMAD R67, R165, 0x2, R65 ;  /* 0x00000002a5437824 */ /* 0x000fe200078e0241 */
[----:B------:R-:W-:Y:S02]  /*197f0*/  IADD3 R36, P2, PT, R45, R164, RZ ;  /* 0x000000a42d247210 */ /* 0x000fe40007f5e0ff */
[----:B------:R-:W-:Y:S01]  /*19800*/  LEA.HI.X.SX32 R35, R37, R0, 0x1, P1 ;  /* 0x0000000025237211 */ /* 0x000fe200008f0eff */
[----:B------:R-:W-:Y:S01]  /*19810*/  IMAD R69, R165, 0x2, R67 ;  /* 0x00000002a5457824 */ /* 0x000fe200078e0243 */
[----:B------:R-:W-:-:S02]  /*19820*/  IADD3 R38, P3, PT, R43, R164, RZ ;  /* 0x000000a42b267210 */ /* 0x000fc40007f7e0ff */
[----:B------:R-:W-:Y:S01]  /*19830*/  LEA.HI.X.SX32 R37, R45, R0, 0x1, P2 ;  /* 0x000000002d257211 */ /* 0x000fe200010f0eff */
[----:B------:R-:W-:Y:S01]  /*19840*/  IMAD R71, R165, 0x2, R69 ;  /* 0x00000002a5477824 */ /* 0x000fe200078e0245 */
[----:B------:R-:W-:Y:S02]  /*19850*/  IADD3 R42, P2, PT, R93, R164, RZ ;  /* 0x000000a45d2a7210 */ /* 0x000fe40007f5e0ff */
[----:B------:R-:W-:Y:S01]  /*19860*/  LEA.HI.X.SX32 R39, R43, R0, 0x1, P3 ;  /* 0x000000002b277211 */ /* 0x000fe200018f0eff */
[----:B------:R-:W-:Y:S01]  /*19870*/  IMAD R73, R165, 0x2, R71 ;  /* 0x00000002a5497824 */ /* 0x000fe200078e0247 */
[----:B------:R-:W-:Y:S02]  /*19880*/  IADD3 R44, P3, PT, R95, R164, RZ ;  /* 0x000000a45f2c7210 */ /* 0x000fe40007f7e0ff */
[-C--:B------:R-:W-:Y:S01]  /*19890*/  LEA.HI.X.SX32 R43, R93, R0.reuse, 0x1, P2 ;  /* 0x000000005d2b7211 */ /* 0x080fe200010f0eff */
[----:B------:R-:W-:Y:S01]  /*198a0*/  IMAD R75, R165, 0x2, R73 ;  /* 0x00000002a54b7824 */ /* 0x000fe200078e0249 */
[----:B------:R-:W-:-:S02]  /*198b0*/  LEA.HI.X.SX32 R45, R95, R0, 0x1, P3 ;  /* 0x000000005f2d7211 */ /* 0x000fc400018f0eff */
[-C--:B------:R-:W-:Y:S01]  /*198c0*/  IADD3 R40, P1, PT, R41, R164.reuse, RZ ;  /* 0x000000a429287210 */ /* 0x080fe20007f3e0ff */
[----:B------:R-:W-:Y:S01]  /*198d0*/  IMAD R77, R165, 0x2, R75 ;  /* 0x00000002a54d7824 */ /* 0x000fe200078e024b */
[----:B------:R-:W-:Y:S02]  /*198e0*/  IADD3 R48, P2, PT, R49, R164, RZ ;  /* 0x000000a431307210 */ /* 0x000fe40007f5e0ff */
[----:B------:R-:W-:Y:S01]  /*198f0*/  LEA.HI.X.SX32 R41, R41, R0, 0x1, P1 ;  /* 0x0000000029297211 */ /* 0x000fe200008f0eff */
[----:B------:R-:W-:Y:S01]  /*19900*/  IMAD R79, R165, 0x4, R77 ;  /* 0x00000004a54f7824 */ /* 0x000fe200078e024d */
[-C--:B------:R-:W-:Y:S02]  /*19910*/  IADD3 R46, P1, PT, R47, R164.reuse, RZ ;  /* 0x000000a42f2e7210 */ /* 0x080fe40007f3e0ff */
[----:B------:R-:W-:Y:S01]  /*19920*/  IADD3 R50, P3, PT, R51, R164, RZ ;  /* 0x000000a433327210 */ /* 0x000fe20007f7e0ff */
[----:B------:R-:W-:Y:S01]  /*19930*/  IMAD R85, R165, 0x2, R79 ;  /* 0x00000002a5557824 */ /* 0x000fe200078e024f */
[----:B------:R-:W-:-:S02]  /*19940*/  LEA.HI.X.SX32 R47, R47, R0, 0x1, P1 ;  /* 0x000000002f2f7211 */ /* 0x000fc400008f0eff */
[-C--:B------:R-:W-:Y:S01]  /*19950*/  LEA.HI.X.SX32 R49, R49, R0.reuse, 0x1, P2 ;  /* 0x0000000031317211 */ /* 0x080fe200010f0eff */
[----:B------:R-:W-:Y:S01]  /*19960*/  IMAD R87, R165, 0x2, R85 ;  /* 0x00000002a5577824 */ /* 0x000fe200078e0255 */
[----:B------:R-:W-:Y:S02]  /*19970*/  LEA.HI.X.SX32 R51, R51, R0, 0x1, P3 ;  /* 0x0000000033337211 */ /* 0x000fe400018f0eff */
[-C--:B------:R-:W-:Y:S01]  /*19980*/  IADD3 R52, P1, PT, R53, R164.reuse, RZ ;  /* 0x000000a435347210 */ /* 0x080fe20007f3e0ff */
        /* <DEDUP_REMOVED lines=49> */
[----:B------:R-:W-:-:S02]  /*19ca0*/  LEA.HI R4, R139, 0xde, RZ, 0x1a ;  /* 0x000000de8b047811 */ /* 0x000fc400078fd0ff */
[-C--:B------:R-:W-:Y:S01]  /*19cb0*/  LEA.HI.X.SX32 R87, R87, R0.reuse, 0x1, P1 ;  /* 0x0000000057577211 */ /* 0x080fe200008f0eff */
[----:B------:R-:W-:Y:S01]  /*19cc0*/  IMAD R123, R165, 0x2, R121 ;  /* 0x00000002a57b7824 */ /* 0x000fe200078e0279 */
[-C--:B------:R-:W-:Y:S01]  /*19cd0*/  LEA.HI.X.SX32 R89, R89, R0.reuse, 0x1, P2 ;  /* 0x0000000059597211 */ /* 0x080fe200010f0eff */
[----:B------:R-:W-:Y:S01]  /*19ce0*/  IMAD R17, R4, R165, RZ ;  /* 0x000000a504117224 */ /* 0x000fe200078e02ff */
[----:B------:R-:W-:Y:S01]  /*19cf0*/  LEA.HI.X.SX32 R91, R91, R0, 0x1, P3 ;  /* 0x000000005b5b7211 */ /* 0x000fe200018f0eff */
[----:B------:R-:W-:Y:S01]  /*19d00*/  IMAD R125, R165, 0x4, R123 ;  /* 0x00000004a57d7824 */ /* 0x000fe200078e027b */
[-C--:B------:R-:W-:Y:S02]  /*19d10*/  IADD3 R92, P1, PT, R93, R164.reuse, RZ ;  /* 0x000000a45d5c7210 */ /* 0x080fe40007f3e0ff */
[-C--:B------:R-:W-:Y:S01]  /*19d20*/  IADD3 R94, P2, PT, R95, R164.reuse, RZ ;  /* 0x000000a45f5e7210 */ /* 0x080fe20007f5e0ff */
[----:B------:R-:W-:Y:S01]  /*19d30*/  IMAD R127, R165, 0x2, R125 ;  /* 0x00000002a57f7824 */ /* 0x000fe200078e027d */
[----:B------:R-:W-:-:S02]  /*19d40*/  IADD3 R96, P3, PT, R97, R164, RZ ;  /* 0x000000a461607210 */ /* 0x000fc40007f7e0ff */
[-C--:B------:R-:W-:Y:S01]  /*19d50*/  LEA.HI.X.SX32 R93, R93, R0.reuse, 0x1, P1 ;  /* 0x000000005d5d7211 */ /* 0x080fe200008f0eff */
[----:B------:R-:W-:Y:S01]  /*19d60*/  IMAD R129, R165, 0x2, R127 ;  /* 0x00000002a5817824 */ /* 0x000fe200078e027f */
[-C--:B------:R-:W-:Y:S02]  /*19d70*/  LEA.HI.X.SX32 R95, R95, R0.reuse, 0x1, P2 ;  /* 0x000000005f5f7211 */ /* 0x080fe400010f0eff */
        /* <DEDUP_REMOVED lines=54> */
[----:B------:R-:W-:Y:S02]  /*1a0e0*/  LEA.HI.X.SX32 R133, R133, R0, 0x1, P3 ;  /* 0x0000000085857211 */ /* 0x000fe400018f0eff */
[-C--:B------:R-:W-:Y:S02]  /*1a0f0*/  IADD3 R134, P1, PT, R135, R164.reuse, RZ ;  /* 0x000000a487867210 */ /* 0x080fe40007f3e0ff */
[-C--:B------:R-:W-:Y:S02]  /*1a100*/  IADD3 R136, P2, PT, R137, R164.reuse, RZ ;  /* 0x000000a489887210 */ /* 0x080fe40007f5e0ff */
[----:B------:R-:W-:-:S02]  /*1a110*/  IADD3 R138, P3, PT, R139, R164, RZ ;  /* 0x000000a48b8a7210 */ /* 0x000fc40007f7e0ff */
[-C--:B------:R-:W-:Y:S02]  /*1a120*/  LEA.HI.X.SX32 R135, R135, R0.reuse, 0x1, P1 ;  /* 0x0000000087877211 */ /* 0x080fe400008f0eff */
[-C--:B------:R-:W-:Y:S02]  /*1a130*/  LEA.HI.X.SX32 R137, R137, R0.reuse, 0x1, P2 ;  /* 0x0000000089897211 */ /* 0x080fe400010f0eff */
[----:B------:R-:W-:Y:S02]  /*1a140*/  LEA.HI.X.SX32 R139, R139, R0, 0x1, P3 ;  /* 0x000000008b8b7211 */ /* 0x000fe400018f0eff */
[-C--:B------:R-:W-:Y:S02]  /*1a150*/  IADD3 R140, P1, PT, R141, R164.reuse, RZ ;  /* 0x000000a48d8c7210 */ /* 0x080fe40007f3e0ff */
[-C--:B------:R-:W-:Y:S02]  /*1a160*/  IADD3 R142, P2, PT, R143, R164.reuse, RZ ;  /* 0x000000a48f8e7210 */ /* 0x080fe40007f5e0ff */
[----:B------:R-:W-:-:S02]  /*1a170*/  IADD3 R144, P3, PT, R145, R164, RZ ;  /* 0x000000a491907210 */ /* 0x000fc40007f7e0ff */
[----:B------:R-:W-:Y:S02]  /*1a180*/  IADD3 R2, P5, PT, R3, R164, RZ ;  /* 0x000000a403027210 */ /* 0x000fe40007fbe0ff */
[-C--:B------:R-:W-:Y:S02]  /*1a190*/  LEA.HI.X.SX32 R141, R141, R0.reuse, 0x1, P1 ;  /* 0x000000008d8d7211 */ /* 0x080fe400008f0eff */
[-C--:B------:R-:W-:Y:S01]  /*1a1a0*/  LEA.HI.X.SX32 R143, R143, R0.reuse, 0x1, P2 ;  /* 0x000000008f8f7211 */ /* 0x080fe200010f0eff */
[----:B------:R-:W-:Y:S01]  /*1a1b0*/  STL [R1+0x848], R2 ;  /* 0x0008480201007387 */ /* 0x000fe20000100800 */
[----:B------:R-:W-:Y:S02]  /*1a1c0*/  LEA.HI.X.SX32 R145, R145, R0, 0x1, P3 ;  /* 0x0000000091917211 */ /* 0x000fe400018f0eff */
[-C--:B------:R-:W-:Y:S02]  /*1a1d0*/  IADD3 R146, P1, PT, R147, R164.reuse, RZ ;  /* 0x000000a493927210 */ /* 0x080fe40007f3e0ff */
[----:B------:R-:W-:-:S02]  /*1a1e0*/  IADD3 R148, P2, PT, R149, R164, RZ ;  /* 0x000000a495947210 */ /* 0x000fc40007f5e0ff */
[-C--:B------:R-:W-:Y:S02]  /*1a1f0*/  IADD3 R150, P3, PT, R151, R164.reuse, RZ ;  /* 0x000000a497967210 */ /* 0x080fe40007f7e0ff */
[----:B------:R-:W-:Y:S02]  /*1a200*/  IADD3 R4, P6, PT, R5, R164, RZ ;  /* 0x000000a405047210 */ /* 0x000fe40007fde0ff */
[-C--:B------:R-:W-:Y:S02]  /*1a210*/  LEA.HI.X.SX32 R3, R3, R0.reuse, 0x1, P5 ;  /* 0x0000000003037211 */ /* 0x080fe400028f0eff */
[-C--:B------:R-:W-:Y:S02]  /*1a220*/  LEA.HI.X.SX32 R147, R147, R0.reuse, 0x1, P1 ;  /* 0x0000000093937211 */ /* 0x080fe400008f0eff */
[-C--:B------:R-:W-:Y:S01]  /*1a230*/  LEA.HI.X.SX32 R149, R149, R0.reuse, 0x1, P2 ;  /* 0x0000000095957211 */ /* 0x080fe200010f0eff */
[----:B------:R-:W-:Y:S01]  /*1a240*/  STL [R1+0x844], R3 ;  /* 0x0008440301007387 */ /* 0x000fe20000100800 */
[----:B------:R-:W-:-:S02]  /*1a250*/  LEA.HI.X.SX32 R151, R151, R0, 0x1, P3 ;  /* 0x0000000097977211 */ /* 0x000fc400018f0eff */
[----:B------:R-:W-:Y:S01]  /*1a260*/  LEA.HI.X.SX32 R5, R5, R0, 0x1, P6 ;  /* 0x0000000005057211 */ /* 0x000fe200030f0eff */
[----:B------:R-:W-:Y:S01]  /*1a270*/  STL [R1+0x84c], R4 ;  /* 0x00084c0401007387 */ /* 0x000fe20000100800 */
[-C--:B------:R-:W-:Y:S02]  /*1a280*/  IADD3 R152, P1, PT, R153, R164.reuse, RZ ;  /* 0x000000a499987210 */ /* 0x080fe40007f3e0ff */
[-C--:B------:R-:W-:Y:S01]  /*1a290*/  IADD3 R154, P2, PT, R155, R164.reuse, RZ ;  /* 0x000000a49b9a7210 */ /* 0x080fe20007f5e0ff */
[----:B------:R-:W-:Y:S01]  /*1a2a0*/  STL [R1+0x840], R5 ;  /* 0x0008400501007387 */ /* 0x000fe20000100800 */
[-C--:B------:R-:W-:Y:S02]  /*1a2b0*/  IADD3 R156, P3, PT, R157, R164.reuse, RZ ;  /* 0x000000a49d9c7210 */ /* 0x080fe40007f7e0ff */
[----:B------:R-:W-:Y:S01]  /*1a2c0*/  IADD3 R12, P4, PT, R13, R164, RZ ;  /* 0x000000a40d0c7210 */ /* 0x000fe20007f9e0ff */
[----:B------:R-:W-:Y:S01]  /*1a2d0*/  STL [R1+0x838], R6 ;  /* 0x0008380601007387 */ /* 0x000fe20000100800 */
[----:B------:R-:W-:-:S02]  /*1a2e0*/  LEA.HI.X.SX32 R153, R153, R0, 0x1, P1 ;  /* 0x0000000099997211 */ /* 0x000fc400008f0eff */
[-C--:B------:R-:W-:Y:S01]  /*1a2f0*/  LEA.HI.X.SX32 R155, R155, R0.reuse, 0x1, P2 ;  /* 0x000000009b9b7211 */ /* 0x080fe200010f0eff */
[----:B------:R-:W-:Y:S01]  /*1a300*/  STL [R1+0x834], R7 ;  /* 0x0008340701007387 */ /* 0x000fe20000100800 */
[----:B------:R-:W-:Y:S02]  /*1a310*/  LEA.HI.X.SX32 R157, R157, R0, 0x1, P3 ;  /* 0x000000009d9d7211 */ /* 0x000fe400018f0eff */
[-C--:B------:R-:W-:Y:S01]  /*1a320*/  IADD3 R14, P5, PT, R15, R164.reuse, RZ ;  /* 0x000000a40f0e7210 */ /* 0x080fe20007fbe0ff */
[----:B------:R-:W-:Y:S01]  /*1a330*/  STL [R1+0x850], R8 ;  /* 0x0008500801007387 */ /* 0x000fe20000100800 */
[----:B------:R-:W-:Y:S02]  /*1a340*/  IADD3 R16, P6, PT, R17, R164, RZ ;  /* 0x000000a411107210 */ /* 0x000fe40007fde0ff */
[----:B------:R-:W-:Y:S01]  /*1a350*/  LEA.HI.X.SX32 R13, R13, R0, 0x1, P4 ;  /* 0x000000000d0d7211 */ /* 0x000fe200020f0eff */
[----:B------:R-:W-:Y:S01]  /*1a360*/  STL [R1+0x83c], R9 ;  /* 0x00083c0901007387 */ /* 0x000fe20000100800 */
[----:B------:R-:W-:-:S02]  /*1a370*/  IADD3 R158, P1, PT, R159, R164, RZ ;  /* 0x000000a49f9e7210 */ /* 0x000fc40007f3e0ff */
[-C--:B------:R-:W-:Y:S01]  /*1a380*/  IADD3 R160, P2, PT, R161, R164.reuse, RZ ;  /* 0x000000a4a1a07210 */ /* 0x080fe20007f5e0ff */
[----:B------:R1:W-:Y:S01]  /*1a390*/  STL [R1+0x858], R10 ;  /* 0x0008580a01007387 */ /* 0x0003e20000100800 */
[-C--:B------:R-:W-:Y:S02]  /*1a3a0*/  IADD3 R162, P3, PT, R163, R164.reuse, RZ ;  /* 0x000000a4a3a27210 */ /* 0x080fe40007f7e0ff */
[----:B------:R-:W-:Y:S01]  /*1a3b0*/  IADD3 R164, P4, PT, R165, R164, RZ ;  /* 0x000000a4a5a47210 */ /* 0x000fe20007f9e0ff */
[----:B------:R3:W-:Y:S01]  /*1a3c0*/  STL [R1+0x854], R11 ;  /* 0x0008540b01007387 */ /* 0x0007e20000100800 */
[-C--:B------:R-:W-:Y:S02]  /*1a3d0*/  LEA.HI.X.SX32 R15, R15, R0.reuse, 0x1, P5 ;  /* 0x000000000f0f7211 */ /* 0x080fe400028f0eff */
[-C--:B------:R-:W-:Y:S02]  /*1a3e0*/  LEA.HI.X.SX32 R17, R17, R0.reuse, 0x1, P6 ;  /* 0x0000000011117211 */ /* 0x080fe400030f0eff */
[----:B------:R-:W-:-:S02]  /*1a3f0*/  LEA.HI.X.SX32 R159, R159, R0, 0x1, P1 ;  /* 0x000000009f9f7211 */ /* 0x000fc400008f0eff */
[-C--:B------:R-:W-:Y:S02]  /*1a400*/  LEA.HI.X.SX32 R161, R161, R0.reuse, 0x1, P2 ;  /* 0x00000000a1a17211 */ /* 0x080fe400010f0eff */
[-C--:B------:R-:W-:Y:S02]  /*1a410*/  LEA.HI.X.SX32 R163, R163, R0.reuse, 0x1, P3 ;  /* 0x00000000a3a37211 */ /* 0x080fe400018f0eff */
[----:B------:R-:W-:Y:S02]  /*1a420*/  LEA.HI.X.SX32 R165, R165, R0, 0x1, P4 ;  /* 0x00000000a5a57211 */ /* 0x000fe400020f0eff */
[C---:B--2---:R-:W-:Y:S02]  /*1a430*/  PRMT R0, R80.reuse, 0x7773, RZ ;  /* 0x0000777350007816 */ /* 0x044fe400000000ff */
[C---:B-1----:R-:W-:Y:S02]  /*1a440*/  PRMT R10, R80.reuse, 0x7770, RZ ;  /* 0x00007770500a7816 */ /* 0x042fe400000000ff */
[C---:B---3--:R-:W-:Y:S01]  /*1a450*/  PRMT R11, R80.reuse, 0x7771, RZ ;  /* 0x00007771500b7816 */ /* 0x048fe200000000ff */
[----:B------:R-:W-:Y:S01]  /*1a460*/  STL [R1+0x28], R0 ;  /* 0x0000280001007387 */ /* 0x000fe20000100800 */
[----:B------:R-:W-:-:S02]  /*1a470*/  PRMT R8, R80, 0x7772, RZ ;  /* 0x0000777250087816 */ /* 0x000fc400000000ff */
[C---:B------:R-:W-:Y:S01]  /*1a480*/  PRMT R4, R81.reuse, 0x7770, RZ ;  /* 0x0000777051047816 */ /* 0x040fe200000000ff */
[----:B------:R1:W-:Y:S01]  /*1a490*/  STG.E.U8 desc[UR22][R22.64], R10 ;  /* 0x0000000a16007986 */ /* 0x0003e2000c101116 */
[C---:B------:R-:W-:Y:S02]  /*1a4a0*/  PRMT R2, R81.reuse, 0x7771, RZ ;  /* 0x0000777151027816 */ /* 0x040fe400000000ff */
[C---:B------:R-:W-:Y:S02]  /*1a4b0*/  PRMT R3, R81.reuse, 0x7772, RZ ;  /* 0x0000777251037816 */ /* 0x040fe400000000ff */
[----:B------:R-:W-:Y:S02]  /*1a4c0*/  PRMT R5, R81, 0x7773, RZ ;  /* 0x0000777351057816 */ /* 0x000fe400000000ff */
[C---:B------:R-:W-:Y:S02]  /*1a4d0*/  PRMT R7, R82.reuse, 0x7773, RZ ;  /* 0x0000777352077816 */ /* 0x040fe400000000ff */
[----:B------:R-:W-:-:S02]  /*1a4e0*/  PRMT R6, R82, 0x7772, RZ ;  /* 0x0000777252067816 */ /* 0x000fc400000000ff */
[C---:B------:R-:W-:Y:S01]  /*1a4f0*/  PRMT R9, R82.reuse, 0x7771, RZ ;  /* 0x0000777152097816 */ /* 0x040fe200000000ff */
[----:B-1----:R-:W2:Y:S01]  /*1a500*/  LDL.LU R10, [R1+0x858] ;  /* 0x00085800010a7983 */ /* 0x002ea20000300800 */
[----:B------:R-:W-:Y:S02]  /*1a510*/  PRMT R82, R82, 0x7770, RZ ;  /* 0x0000777052527816 */ /* 0x000fe400000000ff */
[C---:B------:R-:W-:Y:S01]  /*1a520*/  PRMT R0, R83.reuse, 0x7773, RZ ;  /* 0x0000777353007816 */ /* 0x040fe200000000ff */
[----:B------:R-:W3:Y:S01]  /*1a530*/  LDL.LU R23, [R1+0x28] ;  /* 0x0000280001177983 */ /* 0x000ee20000300800 */
[C---:B------:R-:W-:Y:S02]  /*1a540*/  PRMT R80, R83.reuse, 0x7772, RZ ;  /* 0x0000777253507816 */ /* 0x040fe400000000ff */
[C---:B------:R-:W-:Y:S01]  /*1a550*/  PRMT R81, R83.reuse, 0x7771, RZ ;  /* 0x0000777153517816 */ /* 0x040fe200000000ff */
[----:B------:R1:W-:Y:S01]  /*1a560*/  STG.E.U8 desc[UR22][R24.64], R11 ;  /* 0x0000000b18007986 */ /* 0x0003e2000c101116 */
[----:B------:R-:W-:-:S03]  /*1a570*/  PRMT R83, R83, 0x7770, RZ ;  /* 0x0000777053537816 */ /* 0x000fc600000000ff */
[----:B------:R4:W-:Y:S04]  /*1a580*/  STG.E.U8 desc[UR22][R26.64], R8 ;  /* 0x000000081a007986 */ /* 0x0009e8000c101116 */
[----:B-1----:R-:W2:Y:S04]  /*1a590*/  LDL.LU R11, [R1+0x854] ;  /* 0x00085400010b7983 */ /* 0x002ea80000300800 */
[----:B----4-:R-:W4:Y:S04]  /*1a5a0*/  LDL.LU R8, [R1+0x850] ;  /* 0x0008500001087983 */ /* 0x010f280000300800 */
[----:B------:R-:W5:Y:S04]  /*1a5b0*/  LDL.LU R26, [R1+0x98] ;  /* 0x00009800011a7983 */ /* 0x000f680000300800 */
[----:B------:R-:W2:Y:S04]  /*1a5c0*/  LDL.LU R27, [R1+0x9c] ;  /* 0x00009c00011b7983 */ /* 0x000ea80000300800 */
[----:B------:R-:W2:Y:S04]  /*1a5d0*/  LDL.LU R24, [R1+0xa0] ;  /* 0x0000a00001187983 */ /* 0x000ea80000300800 */
[----:B------:R-:W4:Y:S04]  /*1a5e0*/  LDL.LU R25, [R1+0xa4] ;  /* 0x0000a40001197983 */ /* 0x000f280000300800 */
[----:B------:R-:W2:Y:S04]  /*1a5f0*/  LDL.LU R22, [R1+0x34] ;  /* 0x0000340001167983 */ /* 0x000ea80000300800 */
[----:B---3--:R1:W-:Y:S04]  /*1a600*/  STG.E.U8 desc[UR22][R28.64], R23 ;  /* 0x000000171c007986 */ /* 0x0083e8000c101116 */
[----:B------:R3:W-:Y:S04]  /*1a610*/  STG.E.U8 desc[UR22][R30.64], R4 ;  /* 0x000000041e007986 */ /* 0x0007e8000c101116 */
[----:B-1----:R-:W2:Y:S04]  /*1a620*/  LDL.LU R28, [R1+0x90] ;  /* 0x00009000011c7983 */ /* 0x002ea80000300800 */
[----:B------:R-:W2:Y:S04]  /*1a630*/  LDL.LU R29, [R1+0x94] ;  /* 0x00009400011d7983 */ /* 0x000ea80000300800 */
[----:B------:R-:W2:Y:S04]  /*1a640*/  LDL.LU R23, [R1+0x38] ;  /* 0x0000380001177983 */ /* 0x000ea80000300800 */
[----:B---3--:R-:W3:Y:S04]  /*1a650*/  LDL.LU R4, [R1+0x84c] ;  /* 0x00084c0001047983 */ /* 0x008ee80000300800 */
[----:B------:R-:W2:Y:S04]  /*1a660*/  LDL.LU R30, [R1+0x88] ;  /* 0x00008800011e7983 */ /* 0x000ea80000300800 */
[----:B------:R-:W2:Y:S04]  /*1a670*/  LDL.LU R31, [R1+0x8c] ;  /* 0x00008c00011f7983 */ /* 0x000ea80000300800 */
[----:B------:R1:W-:Y:S04]  /*1a680*/  STG.E.U8 desc[UR22][R32.64], R2 ;  /* 0x0000000220007986 */ /* 0x0003e8000c101116 */
[----:B------:R0:W-:Y:S04]  /*1a690*/  STG.E.U8 desc[UR22][R34.64], R3 ;  /* 0x0000000322007986 */ /* 0x0001e8000c101116 */
[----:B-1----:R-:W2:Y:S04]  /*1a6a0*/  LDL.LU R2, [R1+0x848] ;  /* 0x0008480001027983 */ /* 0x002ea80000300800 */
[----:B------:R-:W2:Y:S04]  /*1a6b0*/  LDL.LU R32, [R1+0x80] ;  /* 0x0000800001207983 */ /* 0x000ea80000300800 */
[----:B------:R-:W2:Y:S04]  /*1a6c0*/  LDL.LU R33, [R1+0x84] ;  /* 0x0000840001217983 */ /* 0x000ea80000300800 */
[----:B0-----:R-:W2:Y:S04]  /*1a6d0*/  LDL.LU R3, [R1+0x844] ;  /* 0x0008440001037983 */ /* 0x001ea80000300800 */
[----:B------:R-:W3:Y:S04]  /*1a6e0*/  LDL.LU R34, [R1+0x78] ;  /* 0x0000780001227983 */ /* 0x000ee80000300800 */
[----:B------:R-:W3:Y:S04]  /*1a6f0*/  LDL.LU R35, [R1+0x7c] ;  /* 0x00007c0001237983 */ /* 0x000ee80000300800 */
[----:B--2---:R0:W-:Y:S04]  /*1a700*/  STG.E.U8 desc[UR22][R2.64], R5 ;  /* 0x0000000502007986 */ /* 0x0041e8000c101116 */
[----:B------:R1:W-:Y:S04]  /*1a710*/  STG.E.U8 desc[UR22][R36.64], R82 ;  /* 0x0000005224007986 */ /* 0x0003e8000c101116 */
[----:B0-----:R-:W3:Y:S04]  /*1a720*/  LDL.LU R5, [R1+0x840] ;  /* 0x0008400001057983 */ /* 0x001ee80000300800 */
[----:B------:R-:W2:Y:S04]  /*1a730*/  LDL.LU R2, [R1+0x70] ;  /* 0x0000700001027983 */ /* 0x000ea80000300800 */
[----:B------:R-:W2:Y:S04]  /*1a740*/  LDL.LU R3, [R1+0x74] ;  /* 0x0000740001037983 */ /* 0x000ea80000300800 */
[----:B-1----:R-:W2:Y:S04]  /*1a750*/  LDL.LU R36, [R1+0x64] ;  /* 0x0000640001247983 */ /* 0x002ea80000300800 */
[----:B------:R-:W4:Y:S04]  /*1a760*/  LDL.LU R37, [R1+0x6c] ;  /* 0x00006c0001257983 */ /* 0x000f280000300800 */
[----:B------:R0:W-:Y:S04]  /*1a770*/  STG.E.U8 desc[UR22][R38.64], R9 ;  /* 0x0000000926007986 */ /* 0x0001e8000c101116 */
[----:B------:R1:W-:Y:S04]  /*1a780*/  STG.E.U8 desc[UR22][R40.64], R6 ;  /* 0x0000000628007986 */ /* 0x0003e8000c101116 */
[----:B------:R5:W-:Y:S04]  /*1a790*/  STG.E.U8 desc[UR22][R42.64], R7 ;  /* 0x000000072a007986 */ /* 0x000be8000c101116 */
[----:B0-----:R-:W4:Y:S04]  /*1a7a0*/  LDL.LU R9, [R1+0x83c] ;  /* 0x00083c0001097983 */ /* 0x001f280000300800 */
[----:B-1----:R-:W4:Y:S04]  /*1a7b0*/  LDL.LU R6, [R1+0x838] ;  /* 0x0008380001067983 */ /* 0x002f280000300800 */
[----:B-----5:R-:W5:Y:S04]  /*1a7c0*/  LDL.LU R7, [R1+0x834] ;  /* 0x0008340001077983 */ /* 0x020f680000300800 */
[----:B------:R-:W-:Y:S04]  /*1a7d0*/  STG.E.U8 desc[UR22][R44.64], R83 ;  /* 0x000000532c007986 */ /* 0x000fe8000c101116 */
[----:B------:R0:W-:Y:S04]  /*1a7e0*/  STG.E.U8 desc[UR22][R46.64], R81 ;  /* 0x000000512e007986 */ /* 0x0001e8000c101116 */
[----:B------:R-:W5:Y:S04]  /*1a7f0*/  LDL.LU R38, [R1+0x3c] ;  /* 0x00003c0001267983 */ /* 0x000f680000300800 */
[----:B0-----:R-:W5:Y:S04]  /*1a800*/  LDL.LU R46, [R1+0x40] ;  /* 0x00004000012e7983 */ /* 0x001f680000300800 */
[----:B------:R-:W5:Y:S04]  /*1a810*/  LDL.LU R47, [R1+0x44] ;  /* 0x00004400012f7983 */ /* 0x000f680000300800 */
[----:B------:R-:W5:Y:S04]  /*1a820*/  LDL.LU R83, [R1+0x48] ;  /* 0x0000480001537983 */ /* 0x000f680000300800 */
[----:B------:R-:W5:Y:S04]  /*1a830*/  LDL.LU R44, [R1+0x4c] ;  /* 0x00004c00012c7983 */ /* 0x000f680000300800 */
[----:B------:R-:W5:Y:S04]  /*1a840*/  LDL.LU R45, [R1+0x50] ;  /* 0x00005000012d7983 */ /* 0x000f680000300800 */
[----:B------:R-:W5:Y:S04]  /*1a850*/  LDL.LU R42, [R1+0x54] ;  /* 0x00005400012a7983 */ /* 0x000f680000300800 */
[----:B------:R-:W5:Y:S04]  /*1a860*/  LDL.LU R43, [R1+0x58] ;  /* 0x00005800012b7983 */ /* 0x000f680000300800 */
[----:B------:R-:W5:Y:S04]  /*1a870*/  LDL.LU R40, [R1+0x5c] ;  /* 0x00005c0001287983 */ /* 0x000f680000300800 */
[----:B------:R-:W-:Y:S04]  /*1a880*/  STG.E.U8 desc[UR22][R48.64], R80 ;  /* 0x0000005030007986 */ /* 0x000fe8000c101116 */
[----:B------:R-:W5:Y:S04]  /*1a890*/  LDL.LU R41, [R1+0x60] ;  /* 0x0000600001297983 */ /* 0x000f680000300800 */
[----:B------:R-:W5:Y:S04]  /*1a8a0*/  LDL.LU R39, [R1+0xe0] ;  /* 0x0000e00001277983 */ /* 0x000f680000300800 */
[----:B------:R-:W5:Y:S04]  /*1a8b0*/  LDL.LU R82, [R1+0xe4] ;  /* 0x0000e40001527983 */ /* 0x000f680000300800 */
[----:B---3--:R-:W-:Y:S04]  /*1a8c0*/  STG.E.U8 desc[UR22][R4.64], R0 ;  /* 0x0000000004007986 */ /* 0x008fe8000c101116 */
[----:B--2---:R0:W-:Y:S04]  /*1a8d0*/  STG.E.U8 desc[UR22][R50.64], R36 ;  /* 0x0000002432007986 */ /* 0x0041e8000c101116 */
[----:B----4-:R1:W-:Y:S04]  /*1a8e0*/  STG.E.U8 desc[UR22][R52.64], R37 ;  /* 0x0000002534007986 */ /* 0x0103e8000c101116 */
[----:B------:R2:W-:Y:S04]  /*1a8f0*/  STG.E.U8 desc[UR22][R54.64], R2 ;  /* 0x0000000236007986 */ /* 0x0005e8000c101116 */
[----:B0-----:R-:W3:Y:S04]  /*1a900*/  LDL.LU R36, [R1+0xe8] ;  /* 0x0000e80001247983 */ /* 0x001ee80000300800 */
[----:B-1----:R-:W4:Y:S04]  /*1a910*/  LDL.LU R37, [R1+0xec] ;  /* 0x0000ec0001257983 */ /* 0x002f280000300800 */
[----:B------:R0:W-:Y:S04]  /*1a920*/  STG.E.U8 desc[UR22][R56.64], R3 ;  /* 0x0000000338007986 */ /* 0x0001e8000c101116 */
[----:B--2---:R-:W2:Y:S04]  /*1a930*/  LDL.LU R2, [R1+0xc4] ;  /* 0x0000c40001027983 */ /* 0x004ea80000300800 */
[----:B------:R1:W-:Y:S04]  /*1a940*/  STG.E.U8 desc[UR22][R58.64], R34 ;  /* 0x000000223a007986 */ /* 0x0003e8000c101116 */
[----:B0-----:R-:W2:Y:S04]  /*1a950*/  LDL.LU R3, [R1+0xd4] ;  /* 0x0000d40001037983 */ /* 0x001ea80000300800 */
[----:B------:R0:W-:Y:S04]  /*1a960*/  STG.E.U8 desc[UR22][R60.64], R35 ;  /* 0x000000233c007986 */ /* 0x0001e8000c101116 */
[----:B-1----:R-:W2:Y:S04]  /*1a970*/  LDL.LU R34, [R1+0xd8] ;  /* 0x0000d80001227983 */ /* 0x002ea80000300800 */
[----:B------:R1:W-:Y:S04]  /*1a980*/  STG.E.U8 desc[UR22][R62.64], R32 ;  /* 0x000000203e007986 */ /* 0x0003e8000c101116 */
[----:B0-----:R-:W2:Y:S04]  /*1a990*/  LDL.LU R35, [R1+0xdc] ;  /* 0x0000dc0001237983 */ /* 0x001ea80000300800 */
[----:B-----5:R0:W-:Y:S04]  /*1a9a0*/  STG.E.U8 desc[UR22][R6.64], R33 ;  /* 0x0000002106007986 */ /* 0x0201e8000c101116 */
[----:B-1----:R-:W5:Y:S04]  /*1a9b0*/  LDL.LU R32, [R1+0x2c] ;  /* 0x00002c0001207983 */ /* 0x002f680000300800 */
[----:B------:R1:W-:Y:S04]  /*1a9c0*/  STG.E.U8 desc[UR22][R64.64], R30 ;  /* 0x0000001e40007986 */ /* 0x0003e8000c101116 */
[----:B0-----:R-:W5:Y:S04]  /*1a9d0*/  LDL.LU R33, [R1+0xc8] ;  /* 0x0000c80001217983 */ /* 0x001f680000300800 */
[----:B------:R0:W-:Y:S04]  /*1a9e0*/  STG.E.U8 desc[UR22][R66.64], R31 ;  /* 0x0000001f42007986 */ /* 0x0001e8000c101116 */
        /* <DEDUP_REMOVED lines=11> */
[----:B-1----:R-:W5:Y:S04]  /*1aaa0*/  LDL.LU R24, [R1+0xb0] ;  /* 0x0000b00001187983 */ /* 0x002f680000300800 */
[----:B------:R0:W-:Y:S04]  /*1aab0*/  STG.E.U8 desc[UR22][R8.64], R25 ;  /* 0x0000001908007986 */ /* 0x0001e8000c101116 */
[----:B------:R1:W-:Y:S04]  /*1aac0*/  STG.E.U8 desc[UR22][R78.64], R22 ;  /* 0x000000164e007986 */ /* 0x0003e8000c101116 */
[----:B0-----:R-:W5:Y:S04]  /*1aad0*/  LDL.LU R25, [R1+0xb4] ;  /* 0x0000b40001197983 */ /* 0x001f680000300800 */
[----:B-1----:R-:W5:Y:S04]  /*1aae0*/  LDL.LU R22, [R1+0xb8] ;  /* 0x0000b80001167983 */ /* 0x002f680000300800 */
[----:B------:R0:W-:Y:S04]  /*1aaf0*/  STG.E.U8 desc[UR22][R84.64], R23 ;  /* 0x0000001754007986 */ /* 0x0001e8000c101116 */
[----:B0-----:R-:W5:Y:S04]  /*1ab00*/  LDL.LU R23, [R1+0xbc] ;  /* 0x0000bc0001177983 */ /* 0x001f680000300800 */
[----:B------:R-:W-:Y:S04]  /*1ab10*/  STG.E.U8 desc[UR22][R86.64], R38 ;  /* 0x0000002656007986 */ /* 0x000fe8000c101116 */
        /* <DEDUP_REMOVED lines=11> */
[----:B---3--:R-:W-:Y:S04]  /*1abd0*/  STG.E.U8 desc[UR22][R108.64], R36 ;  /* 0x000000246c007986 */ /* 0x008fe8000c101116 */
[----:B----4-:R-:W-:Y:S04]  /*1abe0*/  STG.E.U8 desc[UR22][R12.64], R37 ;  /* 0x000000250c007986 */ /* 0x010fe8000c101116 */
[----:B--2---:R-:W-:Y:S04]  /*1abf0*/  STG.E.U8 desc[UR22][R110.64], R2 ;  /* 0x000000026e007986 */ /* 0x004fe8000c101116 */
[----:B------:R-:W-:Y:S04]  /*1ac00*/  STG.E.U8 desc[UR22][R112.64], R3 ;  /* 0x0000000370007986 */ /* 0x000fe8000c101116 */
[----:B------:R-:W-:Y:S04]  /*1ac10*/  STG.E.U8 desc[UR22][R114.64], R34 ;  /* 0x0000002272007986 */ /* 0x000fe8000c101116 */
[----:B------:R-:W-:Y:S04]  /*1ac20*/  STG.E.U8 desc[UR22][R116.64], R35 ;  /* 0x0000002374007986 */ /* 0x000fe8000c101116 */
[----:B-----5:R-:W-:Y:S04]  /*1ac30*/  STG.E.U8 desc[UR22][R118.64], R32 ;  /* 0x0000002076007986 */ /* 0x020fe8000c101116 */
[----:B------:R-:W-:Y:S04]  /*1ac40*/  STG.E.U8 desc[UR22][R120.64], R33 ;  /* 0x0000002178007986 */ /* 0x000fe8000c101116 */
[----:B------:R-:W-:Y:S04]  /*1ac50*/  STG.E.U8 desc[UR22][R122.64], R30 ;  /* 0x0000001e7a007986 */ /* 0x000fe8000c101116 */
[----:B------:R-:W-:Y:S04]  /*1ac60*/  STG.E.U8 desc[UR22][R14.64], R31 ;  /* 0x0000001f0e007986 */ /* 0x000fe8000c101116 */
[----:B------:R-:W-:Y:S04]  /*1ac70*/  STG.E.U8 desc[UR22][R124.64], R28 ;  /* 0x0000001c7c007986 */ /* 0x000fe8000c101116 */
[----:B------:R-:W-:Y:S04]  /*1ac80*/  STG.E.U8 desc[UR22][R126.64], R29 ;  /* 0x0000001d7e007986 */ /* 0x000fe8000c101116 */
[----:B------:R0:W-:Y:S04]  /*1ac90*/  STG.E.U8 desc[UR22][R128.64], R26 ;  /* 0x0000001a80007986 */ /* 0x0001e8000c101116 */
[----:B------:R-:W-:Y:S04]  /*1aca0*/  STG.E.U8 desc[UR22][R130.64], R27 ;  /* 0x0000001b82007986 */ /* 0x000fe8000c101116 */
[----:B0-----:R-:W2:Y:S04]  /*1acb0*/  LDL.LU R26, [R1+0xfc] ;  /* 0x0000fc00011a7983 */ /* 0x001ea80000300800 */
[----:B------:R0:W-:Y:S04]  /*1acc0*/  STG.E.U8 desc[UR22][R132.64], R24 ;  /* 0x0000001884007986 */ /* 0x0001e8000c101116 */
[----:B0-----:R-:W2:Y:S04]  /*1acd0*/  LDL.LU R24, [R1+0xf0] ;  /* 0x0000f00001187983 */ /* 0x001ea80000300800 */
[----:B------:R-:W-:Y:S04]  /*1ace0*/  STG.E.U8 desc[UR22][R134.64], R25 ;  /* 0x0000001986007986 */ /* 0x000fe8000c101116 */
[----:B------:R0:W-:Y:S04]  /*1acf0*/  STG.E.U8 desc[UR22][R136.64], R22 ;  /* 0x0000001688007986 */ /* 0x0001e8000c101116 */
[----:B0-----:R-:W3:Y:S01]  /*1ad00*/  LDL.LU R22, [R1+0x830] ;  /* 0x0008300001167983 */ /* 0x001ee20000300800 */
[----:B------:R-:W0:Y:S02]  /*1ad10*/  S2R R38, SR_TID.X ;  /* 0x0000000000267919 */ /* 0x000e240000002100 */
[----:B0-----:R-:W-:-:S04]  /*1ad20*/  LOP3.LUT R38, R38, 0x7f, RZ, 0xc0, !PT ;  /* 0x0000007f26267812 */ /* 0x001fc800078ec0ff */
[----:B------:R-:W-:-:S05]  /*1ad30*/  LEA R38, R38, UR9, 0x4 ;  /* 0x0000000926267c11 */ /* 0x000fca000f8e20ff */
[----:B------:R-:W0:Y:S04]  /*1ad40*/  LDS.128 R4, [R38+0x800] ;  /* 0x0008000026047984 */ /* 0x000e280000000c00 */
[----:B------:R1:W-:Y:S01]  /*1ad50*/  STG.E.U8 desc[UR22][R16.64], R23 ;  /* 0x0000001710007986 */ /* 0x0003e2000c101116 */
[----:B------:R-:W4:Y:S01]  /*1ad60*/  S2R R30, SR_TID.X ;  /* 0x00000000001e7919 */ /* 0x000f220000002100 */
[C---:B0-----:R-:W-:Y:S02]  /*1ad70*/  PRMT R37, R4.reuse, 0x7770, RZ ;  /* 0x0000777004257816 */ /* 0x041fe400000000ff */
[C---:B------:R-:W-:Y:S02]  /*1ad80*/  PRMT R35, R4.reuse, 0x7771, RZ ;  /* 0x0000777104237816 */ /* 0x040fe400000000ff */
[----:B------:R-:W-:-:S02]  /*1ad90*/  PRMT R33, R4, 0x7772, RZ ;  /* 0x0000777204217816 */ /* 0x000fc400000000ff */
[----:B------:R-:W-:Y:S01]  /*1ada0*/  PRMT R31, R4, 0x7773, RZ ;  /* 0x00007773041f7816 */ /* 0x000fe200000000ff */
[----:B------:R-:W-:Y:S01]  /*1adb0*/  STG.E.U8 desc[UR22][R138.64], R37 ;  /* 0x000000258a007986 */ /* 0x000fe2000c101116 */
[C---:B------:R-:W-:Y:S02]  /*1adc0*/  PRMT R29, R5.reuse, 0x7770, RZ ;  /* 0x00007770051d7816 */ /* 0x040fe400000000ff */
[C---:B------:R-:W-:Y:S01]  /*1add0*/  PRMT R27, R5.reuse, 0x7771, RZ ;  /* 0x00007771051b7816 */ /* 0x040fe200000000ff */
[----:B------:R-:W-:Y:S01]  /*1ade0*/  STG.E.U8 desc[UR22][R140.64], R35 ;  /* 0x000000238c007986 */ /* 0x000fe2000c101116 */
[C---:B------:R-:W-:Y:S02]  /*1adf0*/  PRMT R25, R5.reuse, 0x7772, RZ ;  /* 0x0000777205197816 */ /* 0x040fe400000000ff */
[----:B-1----:R-:W-:Y:S01]  /*1ae00*/  PRMT R23, R5, 0x7773, RZ ;  /* 0x0000777305177816 */ /* 0x002fe200000000ff */
[----:B------:R-:W-:Y:S01]  /*1ae10*/  STG.E.U8 desc[UR22][R142.64], R33 ;  /* 0x000000218e007986 */ /* 0x000fe2000c101116 */
[----:B------:R-:W-:-:S02]  /*1ae20*/  PRMT R17, R6, 0x7770, RZ ;  /* 0x0000777006117816 */ /* 0x000fc400000000ff */
[C---:B------:R-:W-:Y:S01]  /*1ae30*/  PRMT R15, R6.reuse, 0x7771, RZ ;  /* 0x00007771060f7816 */ /* 0x040fe200000000ff */
[----:B------:R-:W-:Y:S01]  /*1ae40*/  STG.E.U8 desc[UR22][R144.64], R31 ;  /* 0x0000001f90007986 */ /* 0x000fe2000c101116 */
[----:B------:R-:W-:-:S03]  /*1ae50*/  PRMT R13, R6, 0x7772, RZ ;  /* 0x00007772060d7816 */ /* 0x000fc600000000ff */
[----:B------:R-:W-:Y:S01]  /*1ae60*/  STG.E.U8 desc[UR22][R146.64], R29 ;  /* 0x0000001d92007986 */ /* 0x000fe2000c101116 */
[----:B------:R-:W-:Y:S02]  /*1ae70*/  PRMT R11, R6, 0x7773, RZ ;  /* 0x00007773060b7816 */ /* 0x000fe400000000ff */
[C---:B------:R-:W-:Y:S01]  /*1ae80*/  PRMT R3, R7.reuse, 0x7773, RZ ;  /* 0x0000777307037816 */ /* 0x040fe200000000ff */
[----:B------:R-:W-:Y:S01]  /*1ae90*/  STG.E.U8 desc[UR22][R148.64], R27 ;  /* 0x0000001b94007986 */ /* 0x000fe2000c101116 */
[C---:B------:R-:W-:Y:S02]  /*1aea0*/  PRMT R5, R7.reuse, 0x7772, RZ ;  /* 0x0000777207057816 */ /* 0x040fe400000000ff */
[C---:B------:R-:W-:Y:S01]  /*1aeb0*/  PRMT R9, R7.reuse, 0x7771, RZ ;  /* 0x0000777107097816 */ /* 0x040fe200000000ff */
[----:B------:R-:W-:Y:S01]  /*1aec0*/  STG.E.U8 desc[UR22][R150.64], R25 ;  /* 0x0000001996007986 */ /* 0x000fe2000c101116 */
[----:B------:R-:W-:-:S03]  /*1aed0*/  PRMT R7, R7, 0x7770, RZ ;  /* 0x0000777007077816 */ /* 0x000fc600000000ff */
[----:B------:R-:W-:Y:S04]  /*1aee0*/  STG.E.U8 desc[UR22][R18.64], R23 ;  /* 0x0000001712007986 */ /* 0x000fe8000c101116 */
[----:B------:R-:W-:Y:S04]  /*1aef0*/  STG.E.U8 desc[UR22][R152.64], R17 ;  /* 0x0000001198007986 */ /* 0x000fe8000c101116 */
[----:B------:R-:W-:Y:S04]  /*1af00*/  STG.E.U8 desc[UR22][R154.64], R15 ;  /* 0x0000000f9a007986 */ /* 0x000fe8000c101116 */
[----:B------:R-:W-:Y:S04]  /*1af10*/  STG.E.U8 desc[UR22][R156.64], R13 ;  /* 0x0000000d9c007986 */ /* 0x000fe8000c101116 */
[----:B------:R-:W-:Y:S04]  /*1af20*/  STG.E.U8 desc[UR22][R158.64], R11 ;  /* 0x0000000b9e007986 */ /* 0x000fe8000c101116 */
[----:B------:R0:W-:Y:S04]  /*1af30*/  STG.E.U8 desc[UR22][R160.64], R7 ;  /* 0x00000007a0007986 */ /* 0x0001e8000c101116 */
[----:B------:R-:W-:Y:S04]  /*1af40*/  STG.E.U8 desc[UR22][R162.64], R9 ;  /* 0x00000009a2007986 */ /* 0x000fe8000c101116 */
[----:B------:R-:W-:Y:S04]  /*1af50*/  STG.E.U8 desc[UR22][R164.64], R5 ;  /* 0x00000005a4007986 */ /* 0x000fe8000c101116 */
[----:B------:R-:W-:Y:S01]  /*1af60*/  STG.E.U8 desc[UR22][R20.64], R3 ;  /* 0x0000000314007986 */ /* 0x000fe2000c101116 */
[----:B----4-:R-:W-:Y:S01]  /*1af70*/  SHF.R.U32.HI R28, RZ, 0x2, R30 ;  /* 0x00000002ff1c7819 */ /* 0x010fe2000001161e */
[----:B0-----:R-:W0:Y:S08]  /*1af80*/  LDC.64 R6, c[0x0][0x3a0] ;  /* 0x0000e800ff067b82 */ /* 0x001e300000000a00 */
[----:B------:R-:W-:Y:S01]  /*1af90*/  BAR.SYNC.DEFER_BLOCKING 0x0 ;  /* 0x0000000000007b1d */ /* 0x000fe20000010000 */
[----:B------:R-:W-:-:S04]  /*1afa0*/  LOP3.LUT R28, R28, 0x18, RZ, 0xc0, !PT ;  /* 0x000000181c1c7812 */ /* 0x000fc800078ec0ff */
[----:B------:R-:W-:-:S05]  /*1afb0*/  LOP3.LUT R28, R28, 0x1f, R30, 0xf8, !PT ;  /* 0x0000001f1c1c7812 */ /* 0x000fca00078ef81e */
[----:B------:R-:W-:-:S05]  /*1afc0*/  IMAD.SHL.U32 R0, R28, 0x10, RZ ;  /* 0x000000101c007824 */ /* 0x000fca00078e00ff */
[----:B------:R-:W-:Y:S01]  /*1afd0*/  LOP3.LUT R4, R0, 0xf0, RZ, 0xc0, !PT ;  /* 0x000000f000047812 */ /* 0x000fe200078ec0ff */
[----:B------:R-:W-:-:S04]  /*1afe0*/  UIMAD UR4, UR6, UR4, URZ ;  /* 0x00000004060472a4 */ /* 0x000fc8000f8e02ff */
[----:B------:R-:W-:Y:S02]  /*1aff0*/  USHF.L.U32 UR6, UR4, 0x2, URZ ;  /* 0x0000000204067899 */ /* 0x000fe400080006ff */
[----:B------:R-:W-:Y:S01]  /*1b000*/  UIMAD.WIDE UR4, UR4, 0x4, URZ ;  /* 0x00000004040478a5 */ /* 0x000fe2000f8e02ff */
[----:B--2---:R1:W-:Y:S01]  /*1b010*/  STSM.16.M88 [R26], R24 ;  /* 0x000000181a007844 */ /* 0x0043e20000000000 */
[----:B------:R-:W-:Y:S06]  /*1b020*/  BAR.SYNC.DEFER_BLOCKING 0x0 ;  /* 0x0000000000007b1d */ /* 0x000fec0000010000 */
[----:B-1----:R-:W1:Y:S01]  /*1b030*/  S2R R24, SR_TID.X ;  /* 0x0000000000187919 */ /* 0x002e620000002100 */
[----:B------:R-:W2:Y:S01]  /*1b040*/  LDSM.16.M88 R13, [R4+UR9] ;  /* 0x00000009040d783b */ /* 0x000ea20008000000 */
[----:B---3--:R-:W-:-:S02]  /*1b050*/  IMAD.SHL.U32 R5, R22, 0x4, RZ ;  /* 0x0000000416057824 */ /* 0x008fc400078e00ff */
[----:B------:R-:W-:-:S03]  /*1b060*/  IMAD.HI R0, R22, 0x4, RZ ;  /* 0x0000000416007827 */ /* 0x000fc600078e02ff */
[----:B0-----:R-:W-:Y:S02]  /*1b070*/  IADD3 R2, P2, P3, R5, UR6, R6 ;  /* 0x0000000605027c10 */ /* 0x001fe4000fb5e006 */
[----:B-1----:R-:W-:-:S04]  /*1b080*/  LOP3.LUT R24, R24, 0x7f, RZ, 0xc0, !PT ;  /* 0x0000007f18187812 */ /* 0x002fc800078ec0ff */
[----:B------:R-:W-:Y:S02]  /*1b090*/  ISETP.GE.U32.AND P1, PT, R24, 0x40, PT ;  /* 0x000000401800780c */ /* 0x000fe40003f26070 */
[----:B------:R-:W-:-:S11]  /*1b0a0*/  IADD3.X R3, PT, PT, R0, UR5, R7, P2, P3 ;  /* 0x0000000500037c10 */ /* 0x000fd600097e6407 */
[----:B--2---:R0:W-:Y:S01]  /*1b0b0*/  @!P1 STG.E desc[UR22][R2.64], R13 ;  /* 0x0000000d02009986 */ /* 0x0041e2000c101916 */
[----:B------:R-:W-:Y:S06]  /*1b0c0*/  BAR.SYNC.DEFER_BLOCKING 0x0 ;  /* 0x0000000000007b1d */ /* 0x000fec0000010000 */
[----:B------:R-:W-:Y:S05]  /*1b0d0*/  @P0 BRA `(.L_x_19) ;  /* 0x0000000000a00947 */ /* 0x000fea0003800000 */
[----:B------:R-:W1:Y:S01]  /*1b0e0*/  S2UR UR5, SR_CgaCtaId ;  /* 0x00000000000579c3 */ /* 0x000e620000008800 */
[----:B------:R-:W-:Y:S01]  /*1b0f0*/  NOP ;  /* 0x0000000000007918 */ /* 0x000fe20000000000 */
[----:B------:R-:W-:Y:S01]  /*1b100*/  UMOV UR4, 0x50 ;  /* 0x0000005000047882 */ /* 0x000fe20000000000 */
[----:B------:R-:W-:Y:S02]  /*1b110*/  IMAD.U32 R0, RZ, RZ, UR10 ;  /* 0x0000000aff007e24 */ /* 0x000fe4000f8e00ff */
[----:B0-----:R-:W-:Y:S02]  /*1b120*/  IMAD.MOV.U32 R3, RZ, RZ, 0xff ;  /* 0x000000ffff037424 */ /* 0x001fe400078e00ff */
[----:B------:R-:W-:Y:S01]  /*1b130*/  IMAD.MOV.U32 R7, RZ, RZ, 0x1 ;  /* 0x00000001ff077424 */ /* 0x000fe200078e00ff */
[----:B------:R-:W-:-:S04]  /*1b140*/  LOP3.LUT R0, R0, 0xffff, RZ, 0xc0, !PT ;  /* 0x0000ffff00007812 */ /* 0x000fc800078ec0ff */
[----:B------:R-:W-:-:S05]  /*1b150*/  SHF.R.U32.HI R0, RZ, 0x5, R0 ;  /* 0x00000005ff007819 */ /* 0x000fca0000011600 */
[----:B------:R-:W-:Y:S01]  /*1b160*/  VIADD R2, R0, 0x10 ;  /* 0x0000001000027836 */ /* 0x000fe20000000000 */
[----:B------:R-:W-:Y:S01]  /*1b170*/  SHF.L.U32 R0, R3, R0, RZ ;  /* 0x0000000003007219 */ /* 0x000fe200000006ff */
[----:B-1----:R-:W-:-:S03]  /*1b180*/  ULEA UR6, UR5, UR4, 0x18 ;  /* 0x0000000405067291 */ /* 0x002fc6000f8ec0ff */
[----:B------:R-:W-:-:S04]  /*1b190*/  SHF.L.U32 R3, R7, R2, RZ ;  /* 0x0000000207037219 */ /* 0x000fc800000006ff */
[----:B------:R-:W-:Y:S02]  /*1b1a0*/  LOP3.LUT R0, R3, R0, RZ, 0xfc, !PT ;  /* 0x0000000003007212 */ /* 0x000fe400078efcff */
[----:B------:R-:W0:Y:S02]  /*1b1b0*/  LDS R5, [UR6] ;  /* 0x00000006ff057984 */ /* 0x000e240008000800 */
[C---:B------:R-:W-:Y:S02]  /*1b1c0*/  LOP3.LUT R2, R0.reuse, 0xffff, RZ, 0xc0, !PT ;  /* 0x0000ffff00027812 */ /* 0x040fe400078ec0ff */
[----:B0-----:R-:W-:-:S04]  /*1b1d0*/  LOP3.LUT R3, R0, 0xffff, R5, 0x80, !PT ;  /* 0x0000ffff00037812 */ /* 0x001fc800078e8005 */
[----:B------:R-:W-:-:S13]  /*1b1e0*/  ISETP.NE.AND P0, PT, R3, R2, PT ;  /* 0x000000020300720c */ /* 0x000fda0003f05270 */
[----:B------:R-:W-:Y:S05]  /*1b1f0*/  @P0 BRA `(.L_x_20) ;  /* 0x0000000000500947 */ /* 0x000fea0003800000 */
[----:B------:R-:W-:Y:S02]  /*1b200*/  SHF.R.U32.HI R5, RZ, 0x10, R5 ;  /* 0x00000010ff057819 */ /* 0x000fe40000011605 */
[----:B------:R-:W-:-:S04]  /*1b210*/  SHF.R.U32.HI R2, RZ, 0x10, R0 ;  /* 0x00000010ff027819 */ /* 0x000fc80000011600 */
[----:B------:R-:W-:-:S04]  /*1b220*/  LOP3.LUT R5, R5, R2, RZ, 0xc0, !PT ;  /* 0x0000000205057212 */ /* 0x000fc800078ec0ff */
[----:B------:R-:W-:-:S13]  /*1b230*/  ISETP.NE.AND P0, PT, R5, R2, PT ;  /* 0x000000020500720c */ /* 0x000fda0003f05270 */
[----:B------:R-:W-:Y:S05]  /*1b240*/  @P0 BRA `(.L_x_21) ;  /* 0x0000000000300947 */ /* 0x000fea0003800000 */
[----:B------:R-:W-:Y:S01]  /*1b250*/  R2UR UR4, R0 ;  /* 0x00000000000472ca */ /* 0x000fe200000e0000 */
[----:B------:R-:W-:Y:S01]  /*1b260*/  VOTEU.ANY UR5, UPT, PT ;  /* 0x0000000000057886 */ /* 0x000fe200038e0100 */
[----:B------:R-:W0:Y:S01]  /*1b270*/  S2R R0, SR_LANEID ;  /* 0x0000000000007919 */ /* 0x000e220000000000 */
[----:B------:R-:W-:-:S10]  /*1b280*/  UFLO.U32 UR5, UR5 ;  /* 0x00000005000572bd */ /* 0x000fd400080e0000 */
[----:B------:R-:W-:-:S06]  /*1b290*/  ULOP3.LUT UR4, URZ, UR4, URZ, 0x33, !UPT ;  /* 0x00000004ff047292 */ /* 0x000fcc000f8e33ff */
[----:B------:R-:W-:-:S04]  /*1b2a0*/  IMAD.U32 R2, RZ, RZ, UR4 ;  /* 0x00000004ff027e24 */ /* 0x000fc8000f8e00ff */
[----:B------:R-:W1:Y:S02]  /*1b2b0*/  REDUX UR7, R2 ;  /* 0x00000000020773c4 */ /* 0x000e640000000000 */
[----:B------:R2:W-:Y:S01]  /*1b2c0*/  UTCATOMSWS.AND URZ, UR4 ;  /* 0x0000000400ff79e3 */ /* 0x0005e20008000000 */
[----:B0-----:R-:W-:Y:S01]  /*1b2d0*/  ISETP.EQ.U32.AND P0, PT, R0, UR5, PT ;  /* 0x0000000500007c0c */ /* 0x001fe2000bf02070 */
[----:B-1----:R-:W-:-:S12]  /*1b2e0*/  IMAD.U32 R0, RZ, RZ, UR7 ;  /* 0x00000007ff007e24 */ /* 0x002fd8000f8e00ff */
[----:B------:R2:W-:Y:S01]  /*1b2f0*/  @P0 ATOMS.AND RZ, [UR6], R0 ;  /* 0x00000000ffff098c */ /* 0x0005e2000a800006 */
[----:B------:R-:W-:Y:S05]  /*1b300*/  BRA `(.L_x_19) ;  /* 0x0000000000147947 */ /* 0x000fea0003800000 */
.L_x_21:
[----:B------:R-:W-:-:S07]  /*1b310*/  MOV R2, 0x1b330 ;  /* 0x0001b33000027802 */ /* 0x000fce0000000f00 */
[----:B------:R-:W-:Y:S05]  /*1b320*/  CALL.REL.NOINC `($__internal_0_$__cuda_sm10x_tcgen05_guardrail_trap_col_being_dealloced_not_returned_by_alloc) ;  /* 0x0000000000447944 */ /* 0x000fea0003c00000 */
[----:B------:R-:W-:Y:S05]  /*1b330*/  BRA `(.L_x_19) ;  /* 0x0000000000087947 */ /* 0x000fea0003800000 */
.L_x_20:
[----:B------:R-:W-:-:S07]  /*1b340*/  MOV R2, 0x1b360 ;  /* 0x0001b36000027802 */ /* 0x000fce0000000f00 */
[----:B------:R-:W-:Y:S05]  /*1b350*/  CALL.REL.NOINC `($__internal_2_$__cuda_sm10x_tcgen05_guardrail_trap_unallocated_columns_being_dealloced) ;  /* 0x0000000000507944 */ /* 0x000fea0003c00000 */
.L_x_19:
[----:B------:R-:W-:Y:S01]  /*1b360*/  NOP ;  /* 0x0000000000007918 */ /* 0x000fe20000000000 */
[----:B--2---:R-:W-:Y:S05]  /*1b370*/  EXIT ;  /* 0x000000000000794d */ /* 0x004fea0003800000 */
.L_x_8:
[----:B------:R-:W1:Y:S02]  /*1b380*/  SYNCS.PHASECHK.TRANS64.TRYWAIT P4, [UR9+0x8000], RZ ;  /* 0x008000ffff0075a7 */ /* 0x000e640008081109 */
[----:B-1----:R-:W-:Y:S05]  /*1b390*/  @!P4 BRA `(.L_x_8) ;  /* 0xfffffffc00f8c947 */ /* 0x002fea000383ffff */
[----:B------:R-:W-:Y:S05]  /*1b3a0*/  BRA `(.L_x_7) ;  /* 0xfffffec000d47947 */ /* 0x000fea000383ffff */
.L_x_13:
[----:B------:R-:W1:Y:S02]  /*1b3b0*/  SYNCS.PHASECHK.TRANS64.TRYWAIT P2, [UR9+0x11010], RZ ;  /* 0x011010ffff0075a7 */ /* 0x000e640008041109 */
[----:B-1----:R-:W-:Y:S05]  /*1b3c0*/  @!P2 BRA `(.L_x_13) ;  /* 0xfffffffc00f8a947 */ /* 0x002fea000383ffff */
[----:B------:R-:W-:Y:S05]  /*1b3d0*/  BRA `(.L_x_22) ;  /* 0xffffff5000b47947 */ /* 0x000fea000383ffff */
.L_x_14:
[----:B------:R-:W0:Y:S02]  /*1b3e0*/  SYNCS.PHASECHK.TRANS64.TRYWAIT P2, [UR12], R102 ;  /* 0x00000066ff0075a7 */ /* 0x000e24000804110c */
[----:B0-----:R-:W-:Y:S05]  /*1b3f0*/  @!P2 BRA `(.L_x_14) ;  /* 0xfffffffc00f8a947 */ /* 0x001fea000383ffff */
[----:B------:R-:W-:Y:S05]  /*1b400*/  BRA `(.L_x_23) ;  /* 0xffffff5c00cc7947 */ /* 0x000fea000383ffff */
.L_x_18:
[----:B------:R-:W0:Y:S02]  /*1b410*/  SYNCS.PHASECHK.TRANS64.TRYWAIT P2, [UR12], R4 ;  /* 0x00000004ff0075a7 */ /* 0x000e24000804110c */
[----:B0-----:R-:W-:Y:S05]  /*1b420*/  @!P2 BRA `(.L_x_18) ;  /* 0xfffffffc00f8a947 */ /* 0x001fea000383ffff */
[----:B------:R-:W-:Y:S05]  /*1b430*/  BRA `(.L_x_17) ;  /* 0xffffff9400987947 */ /* 0x000fea000383ffff */
        .weak           $__internal_0_$__cuda_sm10x_tcgen05_guardrail_trap_col_being_dealloced_not_returned_by_alloc
        .type           $__internal_0_$__cuda_sm10x_tcgen05_guardrail_trap_col_being_dealloced_not_returned_by_alloc,@function
        .size           $__internal_0_$__cuda_sm10x_tcgen05_guardrail_trap_col_being_dealloced_not_returned_by_alloc,($__internal_1_$__cuda_sm10x_tcgen05_guardrail_trap_phase_invalid_during_alloc - $__internal_0_$__cuda_sm10x_tcgen05_guardrail_trap_col_being_dealloced_not_returned_by_alloc)
$__internal_0_$__cuda_sm10x_tcgen05_guardrail_trap_col_being_dealloced_not_returned_by_alloc:
[----:B------:R-:W-:Y:S05]  /*1b440*/  BPT.TRAP 0x1 ;  /* 0x000000040000795c */ /* 0x000fea0000300000 */
[----:B------:R-:W-:-:S04]  /*1b450*/  IMAD.MOV.U32 R3, RZ, RZ, 0x0 ;  /* 0x00000000ff037424 */ /* 0x000fc800078e00ff */
[----:B------:R-:W-:Y:S05]  /*1b460*/  RET.REL.NODEC R2 `(attn_fwd) ;  /* 0xfffffe4802e47950 */ /* 0x000fea0003c3ffff */
        .weak           $__internal_1_$__cuda_sm10x_tcgen05_guardrail_trap_phase_invalid_during_alloc
        .type           $__internal_1_$__cuda_sm10x_tcgen05_guardrail_trap_phase_invalid_during_alloc,@function
        .size           $__internal_1_$__cuda_sm10x_tcgen05_guardrail_trap_phase_invalid_during_alloc,($__internal_2_$__cuda_sm10x_tcgen05_guardrail_trap_unallocated_columns_being_dealloced - $__internal_1_$__cuda_sm10x_tcgen05_guardrail_trap_phase_invalid_during_alloc)
$__internal_1_$__cuda_sm10x_tcgen05_guardrail_trap_phase_invalid_during_alloc:
[----:B------:R-:W-:Y:S05]  /*1b470*/  BPT.TRAP 0x1 ;  /* 0x000000040000795c */ /* 0x000fea0000300000 */
[----:B------:R-:W-:-:S04]  /*1b480*/  IMAD.MOV.U32 R3, RZ, RZ, 0x0 ;  /* 0x00000000ff037424 */ /* 0x000fc800078e00ff */
[----:B------:R-:W-:Y:S05]  /*1b490*/  RET.REL.NODEC R2 `(attn_fwd) ;  /* 0xfffffe4802d87950 */ /* 0x000fea0003c3ffff */
        .weak           $__internal_2_$__cuda_sm10x_tcgen05_guardrail_trap_unallocated_columns_being_dealloced
        .type           $__internal_2_$__cuda_sm10x_tcgen05_guardrail_trap_unallocated_columns_being_dealloced,@function
        .size           $__internal_2_$__cuda_sm10x_tcgen05_guardrail_trap_unallocated_columns_being_dealloced,(.L_x_27 - $__internal_2_$__cuda_sm10x_tcgen05_guardrail_trap_unallocated_columns_being_dealloced)
$__internal_2_$__cuda_sm10x_tcgen05_guardrail_trap_unallocated_columns_being_dealloced:
[----:B------:R-:W-:Y:S05]  /*1b4a0*/  BPT.TRAP 0x1 ;  /* 0x000000040000795c */ /* 0x000fea0000300000 */
[----:B------:R-:W-:-:S04]  /*1b4b0*/  IMAD.MOV.U32 R3, RZ, RZ, 0x0 ;  /* 0x00000000ff037424 */ /* 0x000fc800078e00ff */
[----:B------:R-:W-:Y:S05]  /*1b4c0*/  RET.REL.NODEC R2 `(attn_fwd) ;  /* 0xfffffe4802cc7950 */ /* 0x000fea0003c3ffff */
.L_x_24:
[----:B------:R-:W-:-:S00]  /*1b4d0*/  BRA `(.L_x_24) ;  /* 0xfffffffc00fc7947 */ /* 0x000fc0000383ffff */
[----:B------:R-:W-:-:S00]  /*1b4e0*/  NOP ;  /* 0x0000000000007918 */ /* 0x000fc00000000000 */
        /* <DEDUP_REMOVED lines=9> */
.L_x_27:


//--------------------- .nv.global.init           --------------------------
	.section	.nv.global.init,"aw",@progbits
.nv.global.init:
	.type		_$_str,@object
	.size		_$_str,(.L_3 - _$_str)
_$_str:
        /*0000*/ 	.byte	0x5f, 0x5f, 0x43, 0x55, 0x44, 0x41, 0x5f, 0x46, 0x54, 0x5a, 0x00
.L_3:


//--------------------- .nv.shared.attn_fwd       --------------------------
	.section	.nv.shared.attn_fwd,"aw",@nobits
	.sectionflags	@""
	.align	16
	.zero		1024


//--------------------- .nv.shared.reserved.0     --------------------------
	.section	.nv.shared.reserved.0,"aw",@nobits
	.align	8
	.weak		__nv_reservedSMEM_offset_0_alias
	.size		__nv_reservedSMEM_offset_0_alias, 0, 64
	.other		__nv_reservedSMEM_offset_0_alias,@"STO_CUDA_RESERVED_SHARED STV_DEFAULT"
__nv_reservedSMEM_offset_0_alias:
	.zero		0
.nv.shared.reserved.0:
	.zero		64
	.weak		__nv_reservedSMEM_allocation_phase
	.type		__nv_reservedSMEM_allocation_phase,@object
	.size		__nv_reservedSMEM_allocation_phase,(.L_0 - __nv_reservedSMEM_allocation_phase)
__nv_reservedSMEM_allocation_phase:
	.zero		1
.L_0:
	.zero		7
	.weak		__nv_reservedSMEM_devtool_atexit_pc
	.type		__nv_reservedSMEM_devtool_atexit_pc,@object
	.size		__nv_reservedSMEM_devtool_atexit_pc,(__nv_reservedSMEM_allocation_mask - __nv_reservedSMEM_devtool_atexit_pc)
__nv_reservedSMEM_devtool_atexit_pc:
	.zero		8
	.weak		__nv_reservedSMEM_allocation_mask
	.type		__nv_reservedSMEM_allocation_mask,@object
	.size		__nv_reservedSMEM_allocation_mask,(.L_2 - __nv_reservedSMEM_allocation_mask)
__nv_reservedSMEM_allocation_mask:
	.zero		4
.L_2:


//--------------------- .nv.constant0.attn_fwd    --------------------------
	.section	.nv.constant0.attn_fwd,"a",@progbits
	.sectionflags	@""
	.align	4
.nv.constant0.attn_fwd:
	.zero		1032


//--------------------- SYMBOLS --------------------------

	.type		.nv.reservedSmem.offset0,@object
	.size		.nv.reservedSmem.offset0,0x4
	.type		.nv.reservedSmem.cap,@object
	.size		.nv.reservedSmem.cap,0x4
